//
// Generated by NVIDIA NVVM Compiler
//
// Compiler Build ID: CL-36424714
// Cuda compilation tools, release 13.0, V13.0.88
// Based on NVVM 20.0.0
//

.version 9.0
.target sm_100
.address_size 64

	// .globl	_matrix_add_flat
.extern .func __assertfail
(
	.param .b64 __assertfail_param_0,
	.param .b64 __assertfail_param_1,
	.param .b32 __assertfail_param_2,
	.param .b64 __assertfail_param_3,
	.param .b64 __assertfail_param_4
)
;
.global .align 4 .b8 precalc_xorwow_matrix[102400];
.global .align 4 .b8 precalc_xorwow_offset_matrix[102400];
.global .align 4 .b8 mrg32k3aM1[2304];
.global .align 4 .b8 mrg32k3aM2[2304];
.global .align 4 .b8 mrg32k3aM1SubSeq[2016];
.global .align 4 .b8 mrg32k3aM2SubSeq[2016];
.global .align 4 .b8 mrg32k3aM1Seq[2304];
.global .align 4 .b8 mrg32k3aM2Seq[2304];
.const .align 8 .b8 __cr_lgamma_table[72];
.global .align 1 .b8 __unnamed_1[97] = {118, 111, 105, 100, 32, 95, 109, 97, 116, 114, 105, 120, 95, 97, 100, 100, 95, 116, 95, 114, 105, 103, 104, 116, 40, 102, 108, 111, 97, 116, 32, 42, 44, 32, 102, 108, 111, 97, 116, 32, 42, 44, 32, 102, 108, 111, 97, 116, 32, 42, 44, 32, 117, 110, 115, 105, 103, 110, 101, 100, 32, 108, 111, 110, 103, 44, 32, 117, 110, 115, 105, 103, 110, 101, 100, 32, 108, 111, 110, 103, 44, 32, 117, 110, 115, 105, 103, 110, 101, 100, 32, 108, 111, 110, 103, 41};
.global .align 1 .b8 __unnamed_2[97] = {118, 111, 105, 100, 32, 95, 109, 97, 116, 114, 105, 120, 95, 115, 117, 98, 95, 116, 95, 114, 105, 103, 104, 116, 40, 102, 108, 111, 97, 116, 32, 42, 44, 32, 102, 108, 111, 97, 116, 32, 42, 44, 32, 102, 108, 111, 97, 116, 32, 42, 44, 32, 117, 110, 115, 105, 103, 110, 101, 100, 32, 108, 111, 110, 103, 44, 32, 117, 110, 115, 105, 103, 110, 101, 100, 32, 108, 111, 110, 103, 44, 32, 117, 110, 115, 105, 103, 110, 101, 100, 32, 108, 111, 110, 103, 41};
.global .align 1 .b8 __unnamed_3[97] = {118, 111, 105, 100, 32, 95, 109, 97, 116, 114, 105, 120, 95, 109, 117, 108, 95, 116, 95, 114, 105, 103, 104, 116, 40, 102, 108, 111, 97, 116, 32, 42, 44, 32, 102, 108, 111, 97, 116, 32, 42, 44, 32, 102, 108, 111, 97, 116, 32, 42, 44, 32, 117, 110, 115, 105, 103, 110, 101, 100, 32, 108, 111, 110, 103, 44, 32, 117, 110, 115, 105, 103, 110, 101, 100, 32, 108, 111, 110, 103, 44, 32, 117, 110, 115, 105, 103, 110, 101, 100, 32, 108, 111, 110, 103, 41};
.global .align 1 .b8 __unnamed_4[97] = {118, 111, 105, 100, 32, 95, 109, 97, 116, 114, 105, 120, 95, 100, 105, 118, 95, 116, 95, 114, 105, 103, 104, 116, 40, 102, 108, 111, 97, 116, 32, 42, 44, 32, 102, 108, 111, 97, 116, 32, 42, 44, 32, 102, 108, 111, 97, 116, 32, 42, 44, 32, 117, 110, 115, 105, 103, 110, 101, 100, 32, 108, 111, 110, 103, 44, 32, 117, 110, 115, 105, 103, 110, 101, 100, 32, 108, 111, 110, 103, 44, 32, 117, 110, 115, 105, 103, 110, 101, 100, 32, 108, 111, 110, 103, 41};
.global .align 1 .b8 __unnamed_5[96] = {118, 111, 105, 100, 32, 95, 109, 97, 116, 114, 105, 120, 95, 115, 117, 98, 95, 116, 95, 108, 101, 102, 116, 40, 102, 108, 111, 97, 116, 32, 42, 44, 32, 102, 108, 111, 97, 116, 32, 42, 44, 32, 102, 108, 111, 97, 116, 32, 42, 44, 32, 117, 110, 115, 105, 103, 110, 101, 100, 32, 108, 111, 110, 103, 44, 32, 117, 110, 115, 105, 103, 110, 101, 100, 32, 108, 111, 110, 103, 44, 32, 117, 110, 115, 105, 103, 110, 101, 100, 32, 108, 111, 110, 103, 41};
.global .align 1 .b8 __unnamed_6[96] = {118, 111, 105, 100, 32, 95, 109, 97, 116, 114, 105, 120, 95, 100, 105, 118, 95, 116, 95, 108, 101, 102, 116, 40, 102, 108, 111, 97, 116, 32, 42, 44, 32, 102, 108, 111, 97, 116, 32, 42, 44, 32, 102, 108, 111, 97, 116, 32, 42, 44, 32, 117, 110, 115, 105, 103, 110, 101, 100, 32, 108, 111, 110, 103, 44, 32, 117, 110, 115, 105, 103, 110, 101, 100, 32, 108, 111, 110, 103, 44, 32, 117, 110, 115, 105, 103, 110, 101, 100, 32, 108, 111, 110, 103, 41};
.global .align 1 .b8 $str[12] = {105, 110, 100, 101, 120, 32, 60, 32, 108, 101, 110};
.global .align 1 .b8 $str$1[27] = {47, 116, 109, 112, 47, 115, 97, 115, 115, 95, 99, 117, 95, 114, 50, 108, 112, 107, 53, 110, 48, 47, 107, 46, 99, 117};
.extern .shared .align 16 .b8 shared_data[];

.visible .entry _matrix_add_flat(
	.param .u64 .ptr .align 1 _matrix_add_flat_param_0,
	.param .u64 .ptr .align 1 _matrix_add_flat_param_1,
	.param .u64 .ptr .align 1 _matrix_add_flat_param_2,
	.param .u64 _matrix_add_flat_param_3
)
{
	.reg .pred 	%p<2>;
	.reg .b32 	%r<5>;
	.reg .b32 	%f<4>;
	.reg .b64 	%rd<13>;

	ld.param.u64 	%rd2, [_matrix_add_flat_param_0];
	ld.param.u64 	%rd3, [_matrix_add_flat_param_1];
	ld.param.u64 	%rd4, [_matrix_add_flat_param_2];
	ld.param.u64 	%rd5, [_matrix_add_flat_param_3];
	mov.u32 	%r1, %ctaid.x;
	mov.u32 	%r2, %ntid.x;
	mov.u32 	%r3, %tid.x;
	mad.lo.s32 	%r4, %r1, %r2, %r3;
	cvt.s64.s32 	%rd1, %r4;
	setp.le.u64 	%p1, %rd5, %rd1;
	@%p1 bra 	$L__BB0_2;
	cvta.to.global.u64 	%rd6, %rd3;
	cvta.to.global.u64 	%rd7, %rd4;
	cvta.to.global.u64 	%rd8, %rd2;
	shl.b64 	%rd9, %rd1, 2;
	add.s64 	%rd10, %rd6, %rd9;
	ld.global.f32 	%f1, [%rd10];
	add.s64 	%rd11, %rd7, %rd9;
	ld.global.f32 	%f2, [%rd11];
	add.f32 	%f3, %f1, %f2;
	add.s64 	%rd12, %rd8, %rd9;
	st.global.f32 	[%rd12], %f3;
$L__BB0_2:
	ret;

}
	// .globl	_matrix_sub_flat
.visible .entry _matrix_sub_flat(
	.param .u64 .ptr .align 1 _matrix_sub_flat_param_0,
	.param .u64 .ptr .align 1 _matrix_sub_flat_param_1,
	.param .u64 .ptr .align 1 _matrix_sub_flat_param_2,
	.param .u64 _matrix_sub_flat_param_3
)
{
	.reg .pred 	%p<2>;
	.reg .b32 	%r<5>;
	.reg .b32 	%f<4>;
	.reg .b64 	%rd<13>;

	ld.param.u64 	%rd2, [_matrix_sub_flat_param_0];
	ld.param.u64 	%rd3, [_matrix_sub_flat_param_1];
	ld.param.u64 	%rd4, [_matrix_sub_flat_param_2];
	ld.param.u64 	%rd5, [_matrix_sub_flat_param_3];
	mov.u32 	%r1, %ctaid.x;
	mov.u32 	%r2, %ntid.x;
	mov.u32 	%r3, %tid.x;
	mad.lo.s32 	%r4, %r1, %r2, %r3;
	cvt.s64.s32 	%rd1, %r4;
	setp.le.u64 	%p1, %rd5, %rd1;
	@%p1 bra 	$L__BB1_2;
	cvta.to.global.u64 	%rd6, %rd3;
	cvta.to.global.u64 	%rd7, %rd4;
	cvta.to.global.u64 	%rd8, %rd2;
	shl.b64 	%rd9, %rd1, 2;
	add.s64 	%rd10, %rd6, %rd9;
	ld.global.f32 	%f1, [%rd10];
	add.s64 	%rd11, %rd7, %rd9;
	ld.global.f32 	%f2, [%rd11];
	sub.f32 	%f3, %f1, %f2;
	add.s64 	%rd12, %rd8, %rd9;
	st.global.f32 	[%rd12], %f3;
$L__BB1_2:
	ret;

}
	// .globl	_matrix_mul_flat
.visible .entry _matrix_mul_flat(
	.param .u64 .ptr .align 1 _matrix_mul_flat_param_0,
	.param .u64 .ptr .align 1 _matrix_mul_flat_param_1,
	.param .u64 .ptr .align 1 _matrix_mul_flat_param_2,
	.param .u64 _matrix_mul_flat_param_3
)
{
	.reg .pred 	%p<2>;
	.reg .b32 	%r<5>;
	.reg .b32 	%f<4>;
	.reg .b64 	%rd<13>;

	ld.param.u64 	%rd2, [_matrix_mul_flat_param_0];
	ld.param.u64 	%rd3, [_matrix_mul_flat_param_1];
	ld.param.u64 	%rd4, [_matrix_mul_flat_param_2];
	ld.param.u64 	%rd5, [_matrix_mul_flat_param_3];
	mov.u32 	%r1, %ctaid.x;
	mov.u32 	%r2, %ntid.x;
	mov.u32 	%r3, %tid.x;
	mad.lo.s32 	%r4, %r1, %r2, %r3;
	cvt.s64.s32 	%rd1, %r4;
	setp.le.u64 	%p1, %rd5, %rd1;
	@%p1 bra 	$L__BB2_2;
	cvta.to.global.u64 	%rd6, %rd3;
	cvta.to.global.u64 	%rd7, %rd4;
	cvta.to.global.u64 	%rd8, %rd2;
	shl.b64 	%rd9, %rd1, 2;
	add.s64 	%rd10, %rd6, %rd9;
	ld.global.f32 	%f1, [%rd10];
	add.s64 	%rd11, %rd7, %rd9;
	ld.global.f32 	%f2, [%rd11];
	mul.f32 	%f3, %f1, %f2;
	add.s64 	%rd12, %rd8, %rd9;
	st.global.f32 	[%rd12], %f3;
$L__BB2_2:
	ret;

}
	// .globl	_matrix_div_flat
.visible .entry _matrix_div_flat(
	.param .u64 .ptr .align 1 _matrix_div_flat_param_0,
	.param .u64 .ptr .align 1 _matrix_div_flat_param_1,
	.param .u64 .ptr .align 1 _matrix_div_flat_param_2,
	.param .u64 _matrix_div_flat_param_3
)
{
	.reg .pred 	%p<2>;
	.reg .b32 	%r<5>;
	.reg .b32 	%f<4>;
	.reg .b64 	%rd<13>;

	ld.param.u64 	%rd2, [_matrix_div_flat_param_0];
	ld.param.u64 	%rd3, [_matrix_div_flat_param_1];
	ld.param.u64 	%rd4, [_matrix_div_flat_param_2];
	ld.param.u64 	%rd5, [_matrix_div_flat_param_3];
	mov.u32 	%r1, %ctaid.x;
	mov.u32 	%r2, %ntid.x;
	mov.u32 	%r3, %tid.x;
	mad.lo.s32 	%r4, %r1, %r2, %r3;
	cvt.s64.s32 	%rd1, %r4;
	setp.le.u64 	%p1, %rd5, %rd1;
	@%p1 bra 	$L__BB3_2;
	cvta.to.global.u64 	%rd6, %rd3;
	cvta.to.global.u64 	%rd7, %rd4;
	cvta.to.global.u64 	%rd8, %rd2;
	shl.b64 	%rd9, %rd1, 2;
	add.s64 	%rd10, %rd6, %rd9;
	ld.global.f32 	%f1, [%rd10];
	add.s64 	%rd11, %rd7, %rd9;
	ld.global.f32 	%f2, [%rd11];
	div.rn.f32 	%f3, %f1, %f2;
	add.s64 	%rd12, %rd8, %rd9;
	st.global.f32 	[%rd12], %f3;
$L__BB3_2:
	ret;

}
	// .globl	_matrix_add_t_right
.visible .entry _matrix_add_t_right(
	.param .u64 .ptr .align 1 _matrix_add_t_right_param_0,
	.param .u64 .ptr .align 1 _matrix_add_t_right_param_1,
	.param .u64 .ptr .align 1 _matrix_add_t_right_param_2,
	.param .u64 _matrix_add_t_right_param_3,
	.param .u64 _matrix_add_t_right_param_4,
	.param .u64 _matrix_add_t_right_param_5
)
{
	.reg .pred 	%p<5>;
	.reg .b32 	%r<11>;
	.reg .b32 	%f<4>;
	.reg .b64 	%rd<37>;

	ld.param.u64 	%rd11, [_matrix_add_t_right_param_0];
	ld.param.u64 	%rd12, [_matrix_add_t_right_param_1];
	ld.param.u64 	%rd13, [_matrix_add_t_right_param_2];
	ld.param.u64 	%rd14, [_matrix_add_t_right_param_3];
	ld.param.u64 	%rd15, [_matrix_add_t_right_param_4];
	ld.param.u64 	%rd16, [_matrix_add_t_right_param_5];
	mov.u32 	%r1, %ctaid.x;
	mov.u32 	%r2, %ntid.x;
	mov.u32 	%r3, %tid.x;
	mad.lo.s32 	%r4, %r1, %r2, %r3;
	cvt.s64.s32 	%rd1, %r4;
	setp.le.u64 	%p1, %rd16, %rd1;
	@%p1 bra 	$L__BB4_10;
	mul.lo.s64 	%rd2, %rd15, %rd1;
	mul.lo.s64 	%rd3, %rd15, %rd14;
	or.b64  	%rd17, %rd2, %rd3;
	and.b64  	%rd18, %rd17, -4294967296;
	setp.ne.s64 	%p2, %rd18, 0;
	@%p2 bra 	$L__BB4_3;
	cvt.u32.u64 	%r5, %rd3;
	cvt.u32.u64 	%r6, %rd2;
	rem.u32 	%r7, %r6, %r5;
	cvt.u64.u32 	%rd35, %r7;
	bra.uni 	$L__BB4_4;
$L__BB4_3:
	rem.u64 	%rd35, %rd2, %rd3;
$L__BB4_4:
	or.b64  	%rd19, %rd1, %rd14;
	and.b64  	%rd20, %rd19, -4294967296;
	setp.ne.s64 	%p3, %rd20, 0;
	@%p3 bra 	$L__BB4_6;
	cvt.u32.u64 	%r8, %rd14;
	cvt.u32.u64 	%r9, %rd1;
	div.u32 	%r10, %r9, %r8;
	cvt.u64.u32 	%rd36, %r10;
	bra.uni 	$L__BB4_7;
$L__BB4_6:
	div.u64 	%rd36, %rd1, %rd14;
$L__BB4_7:
	add.s64 	%rd10, %rd36, %rd35;
	setp.lt.u64 	%p4, %rd10, %rd16;
	@%p4 bra 	$L__BB4_9;
	mov.u64 	%rd21, $str;
	cvta.global.u64 	%rd22, %rd21;
	mov.u64 	%rd23, $str$1;
	cvta.global.u64 	%rd24, %rd23;
	mov.u64 	%rd25, __unnamed_1;
	cvta.global.u64 	%rd26, %rd25;
	{ // callseq 0, 0
	.param .b64 param0;
	st.param.b64 	[param0], %rd22;
	.param .b64 param1;
	st.param.b64 	[param1], %rd24;
	.param .b32 param2;
	st.param.b32 	[param2], 66;
	.param .b64 param3;
	st.param.b64 	[param3], %rd26;
	.param .b64 param4;
	st.param.b64 	[param4], 1;
	call.uni 
	__assertfail, 
	(
	param0, 
	param1, 
	param2, 
	param3, 
	param4
	);
	} // callseq 0
$L__BB4_9:
	cvta.to.global.u64 	%rd27, %rd12;
	shl.b64 	%rd28, %rd1, 2;
	add.s64 	%rd29, %rd27, %rd28;
	ld.global.f32 	%f1, [%rd29];
	cvta.to.global.u64 	%rd30, %rd13;
	shl.b64 	%rd31, %rd10, 2;
	add.s64 	%rd32, %rd30, %rd31;
	ld.global.f32 	%f2, [%rd32];
	add.f32 	%f3, %f1, %f2;
	cvta.to.global.u64 	%rd33, %rd11;
	add.s64 	%rd34, %rd33, %rd28;
	st.global.f32 	[%rd34], %f3;
$L__BB4_10:
	ret;

}
	// .globl	_matrix_sub_t_right
.visible .entry _matrix_sub_t_right(
	.param .u64 .ptr .align 1 _matrix_sub_t_right_param_0,
	.param .u64 .ptr .align 1 _matrix_sub_t_right_param_1,
	.param .u64 .ptr .align 1 _matrix_sub_t_right_param_2,
	.param .u64 _matrix_sub_t_right_param_3,
	.param .u64 _matrix_sub_t_right_param_4,
	.param .u64 _matrix_sub_t_right_param_5
)
{
	.reg .pred 	%p<5>;
	.reg .b32 	%r<11>;
	.reg .b32 	%f<4>;
	.reg .b64 	%rd<37>;

	ld.param.u64 	%rd11, [_matrix_sub_t_right_param_0];
	ld.param.u64 	%rd12, [_matrix_sub_t_right_param_1];
	ld.param.u64 	%rd13, [_matrix_sub_t_right_param_2];
	ld.param.u64 	%rd14, [_matrix_sub_t_right_param_3];
	ld.param.u64 	%rd15, [_matrix_sub_t_right_param_4];
	ld.param.u64 	%rd16, [_matrix_sub_t_right_param_5];
	mov.u32 	%r1, %ctaid.x;
	mov.u32 	%r2, %ntid.x;
	mov.u32 	%r3, %tid.x;
	mad.lo.s32 	%r4, %r1, %r2, %r3;
	cvt.s64.s32 	%rd1, %r4;
	setp.le.u64 	%p1, %rd16, %rd1;
	@%p1 bra 	$L__BB5_10;
	mul.lo.s64 	%rd2, %rd15, %rd1;
	mul.lo.s64 	%rd3, %rd15, %rd14;
	or.b64  	%rd17, %rd2, %rd3;
	and.b64  	%rd18, %rd17, -4294967296;
	setp.ne.s64 	%p2, %rd18, 0;
	@%p2 bra 	$L__BB5_3;
	cvt.u32.u64 	%r5, %rd3;
	cvt.u32.u64 	%r6, %rd2;
	rem.u32 	%r7, %r6, %r5;
	cvt.u64.u32 	%rd35, %r7;
	bra.uni 	$L__BB5_4;
$L__BB5_3:
	rem.u64 	%rd35, %rd2, %rd3;
$L__BB5_4:
	or.b64  	%rd19, %rd1, %rd14;
	and.b64  	%rd20, %rd19, -4294967296;
	setp.ne.s64 	%p3, %rd20, 0;
	@%p3 bra 	$L__BB5_6;
	cvt.u32.u64 	%r8, %rd14;
	cvt.u32.u64 	%r9, %rd1;
	div.u32 	%r10, %r9, %r8;
	cvt.u64.u32 	%rd36, %r10;
	bra.uni 	$L__BB5_7;
$L__BB5_6:
	div.u64 	%rd36, %rd1, %rd14;
$L__BB5_7:
	add.s64 	%rd10, %rd36, %rd35;
	setp.lt.u64 	%p4, %rd10, %rd16;
	@%p4 bra 	$L__BB5_9;
	mov.u64 	%rd21, $str;
	cvta.global.u64 	%rd22, %rd21;
	mov.u64 	%rd23, $str$1;
	cvta.global.u64 	%rd24, %rd23;
	mov.u64 	%rd25, __unnamed_2;
	cvta.global.u64 	%rd26, %rd25;
	{ // callseq 1, 0
	.param .b64 param0;
	st.param.b64 	[param0], %rd22;
	.param .b64 param1;
	st.param.b64 	[param1], %rd24;
	.param .b32 param2;
	st.param.b32 	[param2], 67;
	.param .b64 param3;
	st.param.b64 	[param3], %rd26;
	.param .b64 param4;
	st.param.b64 	[param4], 1;
	call.uni 
	__assertfail, 
	(
	param0, 
	param1, 
	param2, 
	param3, 
	param4
	);
	} // callseq 1
$L__BB5_9:
	cvta.to.global.u64 	%rd27, %rd12;
	shl.b64 	%rd28, %rd1, 2;
	add.s64 	%rd29, %rd27, %rd28;
	ld.global.f32 	%f1, [%rd29];
	cvta.to.global.u64 	%rd30, %rd13;
	shl.b64 	%rd31, %rd10, 2;
	add.s64 	%rd32, %rd30, %rd31;
	ld.global.f32 	%f2, [%rd32];
	sub.f32 	%f3, %f1, %f2;
	cvta.to.global.u64 	%rd33, %rd11;
	add.s64 	%rd34, %rd33, %rd28;
	st.global.f32 	[%rd34], %f3;
$L__BB5_10:
	ret;

}
	// .globl	_matrix_mul_t_right
.visible .entry _matrix_mul_t_right(
	.param .u64 .ptr .align 1 _matrix_mul_t_right_param_0,
	.param .u64 .ptr .align 1 _matrix_mul_t_right_param_1,
	.param .u64 .ptr .align 1 _matrix_mul_t_right_param_2,
	.param .u64 _matrix_mul_t_right_param_3,
	.param .u64 _matrix_mul_t_right_param_4,
	.param .u64 _matrix_mul_t_right_param_5
)
{
	.reg .pred 	%p<5>;
	.reg .b32 	%r<11>;
	.reg .b32 	%f<4>;
	.reg .b64 	%rd<37>;

	ld.param.u64 	%rd11, [_matrix_mul_t_right_param_0];
	ld.param.u64 	%rd12, [_matrix_mul_t_right_param_1];
	ld.param.u64 	%rd13, [_matrix_mul_t_right_param_2];
	ld.param.u64 	%rd14, [_matrix_mul_t_right_param_3];
	ld.param.u64 	%rd15, [_matrix_mul_t_right_param_4];
	ld.param.u64 	%rd16, [_matrix_mul_t_right_param_5];
	mov.u32 	%r1, %ctaid.x;
	mov.u32 	%r2, %ntid.x;
	mov.u32 	%r3, %tid.x;
	mad.lo.s32 	%r4, %r1, %r2, %r3;
	cvt.s64.s32 	%rd1, %r4;
	setp.le.u64 	%p1, %rd16, %rd1;
	@%p1 bra 	$L__BB6_10;
	mul.lo.s64 	%rd2, %rd15, %rd1;
	mul.lo.s64 	%rd3, %rd15, %rd14;
	or.b64  	%rd17, %rd2, %rd3;
	and.b64  	%rd18, %rd17, -4294967296;
	setp.ne.s64 	%p2, %rd18, 0;
	@%p2 bra 	$L__BB6_3;
	cvt.u32.u64 	%r5, %rd3;
	cvt.u32.u64 	%r6, %rd2;
	rem.u32 	%r7, %r6, %r5;
	cvt.u64.u32 	%rd35, %r7;
	bra.uni 	$L__BB6_4;
$L__BB6_3:
	rem.u64 	%rd35, %rd2, %rd3;
$L__BB6_4:
	or.b64  	%rd19, %rd1, %rd14;
	and.b64  	%rd20, %rd19, -4294967296;
	setp.ne.s64 	%p3, %rd20, 0;
	@%p3 bra 	$L__BB6_6;
	cvt.u32.u64 	%r8, %rd14;
	cvt.u32.u64 	%r9, %rd1;
	div.u32 	%r10, %r9, %r8;
	cvt.u64.u32 	%rd36, %r10;
	bra.uni 	$L__BB6_7;
$L__BB6_6:
	div.u64 	%rd36, %rd1, %rd14;
$L__BB6_7:
	add.s64 	%rd10, %rd36, %rd35;
	setp.lt.u64 	%p4, %rd10, %rd16;
	@%p4 bra 	$L__BB6_9;
	mov.u64 	%rd21, $str;
	cvta.global.u64 	%rd22, %rd21;
	mov.u64 	%rd23, $str$1;
	cvta.global.u64 	%rd24, %rd23;
	mov.u64 	%rd25, __unnamed_3;
	cvta.global.u64 	%rd26, %rd25;
	{ // callseq 2, 0
	.param .b64 param0;
	st.param.b64 	[param0], %rd22;
	.param .b64 param1;
	st.param.b64 	[param1], %rd24;
	.param .b32 param2;
	st.param.b32 	[param2], 68;
	.param .b64 param3;
	st.param.b64 	[param3], %rd26;
	.param .b64 param4;
	st.param.b64 	[param4], 1;
	call.uni 
	__assertfail, 
	(
	param0, 
	param1, 
	param2, 
	param3, 
	param4
	);
	} // callseq 2
$L__BB6_9:
	cvta.to.global.u64 	%rd27, %rd12;
	shl.b64 	%rd28, %rd1, 2;
	add.s64 	%rd29, %rd27, %rd28;
	ld.global.f32 	%f1, [%rd29];
	cvta.to.global.u64 	%rd30, %rd13;
	shl.b64 	%rd31, %rd10, 2;
	add.s64 	%rd32, %rd30, %rd31;
	ld.global.f32 	%f2, [%rd32];
	mul.f32 	%f3, %f1, %f2;
	cvta.to.global.u64 	%rd33, %rd11;
	add.s64 	%rd34, %rd33, %rd28;
	st.global.f32 	[%rd34], %f3;
$L__BB6_10:
	ret;

}
	// .globl	_matrix_div_t_right
.visible .entry _matrix_div_t_right(
	.param .u64 .ptr .align 1 _matrix_div_t_right_param_0,
	.param .u64 .ptr .align 1 _matrix_div_t_right_param_1,
	.param .u64 .ptr .align 1 _matrix_div_t_right_param_2,
	.param .u64 _matrix_div_t_right_param_3,
	.param .u64 _matrix_div_t_right_param_4,
	.param .u64 _matrix_div_t_right_param_5
)
{
	.reg .pred 	%p<5>;
	.reg .b32 	%r<11>;
	.reg .b32 	%f<4>;
	.reg .b64 	%rd<37>;

	ld.param.u64 	%rd11, [_matrix_div_t_right_param_0];
	ld.param.u64 	%rd12, [_matrix_div_t_right_param_1];
	ld.param.u64 	%rd13, [_matrix_div_t_right_param_2];
	ld.param.u64 	%rd14, [_matrix_div_t_right_param_3];
	ld.param.u64 	%rd15, [_matrix_div_t_right_param_4];
	ld.param.u64 	%rd16, [_matrix_div_t_right_param_5];
	mov.u32 	%r1, %ctaid.x;
	mov.u32 	%r2, %ntid.x;
	mov.u32 	%r3, %tid.x;
	mad.lo.s32 	%r4, %r1, %r2, %r3;
	cvt.s64.s32 	%rd1, %r4;
	setp.le.u64 	%p1, %rd16, %rd1;
	@%p1 bra 	$L__BB7_10;
	mul.lo.s64 	%rd2, %rd15, %rd1;
	mul.lo.s64 	%rd3, %rd15, %rd14;
	or.b64  	%rd17, %rd2, %rd3;
	and.b64  	%rd18, %rd17, -4294967296;
	setp.ne.s64 	%p2, %rd18, 0;
	@%p2 bra 	$L__BB7_3;
	cvt.u32.u64 	%r5, %rd3;
	cvt.u32.u64 	%r6, %rd2;
	rem.u32 	%r7, %r6, %r5;
	cvt.u64.u32 	%rd35, %r7;
	bra.uni 	$L__BB7_4;
$L__BB7_3:
	rem.u64 	%rd35, %rd2, %rd3;
$L__BB7_4:
	or.b64  	%rd19, %rd1, %rd14;
	and.b64  	%rd20, %rd19, -4294967296;
	setp.ne.s64 	%p3, %rd20, 0;
	@%p3 bra 	$L__BB7_6;
	cvt.u32.u64 	%r8, %rd14;
	cvt.u32.u64 	%r9, %rd1;
	div.u32 	%r10, %r9, %r8;
	cvt.u64.u32 	%rd36, %r10;
	bra.uni 	$L__BB7_7;
$L__BB7_6:
	div.u64 	%rd36, %rd1, %rd14;
$L__BB7_7:
	add.s64 	%rd10, %rd36, %rd35;
	setp.lt.u64 	%p4, %rd10, %rd16;
	@%p4 bra 	$L__BB7_9;
	mov.u64 	%rd21, $str;
	cvta.global.u64 	%rd22, %rd21;
	mov.u64 	%rd23, $str$1;
	cvta.global.u64 	%rd24, %rd23;
	mov.u64 	%rd25, __unnamed_4;
	cvta.global.u64 	%rd26, %rd25;
	{ // callseq 3, 0
	.param .b64 param0;
	st.param.b64 	[param0], %rd22;
	.param .b64 param1;
	st.param.b64 	[param1], %rd24;
	.param .b32 param2;
	st.param.b32 	[param2], 69;
	.param .b64 param3;
	st.param.b64 	[param3], %rd26;
	.param .b64 param4;
	st.param.b64 	[param4], 1;
	call.uni 
	__assertfail, 
	(
	param0, 
	param1, 
	param2, 
	param3, 
	param4
	);
	} // callseq 3
$L__BB7_9:
	cvta.to.global.u64 	%rd27, %rd12;
	shl.b64 	%rd28, %rd1, 2;
	add.s64 	%rd29, %rd27, %rd28;
	ld.global.f32 	%f1, [%rd29];
	cvta.to.global.u64 	%rd30, %rd13;
	shl.b64 	%rd31, %rd10, 2;
	add.s64 	%rd32, %rd30, %rd31;
	ld.global.f32 	%f2, [%rd32];
	div.rn.f32 	%f3, %f1, %f2;
	cvta.to.global.u64 	%rd33, %rd11;
	add.s64 	%rd34, %rd33, %rd28;
	st.global.f32 	[%rd34], %f3;
$L__BB7_10:
	ret;

}
	// .globl	_matrix_sub_t_left
.visible .entry _matrix_sub_t_left(
	.param .u64 .ptr .align 1 _matrix_sub_t_left_param_0,
	.param .u64 .ptr .align 1 _matrix_sub_t_left_param_1,
	.param .u64 .ptr .align 1 _matrix_sub_t_left_param_2,
	.param .u64 _matrix_sub_t_left_param_3,
	.param .u64 _matrix_sub_t_left_param_4,
	.param .u64 _matrix_sub_t_left_param_5
)
{
	.reg .pred 	%p<5>;
	.reg .b32 	%r<11>;
	.reg .b32 	%f<4>;
	.reg .b64 	%rd<37>;

	ld.param.u64 	%rd11, [_matrix_sub_t_left_param_0];
	ld.param.u64 	%rd12, [_matrix_sub_t_left_param_1];
	ld.param.u64 	%rd13, [_matrix_sub_t_left_param_2];
	ld.param.u64 	%rd14, [_matrix_sub_t_left_param_3];
	ld.param.u64 	%rd15, [_matrix_sub_t_left_param_4];
	ld.param.u64 	%rd16, [_matrix_sub_t_left_param_5];
	mov.u32 	%r1, %ctaid.x;
	mov.u32 	%r2, %ntid.x;
	mov.u32 	%r3, %tid.x;
	mad.lo.s32 	%r4, %r1, %r2, %r3;
	cvt.s64.s32 	%rd1, %r4;
	setp.le.u64 	%p1, %rd16, %rd1;
	@%p1 bra 	$L__BB8_10;
	mul.lo.s64 	%rd2, %rd15, %rd1;
	mul.lo.s64 	%rd3, %rd15, %rd14;
	or.b64  	%rd17, %rd2, %rd3;
	and.b64  	%rd18, %rd17, -4294967296;
	setp.ne.s64 	%p2, %rd18, 0;
	@%p2 bra 	$L__BB8_3;
	cvt.u32.u64 	%r5, %rd3;
	cvt.u32.u64 	%r6, %rd2;
	rem.u32 	%r7, %r6, %r5;
	cvt.u64.u32 	%rd35, %r7;
	bra.uni 	$L__BB8_4;
$L__BB8_3:
	rem.u64 	%rd35, %rd2, %rd3;
$L__BB8_4:
	or.b64  	%rd19, %rd1, %rd14;
	and.b64  	%rd20, %rd19, -4294967296;
	setp.ne.s64 	%p3, %rd20, 0;
	@%p3 bra 	$L__BB8_6;
	cvt.u32.u64 	%r8, %rd14;
	cvt.u32.u64 	%r9, %rd1;
	div.u32 	%r10, %r9, %r8;
	cvt.u64.u32 	%rd36, %r10;
	bra.uni 	$L__BB8_7;
$L__BB8_6:
	div.u64 	%rd36, %rd1, %rd14;
$L__BB8_7:
	add.s64 	%rd10, %rd36, %rd35;
	setp.lt.u64 	%p4, %rd10, %rd16;
	@%p4 bra 	$L__BB8_9;
	mov.u64 	%rd21, $str;
	cvta.global.u64 	%rd22, %rd21;
	mov.u64 	%rd23, $str$1;
	cvta.global.u64 	%rd24, %rd23;
	mov.u64 	%rd25, __unnamed_5;
	cvta.global.u64 	%rd26, %rd25;
	{ // callseq 4, 0
	.param .b64 param0;
	st.param.b64 	[param0], %rd22;
	.param .b64 param1;
	st.param.b64 	[param1], %rd24;
	.param .b32 param2;
	st.param.b32 	[param2], 71;
	.param .b64 param3;
	st.param.b64 	[param3], %rd26;
	.param .b64 param4;
	st.param.b64 	[param4], 1;
	call.uni 
	__assertfail, 
	(
	param0, 
	param1, 
	param2, 
	param3, 
	param4
	);
	} // callseq 4
$L__BB8_9:
	cvta.to.global.u64 	%rd27, %rd12;
	shl.b64 	%rd28, %rd10, 2;
	add.s64 	%rd29, %rd27, %rd28;
	ld.global.f32 	%f1, [%rd29];
	cvta.to.global.u64 	%rd30, %rd13;
	shl.b64 	%rd31, %rd1, 2;
	add.s64 	%rd32, %rd30, %rd31;
	ld.global.f32 	%f2, [%rd32];
	sub.f32 	%f3, %f1, %f2;
	cvta.to.global.u64 	%rd33, %rd11;
	add.s64 	%rd34, %rd33, %rd31;
	st.global.f32 	[%rd34], %f3;
$L__BB8_10:
	ret;

}
	// .globl	_matrix_div_t_left
.visible .entry _matrix_div_t_left(
	.param .u64 .ptr .align 1 _matrix_div_t_left_param_0,
	.param .u64 .ptr .align 1 _matrix_div_t_left_param_1,
	.param .u64 .ptr .align 1 _matrix_div_t_left_param_2,
	.param .u64 _matrix_div_t_left_param_3,
	.param .u64 _matrix_div_t_left_param_4,
	.param .u64 _matrix_div_t_left_param_5
)
{
	.reg .pred 	%p<5>;
	.reg .b32 	%r<11>;
	.reg .b32 	%f<4>;
	.reg .b64 	%rd<37>;

	ld.param.u64 	%rd11, [_matrix_div_t_left_param_0];
	ld.param.u64 	%rd12, [_matrix_div_t_left_param_1];
	ld.param.u64 	%rd13, [_matrix_div_t_left_param_2];
	ld.param.u64 	%rd14, [_matrix_div_t_left_param_3];
	ld.param.u64 	%rd15, [_matrix_div_t_left_param_4];
	ld.param.u64 	%rd16, [_matrix_div_t_left_param_5];
	mov.u32 	%r1, %ctaid.x;
	mov.u32 	%r2, %ntid.x;
	mov.u32 	%r3, %tid.x;
	mad.lo.s32 	%r4, %r1, %r2, %r3;
	cvt.s64.s32 	%rd1, %r4;
	setp.le.u64 	%p1, %rd16, %rd1;
	@%p1 bra 	$L__BB9_10;
	mul.lo.s64 	%rd2, %rd15, %rd1;
	mul.lo.s64 	%rd3, %rd15, %rd14;
	or.b64  	%rd17, %rd2, %rd3;
	and.b64  	%rd18, %rd17, -4294967296;
	setp.ne.s64 	%p2, %rd18, 0;
	@%p2 bra 	$L__BB9_3;
	cvt.u32.u64 	%r5, %rd3;
	cvt.u32.u64 	%r6, %rd2;
	rem.u32 	%r7, %r6, %r5;
	cvt.u64.u32 	%rd35, %r7;
	bra.uni 	$L__BB9_4;
$L__BB9_3:
	rem.u64 	%rd35, %rd2, %rd3;
$L__BB9_4:
	or.b64  	%rd19, %rd1, %rd14;
	and.b64  	%rd20, %rd19, -4294967296;
	setp.ne.s64 	%p3, %rd20, 0;
	@%p3 bra 	$L__BB9_6;
	cvt.u32.u64 	%r8, %rd14;
	cvt.u32.u64 	%r9, %rd1;
	div.u32 	%r10, %r9, %r8;
	cvt.u64.u32 	%rd36, %r10;
	bra.uni 	$L__BB9_7;
$L__BB9_6:
	div.u64 	%rd36, %rd1, %rd14;
$L__BB9_7:
	add.s64 	%rd10, %rd36, %rd35;
	setp.lt.u64 	%p4, %rd10, %rd16;
	@%p4 bra 	$L__BB9_9;
	mov.u64 	%rd21, $str;
	cvta.global.u64 	%rd22, %rd21;
	mov.u64 	%rd23, $str$1;
	cvta.global.u64 	%rd24, %rd23;
	mov.u64 	%rd25, __unnamed_6;
	cvta.global.u64 	%rd26, %rd25;
	{ // callseq 5, 0
	.param .b64 param0;
	st.param.b64 	[param0], %rd22;
	.param .b64 param1;
	st.param.b64 	[param1], %rd24;
	.param .b32 param2;
	st.param.b32 	[param2], 72;
	.param .b64 param3;
	st.param.b64 	[param3], %rd26;
	.param .b64 param4;
	st.param.b64 	[param4], 1;
	call.uni 
	__assertfail, 
	(
	param0, 
	param1, 
	param2, 
	param3, 
	param4
	);
	} // callseq 5
$L__BB9_9:
	cvta.to.global.u64 	%rd27, %rd12;
	shl.b64 	%rd28, %rd10, 2;
	add.s64 	%rd29, %rd27, %rd28;
	ld.global.f32 	%f1, [%rd29];
	cvta.to.global.u64 	%rd30, %rd13;
	shl.b64 	%rd31, %rd1, 2;
	add.s64 	%rd32, %rd30, %rd31;
	ld.global.f32 	%f2, [%rd32];
	div.rn.f32 	%f3, %f1, %f2;
	cvta.to.global.u64 	%rd33, %rd11;
	add.s64 	%rd34, %rd33, %rd31;
	st.global.f32 	[%rd34], %f3;
$L__BB9_10:
	ret;

}
	// .globl	_Z18_matrix_scalar_addPfS_fm
.visible .entry _Z18_matrix_scalar_addPfS_fm(
	.param .u64 .ptr .align 1 _Z18_matrix_scalar_addPfS_fm_param_0,
	.param .u64 .ptr .align 1 _Z18_matrix_scalar_addPfS_fm_param_1,
	.param .f32 _Z18_matrix_scalar_addPfS_fm_param_2,
	.param .u64 _Z18_matrix_scalar_addPfS_fm_param_3
)
{
	.reg .pred 	%p<2>;
	.reg .b32 	%r<5>;
	.reg .b32 	%f<4>;
	.reg .b64 	%rd<10>;

	ld.param.u64 	%rd2, [_Z18_matrix_scalar_addPfS_fm_param_0];
	ld.param.u64 	%rd3, [_Z18_matrix_scalar_addPfS_fm_param_1];
	ld.param.f32 	%f1, [_Z18_matrix_scalar_addPfS_fm_param_2];
	ld.param.u64 	%rd4, [_Z18_matrix_scalar_addPfS_fm_param_3];
	mov.u32 	%r1, %ctaid.x;
	mov.u32 	%r2, %ntid.x;
	mov.u32 	%r3, %tid.x;
	mad.lo.s32 	%r4, %r1, %r2, %r3;
	cvt.s64.s32 	%rd1, %r4;
	setp.le.u64 	%p1, %rd4, %rd1;
	@%p1 bra 	$L__BB10_2;
	cvta.to.global.u64 	%rd5, %rd3;
	cvta.to.global.u64 	%rd6, %rd2;
	shl.b64 	%rd7, %rd1, 2;
	add.s64 	%rd8, %rd5, %rd7;
	ld.global.f32 	%f2, [%rd8];
	add.f32 	%f3, %f1, %f2;
	add.s64 	%rd9, %rd6, %rd7;
	st.global.f32 	[%rd9], %f3;
$L__BB10_2:
	ret;

}
	// .globl	_Z18_matrix_scalar_subPfS_fm
.visible .entry _Z18_matrix_scalar_subPfS_fm(
	.param .u64 .ptr .align 1 _Z18_matrix_scalar_subPfS_fm_param_0,
	.param .u64 .ptr .align 1 _Z18_matrix_scalar_subPfS_fm_param_1,
	.param .f32 _Z18_matrix_scalar_subPfS_fm_param_2,
	.param .u64 _Z18_matrix_scalar_subPfS_fm_param_3
)
{
	.reg .pred 	%p<2>;
	.reg .b32 	%r<5>;
	.reg .b32 	%f<4>;
	.reg .b64 	%rd<10>;

	ld.param.u64 	%rd2, [_Z18_matrix_scalar_subPfS_fm_param_0];
	ld.param.u64 	%rd3, [_Z18_matrix_scalar_subPfS_fm_param_1];
	ld.param.f32 	%f1, [_Z18_matrix_scalar_subPfS_fm_param_2];
	ld.param.u64 	%rd4, [_Z18_matrix_scalar_subPfS_fm_param_3];
	mov.u32 	%r1, %ctaid.x;
	mov.u32 	%r2, %ntid.x;
	mov.u32 	%r3, %tid.x;
	mad.lo.s32 	%r4, %r1, %r2, %r3;
	cvt.s64.s32 	%rd1, %r4;
	setp.le.u64 	%p1, %rd4, %rd1;
	@%p1 bra 	$L__BB11_2;
	cvta.to.global.u64 	%rd5, %rd3;
	cvta.to.global.u64 	%rd6, %rd2;
	shl.b64 	%rd7, %rd1, 2;
	add.s64 	%rd8, %rd5, %rd7;
	ld.global.f32 	%f2, [%rd8];
	sub.f32 	%f3, %f2, %f1;
	add.s64 	%rd9, %rd6, %rd7;
	st.global.f32 	[%rd9], %f3;
$L__BB11_2:
	ret;

}
	// .globl	_Z18_matrix_scalar_mulPfS_fm
.visible .entry _Z18_matrix_scalar_mulPfS_fm(
	.param .u64 .ptr .align 1 _Z18_matrix_scalar_mulPfS_fm_param_0,
	.param .u64 .ptr .align 1 _Z18_matrix_scalar_mulPfS_fm_param_1,
	.param .f32 _Z18_matrix_scalar_mulPfS_fm_param_2,
	.param .u64 _Z18_matrix_scalar_mulPfS_fm_param_3
)
{
	.reg .pred 	%p<2>;
	.reg .b32 	%r<5>;
	.reg .b32 	%f<4>;
	.reg .b64 	%rd<10>;

	ld.param.u64 	%rd2, [_Z18_matrix_scalar_mulPfS_fm_param_0];
	ld.param.u64 	%rd3, [_Z18_matrix_scalar_mulPfS_fm_param_1];
	ld.param.f32 	%f1, [_Z18_matrix_scalar_mulPfS_fm_param_2];
	ld.param.u64 	%rd4, [_Z18_matrix_scalar_mulPfS_fm_param_3];
	mov.u32 	%r1, %ctaid.x;
	mov.u32 	%r2, %ntid.x;
	mov.u32 	%r3, %tid.x;
	mad.lo.s32 	%r4, %r1, %r2, %r3;
	cvt.s64.s32 	%rd1, %r4;
	setp.le.u64 	%p1, %rd4, %rd1;
	@%p1 bra 	$L__BB12_2;
	cvta.to.global.u64 	%rd5, %rd3;
	cvta.to.global.u64 	%rd6, %rd2;
	shl.b64 	%rd7, %rd1, 2;
	add.s64 	%rd8, %rd5, %rd7;
	ld.global.f32 	%f2, [%rd8];
	mul.f32 	%f3, %f1, %f2;
	add.s64 	%rd9, %rd6, %rd7;
	st.global.f32 	[%rd9], %f3;
$L__BB12_2:
	ret;

}
	// .globl	_Z18_matrix_scalar_divPfS_fm
.visible .entry _Z18_matrix_scalar_divPfS_fm(
	.param .u64 .ptr .align 1 _Z18_matrix_scalar_divPfS_fm_param_0,
	.param .u64 .ptr .align 1 _Z18_matrix_scalar_divPfS_fm_param_1,
	.param .f32 _Z18_matrix_scalar_divPfS_fm_param_2,
	.param .u64 _Z18_matrix_scalar_divPfS_fm_param_3
)
{
	.reg .pred 	%p<2>;
	.reg .b32 	%r<5>;
	.reg .b32 	%f<4>;
	.reg .b64 	%rd<10>;

	ld.param.u64 	%rd2, [_Z18_matrix_scalar_divPfS_fm_param_0];
	ld.param.u64 	%rd3, [_Z18_matrix_scalar_divPfS_fm_param_1];
	ld.param.f32 	%f1, [_Z18_matrix_scalar_divPfS_fm_param_2];
	ld.param.u64 	%rd4, [_Z18_matrix_scalar_divPfS_fm_param_3];
	mov.u32 	%r1, %ctaid.x;
	mov.u32 	%r2, %ntid.x;
	mov.u32 	%r3, %tid.x;
	mad.lo.s32 	%r4, %r1, %r2, %r3;
	cvt.s64.s32 	%rd1, %r4;
	setp.le.u64 	%p1, %rd4, %rd1;
	@%p1 bra 	$L__BB13_2;
	cvta.to.global.u64 	%rd5, %rd3;
	cvta.to.global.u64 	%rd6, %rd2;
	shl.b64 	%rd7, %rd1, 2;
	add.s64 	%rd8, %rd5, %rd7;
	ld.global.f32 	%f2, [%rd8];
	div.rn.f32 	%f3, %f2, %f1;
	add.s64 	%rd9, %rd6, %rd7;
	st.global.f32 	[%rd9], %f3;
$L__BB13_2:
	ret;

}
	// .globl	_Z18_scalar_matrix_subPffS_m
.visible .entry _Z18_scalar_matrix_subPffS_m(
	.param .u64 .ptr .align 1 _Z18_scalar_matrix_subPffS_m_param_0,
	.param .f32 _Z18_scalar_matrix_subPffS_m_param_1,
	.param .u64 .ptr .align 1 _Z18_scalar_matrix_subPffS_m_param_2,
	.param .u64 _Z18_scalar_matrix_subPffS_m_param_3
)
{
	.reg .pred 	%p<2>;
	.reg .b32 	%r<5>;
	.reg .b32 	%f<4>;
	.reg .b64 	%rd<10>;

	ld.param.u64 	%rd2, [_Z18_scalar_matrix_subPffS_m_param_0];
	ld.param.f32 	%f1, [_Z18_scalar_matrix_subPffS_m_param_1];
	ld.param.u64 	%rd3, [_Z18_scalar_matrix_subPffS_m_param_2];
	ld.param.u64 	%rd4, [_Z18_scalar_matrix_subPffS_m_param_3];
	mov.u32 	%r1, %ctaid.x;
	mov.u32 	%r2, %ntid.x;
	mov.u32 	%r3, %tid.x;
	mad.lo.s32 	%r4, %r1, %r2, %r3;
	cvt.s64.s32 	%rd1, %r4;
	setp.le.u64 	%p1, %rd4, %rd1;
	@%p1 bra 	$L__BB14_2;
	cvta.to.global.u64 	%rd5, %rd3;
	cvta.to.global.u64 	%rd6, %rd2;
	shl.b64 	%rd7, %rd1, 2;
	add.s64 	%rd8, %rd5, %rd7;
	ld.global.f32 	%f2, [%rd8];
	sub.f32 	%f3, %f1, %f2;
	add.s64 	%rd9, %rd6, %rd7;
	st.global.f32 	[%rd9], %f3;
$L__BB14_2:
	ret;

}
	// .globl	_Z18_scalar_matrix_divPffS_m
.visible .entry _Z18_scalar_matrix_divPffS_m(
	.param .u64 .ptr .align 1 _Z18_scalar_matrix_divPffS_m_param_0,
	.param .f32 _Z18_scalar_matrix_divPffS_m_param_1,
	.param .u64 .ptr .align 1 _Z18_scalar_matrix_divPffS_m_param_2,
	.param .u64 _Z18_scalar_matrix_divPffS_m_param_3
)
{
	.reg .pred 	%p<2>;
	.reg .b32 	%r<5>;
	.reg .b32 	%f<4>;
	.reg .b64 	%rd<10>;

	ld.param.u64 	%rd2, [_Z18_scalar_matrix_divPffS_m_param_0];
	ld.param.f32 	%f1, [_Z18_scalar_matrix_divPffS_m_param_1];
	ld.param.u64 	%rd3, [_Z18_scalar_matrix_divPffS_m_param_2];
	ld.param.u64 	%rd4, [_Z18_scalar_matrix_divPffS_m_param_3];
	mov.u32 	%r1, %ctaid.x;
	mov.u32 	%r2, %ntid.x;
	mov.u32 	%r3, %tid.x;
	mad.lo.s32 	%r4, %r1, %r2, %r3;
	cvt.s64.s32 	%rd1, %r4;
	setp.le.u64 	%p1, %rd4, %rd1;
	@%p1 bra 	$L__BB15_2;
	cvta.to.global.u64 	%rd5, %rd3;
	cvta.to.global.u64 	%rd6, %rd2;
	shl.b64 	%rd7, %rd1, 2;
	add.s64 	%rd8, %rd5, %rd7;
	ld.global.f32 	%f2, [%rd8];
	div.rn.f32 	%f3, %f1, %f2;
	add.s64 	%rd9, %rd6, %rd7;
	st.global.f32 	[%rd9], %f3;
$L__BB15_2:
	ret;

}
	// .globl	_Z7_sqwarePfS_m
.visible .entry _Z7_sqwarePfS_m(
	.param .u64 .ptr .align 1 _Z7_sqwarePfS_m_param_0,
	.param .u64 .ptr .align 1 _Z7_sqwarePfS_m_param_1,
	.param .u64 _Z7_sqwarePfS_m_param_2
)
{
	.reg .pred 	%p<2>;
	.reg .b32 	%r<5>;
	.reg .b32 	%f<3>;
	.reg .b64 	%rd<10>;

	ld.param.u64 	%rd2, [_Z7_sqwarePfS_m_param_0];
	ld.param.u64 	%rd3, [_Z7_sqwarePfS_m_param_1];
	ld.param.u64 	%rd4, [_Z7_sqwarePfS_m_param_2];
	mov.u32 	%r1, %ctaid.x;
	mov.u32 	%r2, %ntid.x;
	mov.u32 	%r3, %tid.x;
	mad.lo.s32 	%r4, %r1, %r2, %r3;
	cvt.s64.s32 	%rd1, %r4;
	setp.le.u64 	%p1, %rd4, %rd1;
	@%p1 bra 	$L__BB16_2;
	cvta.to.global.u64 	%rd5, %rd3;
	cvta.to.global.u64 	%rd6, %rd2;
	shl.b64 	%rd7, %rd1, 2;
	add.s64 	%rd8, %rd5, %rd7;
	ld.global.f32 	%f1, [%rd8];
	mul.f32 	%f2, %f1, %f1;
	add.s64 	%rd9, %rd6, %rd7;
	st.global.f32 	[%rd9], %f2;
$L__BB16_2:
	ret;

}
	// .globl	_Z11_matrix_negPfS_m
.visible .entry _Z11_matrix_negPfS_m(
	.param .u64 .ptr .align 1 _Z11_matrix_negPfS_m_param_0,
	.param .u64 .ptr .align 1 _Z11_matrix_negPfS_m_param_1,
	.param .u64 _Z11_matrix_negPfS_m_param_2
)
{
	.reg .pred 	%p<2>;
	.reg .b32 	%r<5>;
	.reg .b32 	%f<3>;
	.reg .b64 	%rd<10>;

	ld.param.u64 	%rd2, [_Z11_matrix_negPfS_m_param_0];
	ld.param.u64 	%rd3, [_Z11_matrix_negPfS_m_param_1];
	ld.param.u64 	%rd4, [_Z11_matrix_negPfS_m_param_2];
	mov.u32 	%r1, %ctaid.x;
	mov.u32 	%r2, %ntid.x;
	mov.u32 	%r3, %tid.x;
	mad.lo.s32 	%r4, %r1, %r2, %r3;
	cvt.s64.s32 	%rd1, %r4;
	setp.le.u64 	%p1, %rd4, %rd1;
	@%p1 bra 	$L__BB17_2;
	cvta.to.global.u64 	%rd5, %rd3;
	cvta.to.global.u64 	%rd6, %rd2;
	shl.b64 	%rd7, %rd1, 2;
	add.s64 	%rd8, %rd5, %rd7;
	ld.global.f32 	%f1, [%rd8];
	neg.f32 	%f2, %f1;
	add.s64 	%rd9, %rd6, %rd7;
	st.global.f32 	[%rd9], %f2;
$L__BB17_2:
	ret;

}
	// .globl	_Z11_leaky_reluPfS_m
.visible .entry _Z11_leaky_reluPfS_m(
	.param .u64 .ptr .align 1 _Z11_leaky_reluPfS_m_param_0,
	.param .u64 .ptr .align 1 _Z11_leaky_reluPfS_m_param_1,
	.param .u64 _Z11_leaky_reluPfS_m_param_2
)
{
	.reg .pred 	%p<3>;
	.reg .b32 	%r<5>;
	.reg .b32 	%f<4>;
	.reg .b64 	%rd<10>;
	.reg .b64 	%fd<3>;

	ld.param.u64 	%rd2, [_Z11_leaky_reluPfS_m_param_0];
	ld.param.u64 	%rd3, [_Z11_leaky_reluPfS_m_param_1];
	ld.param.u64 	%rd4, [_Z11_leaky_reluPfS_m_param_2];
	mov.u32 	%r1, %ctaid.x;
	mov.u32 	%r2, %ntid.x;
	mov.u32 	%r3, %tid.x;
	mad.lo.s32 	%r4, %r1, %r2, %r3;
	cvt.s64.s32 	%rd1, %r4;
	setp.le.u64 	%p1, %rd4, %rd1;
	@%p1 bra 	$L__BB18_2;
	cvta.to.global.u64 	%rd5, %rd2;
	cvta.to.global.u64 	%rd6, %rd3;
	shl.b64 	%rd7, %rd1, 2;
	add.s64 	%rd8, %rd6, %rd7;
	ld.global.f32 	%f1, [%rd8];
	setp.gt.f32 	%p2, %f1, 0f00000000;
	cvt.f64.f32 	%fd1, %f1;
	mul.f64 	%fd2, %fd1, 0d3F847AE147AE147B;
	cvt.rn.f32.f64 	%f2, %fd2;
	selp.f32 	%f3, %f1, %f2, %p2;
	add.s64 	%rd9, %rd5, %rd7;
	st.global.f32 	[%rd9], %f3;
$L__BB18_2:
	ret;

}
	// .globl	_Z17_leaky_relu_primePfS_m
.visible .entry _Z17_leaky_relu_primePfS_m(
	.param .u64 .ptr .align 1 _Z17_leaky_relu_primePfS_m_param_0,
	.param .u64 .ptr .align 1 _Z17_leaky_relu_primePfS_m_param_1,
	.param .u64 _Z17_leaky_relu_primePfS_m_param_2
)
{
	.reg .pred 	%p<3>;
	.reg .b32 	%r<5>;
	.reg .b32 	%f<3>;
	.reg .b64 	%rd<10>;

	ld.param.u64 	%rd2, [_Z17_leaky_relu_primePfS_m_param_0];
	ld.param.u64 	%rd3, [_Z17_leaky_relu_primePfS_m_param_1];
	ld.param.u64 	%rd4, [_Z17_leaky_relu_primePfS_m_param_2];
	mov.u32 	%r1, %ctaid.x;
	mov.u32 	%r2, %ntid.x;
	mov.u32 	%r3, %tid.x;
	mad.lo.s32 	%r4, %r1, %r2, %r3;
	cvt.s64.s32 	%rd1, %r4;
	setp.le.u64 	%p1, %rd4, %rd1;
	@%p1 bra 	$L__BB19_2;
	cvta.to.global.u64 	%rd5, %rd3;
	cvta.to.global.u64 	%rd6, %rd2;
	shl.b64 	%rd7, %rd1, 2;
	add.s64 	%rd8, %rd5, %rd7;
	ld.global.f32 	%f1, [%rd8];
	setp.gt.f32 	%p2, %f1, 0f00000000;
	selp.f32 	%f2, 0f3F800000, 0f3C23D70A, %p2;
	add.s64 	%rd9, %rd6, %rd7;
	st.global.f32 	[%rd9], %f2;
$L__BB19_2:
	ret;

}
	// .globl	_Z12_matrix_tanhPfS_m
.visible .entry _Z12_matrix_tanhPfS_m(
	.param .u64 .ptr .align 1 _Z12_matrix_tanhPfS_m_param_0,
	.param .u64 .ptr .align 1 _Z12_matrix_tanhPfS_m_param_1,
	.param .u64 _Z12_matrix_tanhPfS_m_param_2
)
{
	.reg .pred 	%p<4>;
	.reg .b32 	%r<5>;
	.reg .b32 	%f<17>;
	.reg .b64 	%rd<10>;

	ld.param.u64 	%rd2, [_Z12_matrix_tanhPfS_m_param_0];
	ld.param.u64 	%rd3, [_Z12_matrix_tanhPfS_m_param_1];
	ld.param.u64 	%rd4, [_Z12_matrix_tanhPfS_m_param_2];
	mov.u32 	%r1, %ctaid.x;
	mov.u32 	%r2, %ntid.x;
	mov.u32 	%r3, %tid.x;
	mad.lo.s32 	%r4, %r1, %r2, %r3;
	cvt.s64.s32 	%rd1, %r4;
	setp.le.u64 	%p1, %rd4, %rd1;
	@%p1 bra 	$L__BB20_2;
	cvta.to.global.u64 	%rd5, %rd3;
	cvta.to.global.u64 	%rd6, %rd2;
	shl.b64 	%rd7, %rd1, 2;
	add.s64 	%rd8, %rd5, %rd7;
	ld.global.f32 	%f1, [%rd8];
	abs.f32 	%f2, %f1;
	mul.f32 	%f3, %f2, 0f4038AA3B;
	ex2.approx.ftz.f32 	%f4, %f3;
	add.f32 	%f5, %f4, 0f3F800000;
	rcp.approx.ftz.f32 	%f6, %f5;
	fma.rn.f32 	%f7, %f6, 0fC0000000, 0f3F800000;
	setp.ge.f32 	%p2, %f2, 0f41102CB4;
	selp.f32 	%f8, 0f3F800000, %f7, %p2;
	copysign.f32 	%f9, %f1, %f8;
	mul.f32 	%f10, %f1, %f1;
	fma.rn.f32 	%f11, %f10, 0f3C80F082, 0fBD563CAE;
	fma.rn.f32 	%f12, %f11, %f10, 0f3E085941;
	fma.rn.f32 	%f13, %f12, %f10, 0fBEAAA9ED;
	fma.rn.f32 	%f14, %f13, %f10, 0f00000000;
	fma.rn.f32 	%f15, %f14, %f1, %f1;
	setp.ge.f32 	%p3, %f2, 0f3F19999A;
	selp.f32 	%f16, %f9, %f15, %p3;
	add.s64 	%rd9, %rd6, %rd7;
	st.global.f32 	[%rd9], %f16;
$L__BB20_2:
	ret;

}
	// .globl	_Z8_sigmoidPfS_m
.visible .entry _Z8_sigmoidPfS_m(
	.param .u64 .ptr .align 1 _Z8_sigmoidPfS_m_param_0,
	.param .u64 .ptr .align 1 _Z8_sigmoidPfS_m_param_1,
	.param .u64 _Z8_sigmoidPfS_m_param_2
)
{
	.reg .pred 	%p<2>;
	.reg .b32 	%r<7>;
	.reg .b32 	%f<15>;
	.reg .b64 	%rd<10>;

	ld.param.u64 	%rd2, [_Z8_sigmoidPfS_m_param_0];
	ld.param.u64 	%rd3, [_Z8_sigmoidPfS_m_param_1];
	ld.param.u64 	%rd4, [_Z8_sigmoidPfS_m_param_2];
	mov.u32 	%r1, %ctaid.x;
	mov.u32 	%r2, %ntid.x;
	mov.u32 	%r3, %tid.x;
	mad.lo.s32 	%r4, %r1, %r2, %r3;
	cvt.s64.s32 	%rd1, %r4;
	setp.le.u64 	%p1, %rd4, %rd1;
	@%p1 bra 	$L__BB21_2;
	cvta.to.global.u64 	%rd5, %rd3;
	cvta.to.global.u64 	%rd6, %rd2;
	shl.b64 	%rd7, %rd1, 2;
	add.s64 	%rd8, %rd5, %rd7;
	ld.global.f32 	%f1, [%rd8];
	fma.rn.f32 	%f2, %f1, 0fBBBB989D, 0f3F000000;
	cvt.sat.f32.f32 	%f3, %f2;
	mov.f32 	%f4, 0f4B400001;
	mov.f32 	%f5, 0f437C0000;
	fma.rm.f32 	%f6, %f3, %f5, %f4;
	add.f32 	%f7, %f6, 0fCB40007F;
	neg.f32 	%f8, %f7;
	fma.rn.f32 	%f9, %f1, 0fBFB8AA3B, %f8;
	fma.rn.f32 	%f10, %f1, 0fB2A57060, %f9;
	mov.b32 	%r5, %f6;
	shl.b32 	%r6, %r5, 23;
	mov.b32 	%f11, %r6;
	ex2.approx.ftz.f32 	%f12, %f10;
	fma.rn.f32 	%f13, %f12, %f11, 0f3F800000;
	rcp.rn.f32 	%f14, %f13;
	add.s64 	%rd9, %rd6, %rd7;
	st.global.f32 	[%rd9], %f14;
$L__BB21_2:
	ret;

}
	// .globl	_Z19_init_curand_statesP17curandStateXORWOWmm
.visible .entry _Z19_init_curand_statesP17curandStateXORWOWmm(
	.param .u64 .ptr .align 1 _Z19_init_curand_statesP17curandStateXORWOWmm_param_0,
	.param .u64 _Z19_init_curand_statesP17curandStateXORWOWmm_param_1,
	.param .u64 _Z19_init_curand_statesP17curandStateXORWOWmm_param_2
)
{
	.reg .pred 	%p<25>;
	.reg .b32 	%r<414>;
	.reg .b64 	%rd<19>;

	ld.param.u64 	%rd8, [_Z19_init_curand_statesP17curandStateXORWOWmm_param_0];
	ld.param.u64 	%rd9, [_Z19_init_curand_statesP17curandStateXORWOWmm_param_1];
	ld.param.u64 	%rd10, [_Z19_init_curand_statesP17curandStateXORWOWmm_param_2];
	mov.u32 	%r182, %tid.x;
	mov.u32 	%r183, %ctaid.x;
	mov.u32 	%r184, %ntid.x;
	mad.lo.s32 	%r185, %r183, %r184, %r182;
	cvt.s64.s32 	%rd18, %r185;
	setp.le.u64 	%p1, %rd10, %rd18;
	@%p1 bra 	$L__BB22_44;
	cvt.u32.u64 	%r186, %rd18;
	cvta.to.global.u64 	%rd11, %rd8;
	mad.lo.s64 	%rd2, %rd18, 48, %rd11;
	cvt.u32.u64 	%r187, %rd9;
	xor.b32  	%r188, %r187, -1429050551;
	mul.lo.s32 	%r189, %r188, 1099087573;
	{ .reg .b32 tmp; mov.b64 {tmp, %r190}, %rd9; }
	xor.b32  	%r191, %r190, -136515619;
	mul.lo.s32 	%r192, %r191, -1703105765;
	add.s32 	%r193, %r189, %r192;
	add.s32 	%r194, %r193, 6615241;
	add.s32 	%r195, %r189, 123456789;
	st.global.v2.u32 	[%rd2], {%r194, %r195};
	xor.b32  	%r196, %r189, 362436069;
	add.s32 	%r197, %r192, 521288629;
	st.global.v2.u32 	[%rd2+8], {%r196, %r197};
	xor.b32  	%r198, %r192, 88675123;
	add.s32 	%r199, %r189, 5783321;
	st.global.v2.u32 	[%rd2+16], {%r198, %r199};
	setp.eq.s32 	%p2, %r186, 0;
	@%p2 bra 	$L__BB22_43;
	mov.b32 	%r320, 0;
$L__BB22_3:
	and.b64  	%rd4, %rd18, 3;
	setp.eq.s64 	%p3, %rd4, 0;
	@%p3 bra 	$L__BB22_42;
	mul.wide.u32 	%rd12, %r320, 3200;
	mov.u64 	%rd13, precalc_xorwow_matrix;
	add.s64 	%rd5, %rd13, %rd12;
	cvt.u32.u64 	%r2, %rd4;
	mov.b32 	%r321, 0;
$L__BB22_5:
	mov.b32 	%r334, 0;
	mov.u32 	%r335, %r334;
	mov.u32 	%r336, %r334;
	mov.u32 	%r337, %r334;
	mov.u32 	%r338, %r334;
	mov.u32 	%r327, %r334;
$L__BB22_6:
	mul.wide.u32 	%rd14, %r327, 4;
	add.s64 	%rd15, %rd2, %rd14;
	ld.global.u32 	%r10, [%rd15+4];
	shl.b32 	%r11, %r327, 5;
	mov.b32 	%r333, 0;
$L__BB22_7:
	.pragma "nounroll";
	shr.u32 	%r204, %r10, %r333;
	and.b32  	%r205, %r204, 1;
	setp.eq.b32 	%p4, %r205, 1;
	not.pred 	%p5, %p4;
	add.s32 	%r206, %r11, %r333;
	mul.lo.s32 	%r207, %r206, 5;
	mul.wide.u32 	%rd16, %r207, 4;
	add.s64 	%rd6, %rd5, %rd16;
	@%p5 bra 	$L__BB22_9;
	ld.global.u32 	%r208, [%rd6];
	xor.b32  	%r338, %r338, %r208;
	ld.global.u32 	%r209, [%rd6+4];
	xor.b32  	%r337, %r337, %r209;
	ld.global.u32 	%r210, [%rd6+8];
	xor.b32  	%r336, %r336, %r210;
	ld.global.u32 	%r211, [%rd6+12];
	xor.b32  	%r335, %r335, %r211;
	ld.global.u32 	%r212, [%rd6+16];
	xor.b32  	%r334, %r334, %r212;
$L__BB22_9:
	and.b32  	%r214, %r204, 2;
	setp.eq.s32 	%p6, %r214, 0;
	@%p6 bra 	$L__BB22_11;
	ld.global.u32 	%r215, [%rd6+20];
	xor.b32  	%r338, %r338, %r215;
	ld.global.u32 	%r216, [%rd6+24];
	xor.b32  	%r337, %r337, %r216;
	ld.global.u32 	%r217, [%rd6+28];
	xor.b32  	%r336, %r336, %r217;
	ld.global.u32 	%r218, [%rd6+32];
	xor.b32  	%r335, %r335, %r218;
	ld.global.u32 	%r219, [%rd6+36];
	xor.b32  	%r334, %r334, %r219;
$L__BB22_11:
	and.b32  	%r221, %r204, 4;
	setp.eq.s32 	%p7, %r221, 0;
	@%p7 bra 	$L__BB22_13;
	ld.global.u32 	%r222, [%rd6+40];
	xor.b32  	%r338, %r338, %r222;
	ld.global.u32 	%r223, [%rd6+44];
	xor.b32  	%r337, %r337, %r223;
	ld.global.u32 	%r224, [%rd6+48];
	xor.b32  	%r336, %r336, %r224;
	ld.global.u32 	%r225, [%rd6+52];
	xor.b32  	%r335, %r335, %r225;
	ld.global.u32 	%r226, [%rd6+56];
	xor.b32  	%r334, %r334, %r226;
$L__BB22_13:
	and.b32  	%r228, %r204, 8;
	setp.eq.s32 	%p8, %r228, 0;
	@%p8 bra 	$L__BB22_15;
	ld.global.u32 	%r229, [%rd6+60];
	xor.b32  	%r338, %r338, %r229;
	ld.global.u32 	%r230, [%rd6+64];
	xor.b32  	%r337, %r337, %r230;
	ld.global.u32 	%r231, [%rd6+68];
	xor.b32  	%r336, %r336, %r231;
	ld.global.u32 	%r232, [%rd6+72];
	xor.b32  	%r335, %r335, %r232;
	ld.global.u32 	%r233, [%rd6+76];
	xor.b32  	%r334, %r334, %r233;
$L__BB22_15:
	and.b32  	%r235, %r204, 16;
	setp.eq.s32 	%p9, %r235, 0;
	@%p9 bra 	$L__BB22_17;
	ld.global.u32 	%r236, [%rd6+80];
	xor.b32  	%r338, %r338, %r236;
	ld.global.u32 	%r237, [%rd6+84];
	xor.b32  	%r337, %r337, %r237;
	ld.global.u32 	%r238, [%rd6+88];
	xor.b32  	%r336, %r336, %r238;
	ld.global.u32 	%r239, [%rd6+92];
	xor.b32  	%r335, %r335, %r239;
	ld.global.u32 	%r240, [%rd6+96];
	xor.b32  	%r334, %r334, %r240;
$L__BB22_17:
	and.b32  	%r242, %r204, 32;
	setp.eq.s32 	%p10, %r242, 0;
	@%p10 bra 	$L__BB22_19;
	ld.global.u32 	%r243, [%rd6+100];
	xor.b32  	%r338, %r338, %r243;
	ld.global.u32 	%r244, [%rd6+104];
	xor.b32  	%r337, %r337, %r244;
	ld.global.u32 	%r245, [%rd6+108];
	xor.b32  	%r336, %r336, %r245;
	ld.global.u32 	%r246, [%rd6+112];
	xor.b32  	%r335, %r335, %r246;
	ld.global.u32 	%r247, [%rd6+116];
	xor.b32  	%r334, %r334, %r247;
$L__BB22_19:
	and.b32  	%r249, %r204, 64;
	setp.eq.s32 	%p11, %r249, 0;
	@%p11 bra 	$L__BB22_21;
	ld.global.u32 	%r250, [%rd6+120];
	xor.b32  	%r338, %r338, %r250;
	ld.global.u32 	%r251, [%rd6+124];
	xor.b32  	%r337, %r337, %r251;
	ld.global.u32 	%r252, [%rd6+128];
	xor.b32  	%r336, %r336, %r252;
	ld.global.u32 	%r253, [%rd6+132];
	xor.b32  	%r335, %r335, %r253;
	ld.global.u32 	%r254, [%rd6+136];
	xor.b32  	%r334, %r334, %r254;
$L__BB22_21:
	and.b32  	%r256, %r204, 128;
	setp.eq.s32 	%p12, %r256, 0;
	@%p12 bra 	$L__BB22_23;
	ld.global.u32 	%r257, [%rd6+140];
	xor.b32  	%r338, %r338, %r257;
	ld.global.u32 	%r258, [%rd6+144];
	xor.b32  	%r337, %r337, %r258;
	ld.global.u32 	%r259, [%rd6+148];
	xor.b32  	%r336, %r336, %r259;
	ld.global.u32 	%r260, [%rd6+152];
	xor.b32  	%r335, %r335, %r260;
	ld.global.u32 	%r261, [%rd6+156];
	xor.b32  	%r334, %r334, %r261;
$L__BB22_23:
	and.b32  	%r263, %r204, 256;
	setp.eq.s32 	%p13, %r263, 0;
	@%p13 bra 	$L__BB22_25;
	ld.global.u32 	%r264, [%rd6+160];
	xor.b32  	%r338, %r338, %r264;
	ld.global.u32 	%r265, [%rd6+164];
	xor.b32  	%r337, %r337, %r265;
	ld.global.u32 	%r266, [%rd6+168];
	xor.b32  	%r336, %r336, %r266;
	ld.global.u32 	%r267, [%rd6+172];
	xor.b32  	%r335, %r335, %r267;
	ld.global.u32 	%r268, [%rd6+176];
	xor.b32  	%r334, %r334, %r268;
$L__BB22_25:
	and.b32  	%r270, %r204, 512;
	setp.eq.s32 	%p14, %r270, 0;
	@%p14 bra 	$L__BB22_27;
	ld.global.u32 	%r271, [%rd6+180];
	xor.b32  	%r338, %r338, %r271;
	ld.global.u32 	%r272, [%rd6+184];
	xor.b32  	%r337, %r337, %r272;
	ld.global.u32 	%r273, [%rd6+188];
	xor.b32  	%r336, %r336, %r273;
	ld.global.u32 	%r274, [%rd6+192];
	xor.b32  	%r335, %r335, %r274;
	ld.global.u32 	%r275, [%rd6+196];
	xor.b32  	%r334, %r334, %r275;
$L__BB22_27:
	and.b32  	%r277, %r204, 1024;
	setp.eq.s32 	%p15, %r277, 0;
	@%p15 bra 	$L__BB22_29;
	ld.global.u32 	%r278, [%rd6+200];
	xor.b32  	%r338, %r338, %r278;
	ld.global.u32 	%r279, [%rd6+204];
	xor.b32  	%r337, %r337, %r279;
	ld.global.u32 	%r280, [%rd6+208];
	xor.b32  	%r336, %r336, %r280;
	ld.global.u32 	%r281, [%rd6+212];
	xor.b32  	%r335, %r335, %r281;
	ld.global.u32 	%r282, [%rd6+216];
	xor.b32  	%r334, %r334, %r282;
$L__BB22_29:
	and.b32  	%r284, %r204, 2048;
	setp.eq.s32 	%p16, %r284, 0;
	@%p16 bra 	$L__BB22_31;
	ld.global.u32 	%r285, [%rd6+220];
	xor.b32  	%r338, %r338, %r285;
	ld.global.u32 	%r286, [%rd6+224];
	xor.b32  	%r337, %r337, %r286;
	ld.global.u32 	%r287, [%rd6+228];
	xor.b32  	%r336, %r336, %r287;
	ld.global.u32 	%r288, [%rd6+232];
	xor.b32  	%r335, %r335, %r288;
	ld.global.u32 	%r289, [%rd6+236];
	xor.b32  	%r334, %r334, %r289;
$L__BB22_31:
	and.b32  	%r291, %r204, 4096;
	setp.eq.s32 	%p17, %r291, 0;
	@%p17 bra 	$L__BB22_33;
	ld.global.u32 	%r292, [%rd6+240];
	xor.b32  	%r338, %r338, %r292;
	ld.global.u32 	%r293, [%rd6+244];
	xor.b32  	%r337, %r337, %r293;
	ld.global.u32 	%r294, [%rd6+248];
	xor.b32  	%r336, %r336, %r294;
	ld.global.u32 	%r295, [%rd6+252];
	xor.b32  	%r335, %r335, %r295;
	ld.global.u32 	%r296, [%rd6+256];
	xor.b32  	%r334, %r334, %r296;
$L__BB22_33:
	and.b32  	%r298, %r204, 8192;
	setp.eq.s32 	%p18, %r298, 0;
	@%p18 bra 	$L__BB22_35;
	ld.global.u32 	%r299, [%rd6+260];
	xor.b32  	%r338, %r338, %r299;
	ld.global.u32 	%r300, [%rd6+264];
	xor.b32  	%r337, %r337, %r300;
	ld.global.u32 	%r301, [%rd6+268];
	xor.b32  	%r336, %r336, %r301;
	ld.global.u32 	%r302, [%rd6+272];
	xor.b32  	%r335, %r335, %r302;
	ld.global.u32 	%r303, [%rd6+276];
	xor.b32  	%r334, %r334, %r303;
$L__BB22_35:
	and.b32  	%r305, %r204, 16384;
	setp.eq.s32 	%p19, %r305, 0;
	@%p19 bra 	$L__BB22_37;
	ld.global.u32 	%r306, [%rd6+280];
	xor.b32  	%r338, %r338, %r306;
	ld.global.u32 	%r307, [%rd6+284];
	xor.b32  	%r337, %r337, %r307;
	ld.global.u32 	%r308, [%rd6+288];
	xor.b32  	%r336, %r336, %r308;
	ld.global.u32 	%r309, [%rd6+292];
	xor.b32  	%r335, %r335, %r309;
	ld.global.u32 	%r310, [%rd6+296];
	xor.b32  	%r334, %r334, %r310;
$L__BB22_37:
	and.b32  	%r312, %r204, 32768;
	setp.eq.s32 	%p20, %r312, 0;
	@%p20 bra 	$L__BB22_39;
	ld.global.u32 	%r313, [%rd6+300];
	xor.b32  	%r338, %r338, %r313;
	ld.global.u32 	%r314, [%rd6+304];
	xor.b32  	%r337, %r337, %r314;
	ld.global.u32 	%r315, [%rd6+308];
	xor.b32  	%r336, %r336, %r315;
	ld.global.u32 	%r316, [%rd6+312];
	xor.b32  	%r335, %r335, %r316;
	ld.global.u32 	%r317, [%rd6+316];
	xor.b32  	%r334, %r334, %r317;
$L__BB22_39:
	add.s32 	%r333, %r333, 16;
	setp.ne.s32 	%p21, %r333, 32;
	@%p21 bra 	$L__BB22_7;
	mad.lo.s32 	%r318, %r327, -31, %r11;
	add.s32 	%r327, %r318, 1;
	setp.ne.s32 	%p22, %r327, 5;
	@%p22 bra 	$L__BB22_6;
	st.global.u32 	[%rd2+4], %r338;
	st.global.u32 	[%rd2+8], %r337;
	st.global.u32 	[%rd2+12], %r336;
	st.global.u32 	[%rd2+16], %r335;
	st.global.u32 	[%rd2+20], %r334;
	add.s32 	%r321, %r321, 1;
	setp.lt.u32 	%p23, %r321, %r2;
	@%p23 bra 	$L__BB22_5;
$L__BB22_42:
	shr.u64 	%rd7, %rd18, 2;
	add.s32 	%r320, %r320, 1;
	setp.gt.u64 	%p24, %rd18, 3;
	mov.u64 	%rd18, %rd7;
	@%p24 bra 	$L__BB22_3;
$L__BB22_43:
	mov.b32 	%r319, 0;
	st.global.v2.u32 	[%rd2+24], {%r319, %r319};
	st.global.u32 	[%rd2+32], %r319;
	mov.b64 	%rd17, 0;
	st.global.u64 	[%rd2+40], %rd17;
$L__BB22_44:
	ret;

}
	// .globl	_Z7_normalPfP17curandStateXORWOWm
.visible .entry _Z7_normalPfP17curandStateXORWOWm(
	.param .u64 .ptr .align 1 _Z7_normalPfP17curandStateXORWOWm_param_0,
	.param .u64 .ptr .align 1 _Z7_normalPfP17curandStateXORWOWm_param_1,
	.param .u64 _Z7_normalPfP17curandStateXORWOWm_param_2
)
{
	.reg .pred 	%p<6>;
	.reg .b32 	%r<36>;
	.reg .b32 	%f<35>;
	.reg .b64 	%rd<10>;

	ld.param.u64 	%rd3, [_Z7_normalPfP17curandStateXORWOWm_param_0];
	ld.param.u64 	%rd4, [_Z7_normalPfP17curandStateXORWOWm_param_1];
	ld.param.u64 	%rd5, [_Z7_normalPfP17curandStateXORWOWm_param_2];
	mov.u32 	%r1, %tid.x;
	mov.u32 	%r2, %ctaid.x;
	mov.u32 	%r3, %ntid.x;
	mad.lo.s32 	%r4, %r2, %r3, %r1;
	cvt.s64.s32 	%rd1, %r4;
	setp.le.u64 	%p1, %rd5, %rd1;
	@%p1 bra 	$L__BB23_5;
	cvta.to.global.u64 	%rd6, %rd4;
	mad.lo.s64 	%rd2, %rd1, 48, %rd6;
	ld.global.u32 	%r5, [%rd2+24];
	setp.eq.s32 	%p2, %r5, 1;
	@%p2 bra 	$L__BB23_3;
	ld.global.v2.u32 	{%r6, %r7}, [%rd2];
	shr.u32 	%r8, %r7, 2;
	xor.b32  	%r9, %r8, %r7;
	ld.global.v2.u32 	{%r10, %r11}, [%rd2+8];
	ld.global.v2.u32 	{%r12, %r13}, [%rd2+16];
	shl.b32 	%r14, %r13, 4;
	shl.b32 	%r15, %r9, 1;
	xor.b32  	%r16, %r15, %r14;
	xor.b32  	%r17, %r16, %r9;
	xor.b32  	%r18, %r17, %r13;
	add.s32 	%r19, %r6, %r18;
	add.s32 	%r20, %r19, 362437;
	shr.u32 	%r21, %r10, 2;
	xor.b32  	%r22, %r21, %r10;
	st.global.v2.u32 	[%rd2+8], {%r12, %r13};
	shl.b32 	%r23, %r18, 4;
	shl.b32 	%r24, %r22, 1;
	xor.b32  	%r25, %r24, %r23;
	xor.b32  	%r26, %r25, %r22;
	xor.b32  	%r27, %r26, %r18;
	st.global.v2.u32 	[%rd2+16], {%r18, %r27};
	add.s32 	%r28, %r6, 724874;
	st.global.v2.u32 	[%rd2], {%r28, %r11};
	add.s32 	%r29, %r27, %r28;
	cvt.rn.f32.u32 	%f4, %r20;
	fma.rn.f32 	%f5, %f4, 0f2F800000, 0f2F000000;
	cvt.rn.f32.u32 	%f6, %r29;
	fma.rn.f32 	%f7, %f6, 0f30C90FDB, 0f30490FDB;
	setp.lt.f32 	%p3, %f5, 0f00800000;
	mul.f32 	%f8, %f5, 0f4B000000;
	selp.f32 	%f9, %f8, %f5, %p3;
	selp.f32 	%f10, 0fC1B80000, 0f00000000, %p3;
	mov.b32 	%r30, %f9;
	add.s32 	%r31, %r30, -1059760811;
	and.b32  	%r32, %r31, -8388608;
	sub.s32 	%r33, %r30, %r32;
	mov.b32 	%f11, %r33;
	cvt.rn.f32.s32 	%f12, %r32;
	fma.rn.f32 	%f13, %f12, 0f34000000, %f10;
	add.f32 	%f14, %f11, 0fBF800000;
	fma.rn.f32 	%f15, %f14, 0fBE055027, 0f3E1039F6;
	fma.rn.f32 	%f16, %f15, %f14, 0fBDF8CDCC;
	fma.rn.f32 	%f17, %f16, %f14, 0f3E0F2955;
	fma.rn.f32 	%f18, %f17, %f14, 0fBE2AD8B9;
	fma.rn.f32 	%f19, %f18, %f14, 0f3E4CED0B;
	fma.rn.f32 	%f20, %f19, %f14, 0fBE7FFF22;
	fma.rn.f32 	%f21, %f20, %f14, 0f3EAAAA78;
	fma.rn.f32 	%f22, %f21, %f14, 0fBF000000;
	mul.f32 	%f23, %f14, %f22;
	fma.rn.f32 	%f24, %f23, %f14, %f14;
	fma.rn.f32 	%f25, %f13, 0f3F317218, %f24;
	setp.gt.u32 	%p4, %r30, 2139095039;
	fma.rn.f32 	%f26, %f9, 0f7F800000, 0f7F800000;
	selp.f32 	%f27, %f26, %f25, %p4;
	setp.eq.f32 	%p5, %f9, 0f00000000;
	mul.f32 	%f28, %f27, 0fC0000000;
	selp.f32 	%f29, 0f7F800000, %f28, %p5;
	sqrt.rn.f32 	%f30, %f29;
	sin.approx.f32 	%f31, %f7;
	cos.approx.f32 	%f32, %f7;
	mul.f32 	%f34, %f30, %f31;
	mul.f32 	%f33, %f30, %f32;
	st.global.f32 	[%rd2+32], %f33;
	mov.b32 	%r34, 1;
	st.global.u32 	[%rd2+24], %r34;
	bra.uni 	$L__BB23_4;
$L__BB23_3:
	mov.b32 	%r35, 0;
	st.global.u32 	[%rd2+24], %r35;
	ld.global.f32 	%f34, [%rd2+32];
$L__BB23_4:
	cvta.to.global.u64 	%rd7, %rd3;
	shl.b64 	%rd8, %rd1, 2;
	add.s64 	%rd9, %rd7, %rd8;
	st.global.f32 	[%rd9], %f34;
$L__BB23_5:
	ret;

}
	// .globl	_Z8_uniformPfP17curandStateXORWOWm
.visible .entry _Z8_uniformPfP17curandStateXORWOWm(
	.param .u64 .ptr .align 1 _Z8_uniformPfP17curandStateXORWOWm_param_0,
	.param .u64 .ptr .align 1 _Z8_uniformPfP17curandStateXORWOWm_param_1,
	.param .u64 _Z8_uniformPfP17curandStateXORWOWm_param_2
)
{
	.reg .pred 	%p<2>;
	.reg .b32 	%r<20>;
	.reg .b32 	%f<3>;
	.reg .b64 	%rd<10>;

	ld.param.u64 	%rd2, [_Z8_uniformPfP17curandStateXORWOWm_param_0];
	ld.param.u64 	%rd3, [_Z8_uniformPfP17curandStateXORWOWm_param_1];
	ld.param.u64 	%rd4, [_Z8_uniformPfP17curandStateXORWOWm_param_2];
	mov.u32 	%r1, %tid.x;
	mov.u32 	%r2, %ctaid.x;
	mov.u32 	%r3, %ntid.x;
	mad.lo.s32 	%r4, %r2, %r3, %r1;
	cvt.s64.s32 	%rd1, %r4;
	setp.le.u64 	%p1, %rd4, %rd1;
	@%p1 bra 	$L__BB24_2;
	cvta.to.global.u64 	%rd5, %rd3;
	cvta.to.global.u64 	%rd6, %rd2;
	mad.lo.s64 	%rd7, %rd1, 48, %rd5;
	ld.global.v2.u32 	{%r5, %r6}, [%rd7];
	shr.u32 	%r7, %r6, 2;
	xor.b32  	%r8, %r7, %r6;
	ld.global.v2.u32 	{%r9, %r10}, [%rd7+8];
	ld.global.v2.u32 	{%r11, %r12}, [%rd7+16];
	st.global.v2.u32 	[%rd7+8], {%r10, %r11};
	shl.b32 	%r13, %r12, 4;
	shl.b32 	%r14, %r8, 1;
	xor.b32  	%r15, %r14, %r13;
	xor.b32  	%r16, %r15, %r8;
	xor.b32  	%r17, %r16, %r12;
	st.global.v2.u32 	[%rd7+16], {%r12, %r17};
	add.s32 	%r18, %r5, 362437;
	st.global.v2.u32 	[%rd7], {%r18, %r9};
	add.s32 	%r19, %r17, %r18;
	cvt.rn.f32.u32 	%f1, %r19;
	fma.rn.f32 	%f2, %f1, 0f2F800000, 0f2F000000;
	shl.b64 	%rd8, %rd1, 2;
	add.s64 	%rd9, %rd6, %rd8;
	st.global.f32 	[%rd9], %f2;
$L__BB24_2:
	ret;

}
	// .globl	_Z27_matrix_value_type_cmp_flatPfS_Pim
.visible .entry _Z27_matrix_value_type_cmp_flatPfS_Pim(
	.param .u64 .ptr .align 1 _Z27_matrix_value_type_cmp_flatPfS_Pim_param_0,
	.param .u64 .ptr .align 1 _Z27_matrix_value_type_cmp_flatPfS_Pim_param_1,
	.param .u64 .ptr .align 1 _Z27_matrix_value_type_cmp_flatPfS_Pim_param_2,
	.param .u64 _Z27_matrix_value_type_cmp_flatPfS_Pim_param_3
)
{
	.reg .pred 	%p<3>;
	.reg .b32 	%r<6>;
	.reg .b32 	%f<3>;
	.reg .b64 	%rd<12>;

	ld.param.u64 	%rd2, [_Z27_matrix_value_type_cmp_flatPfS_Pim_param_0];
	ld.param.u64 	%rd3, [_Z27_matrix_value_type_cmp_flatPfS_Pim_param_1];
	ld.param.u64 	%rd4, [_Z27_matrix_value_type_cmp_flatPfS_Pim_param_2];
	ld.param.u64 	%rd5, [_Z27_matrix_value_type_cmp_flatPfS_Pim_param_3];
	mov.u32 	%r1, %ctaid.x;
	mov.u32 	%r2, %ntid.x;
	mov.u32 	%r3, %tid.x;
	mad.lo.s32 	%r4, %r1, %r2, %r3;
	cvt.s64.s32 	%rd1, %r4;
	setp.le.u64 	%p1, %rd5, %rd1;
	@%p1 bra 	$L__BB25_3;
	cvta.to.global.u64 	%rd6, %rd2;
	cvta.to.global.u64 	%rd7, %rd3;
	shl.b64 	%rd8, %rd1, 2;
	add.s64 	%rd9, %rd6, %rd8;
	ld.global.f32 	%f1, [%rd9];
	add.s64 	%rd10, %rd7, %rd8;
	ld.global.f32 	%f2, [%rd10];
	setp.eq.f32 	%p2, %f1, %f2;
	@%p2 bra 	$L__BB25_3;
	cvta.to.global.u64 	%rd11, %rd4;
	atom.global.min.s32 	%r5, [%rd11], 0;
$L__BB25_3:
	ret;

}
	// .globl	_Z24_matrix_value_type_cmp_tPfS_Pimmm
.visible .entry _Z24_matrix_value_type_cmp_tPfS_Pimmm(
	.param .u64 .ptr .align 1 _Z24_matrix_value_type_cmp_tPfS_Pimmm_param_0,
	.param .u64 .ptr .align 1 _Z24_matrix_value_type_cmp_tPfS_Pimmm_param_1,
	.param .u64 .ptr .align 1 _Z24_matrix_value_type_cmp_tPfS_Pimmm_param_2,
	.param .u64 _Z24_matrix_value_type_cmp_tPfS_Pimmm_param_3,
	.param .u64 _Z24_matrix_value_type_cmp_tPfS_Pimmm_param_4,
	.param .u64 _Z24_matrix_value_type_cmp_tPfS_Pimmm_param_5
)
{
	.reg .pred 	%p<5>;
	.reg .b32 	%r<12>;
	.reg .b32 	%f<3>;
	.reg .b64 	%rd<30>;

	ld.param.u64 	%rd11, [_Z24_matrix_value_type_cmp_tPfS_Pimmm_param_0];
	ld.param.u64 	%rd12, [_Z24_matrix_value_type_cmp_tPfS_Pimmm_param_1];
	ld.param.u64 	%rd13, [_Z24_matrix_value_type_cmp_tPfS_Pimmm_param_2];
	ld.param.u64 	%rd14, [_Z24_matrix_value_type_cmp_tPfS_Pimmm_param_3];
	ld.param.u64 	%rd16, [_Z24_matrix_value_type_cmp_tPfS_Pimmm_param_4];
	ld.param.u64 	%rd15, [_Z24_matrix_value_type_cmp_tPfS_Pimmm_param_5];
	mov.u32 	%r1, %ctaid.x;
	mov.u32 	%r2, %ntid.x;
	mov.u32 	%r3, %tid.x;
	mad.lo.s32 	%r4, %r1, %r2, %r3;
	cvt.s64.s32 	%rd1, %r4;
	mul.lo.s64 	%rd2, %rd16, %rd1;
	mul.lo.s64 	%rd3, %rd16, %rd14;
	or.b64  	%rd17, %rd2, %rd3;
	and.b64  	%rd18, %rd17, -4294967296;
	setp.ne.s64 	%p1, %rd18, 0;
	@%p1 bra 	$L__BB26_2;
	cvt.u32.u64 	%r5, %rd3;
	cvt.u32.u64 	%r6, %rd2;
	rem.u32 	%r7, %r6, %r5;
	cvt.u64.u32 	%rd28, %r7;
	bra.uni 	$L__BB26_3;
$L__BB26_2:
	rem.u64 	%rd28, %rd2, %rd3;
$L__BB26_3:
	or.b64  	%rd19, %rd1, %rd14;
	and.b64  	%rd20, %rd19, -4294967296;
	setp.ne.s64 	%p2, %rd20, 0;
	@%p2 bra 	$L__BB26_5;
	cvt.u32.u64 	%r8, %rd14;
	cvt.u32.u64 	%r9, %rd1;
	div.u32 	%r10, %r9, %r8;
	cvt.u64.u32 	%rd29, %r10;
	bra.uni 	$L__BB26_6;
$L__BB26_5:
	div.u64 	%rd29, %rd1, %rd14;
$L__BB26_6:
	add.s64 	%rd10, %rd29, %rd28;
	setp.le.u64 	%p3, %rd15, %rd1;
	@%p3 bra 	$L__BB26_9;
	cvta.to.global.u64 	%rd21, %rd11;
	cvta.to.global.u64 	%rd22, %rd12;
	shl.b64 	%rd23, %rd1, 2;
	add.s64 	%rd24, %rd21, %rd23;
	ld.global.f32 	%f1, [%rd24];
	shl.b64 	%rd25, %rd10, 2;
	add.s64 	%rd26, %rd22, %rd25;
	ld.global.f32 	%f2, [%rd26];
	setp.eq.f32 	%p4, %f1, %f2;
	@%p4 bra 	$L__BB26_9;
	cvta.to.global.u64 	%rd27, %rd13;
	atom.global.min.s32 	%r11, [%rd27], 0;
$L__BB26_9:
	ret;

}
	// .globl	_Z14_vec_usize_cmpPmS_Pim
.visible .entry _Z14_vec_usize_cmpPmS_Pim(
	.param .u64 .ptr .align 1 _Z14_vec_usize_cmpPmS_Pim_param_0,
	.param .u64 .ptr .align 1 _Z14_vec_usize_cmpPmS_Pim_param_1,
	.param .u64 .ptr .align 1 _Z14_vec_usize_cmpPmS_Pim_param_2,
	.param .u64 _Z14_vec_usize_cmpPmS_Pim_param_3
)
{
	.reg .pred 	%p<3>;
	.reg .b32 	%r<6>;
	.reg .b64 	%rd<14>;

	ld.param.u64 	%rd2, [_Z14_vec_usize_cmpPmS_Pim_param_0];
	ld.param.u64 	%rd3, [_Z14_vec_usize_cmpPmS_Pim_param_1];
	ld.param.u64 	%rd4, [_Z14_vec_usize_cmpPmS_Pim_param_2];
	ld.param.u64 	%rd5, [_Z14_vec_usize_cmpPmS_Pim_param_3];
	mov.u32 	%r1, %ctaid.x;
	mov.u32 	%r2, %ntid.x;
	mov.u32 	%r3, %tid.x;
	mad.lo.s32 	%r4, %r1, %r2, %r3;
	cvt.s64.s32 	%rd1, %r4;
	setp.le.u64 	%p1, %rd5, %rd1;
	@%p1 bra 	$L__BB27_3;
	cvta.to.global.u64 	%rd6, %rd2;
	cvta.to.global.u64 	%rd7, %rd3;
	shl.b64 	%rd8, %rd1, 3;
	add.s64 	%rd9, %rd6, %rd8;
	ld.global.u64 	%rd10, [%rd9];
	add.s64 	%rd11, %rd7, %rd8;
	ld.global.u64 	%rd12, [%rd11];
	setp.eq.s64 	%p2, %rd10, %rd12;
	@%p2 bra 	$L__BB27_3;
	cvta.to.global.u64 	%rd13, %rd4;
	atom.global.min.s32 	%r5, [%rd13], 0;
$L__BB27_3:
	ret;

}
	// .globl	_Z11_vec_i8_cmpPaS_Pim
.visible .entry _Z11_vec_i8_cmpPaS_Pim(
	.param .u64 .ptr .align 1 _Z11_vec_i8_cmpPaS_Pim_param_0,
	.param .u64 .ptr .align 1 _Z11_vec_i8_cmpPaS_Pim_param_1,
	.param .u64 .ptr .align 1 _Z11_vec_i8_cmpPaS_Pim_param_2,
	.param .u64 _Z11_vec_i8_cmpPaS_Pim_param_3
)
{
	.reg .pred 	%p<3>;
	.reg .b16 	%rs<3>;
	.reg .b32 	%r<6>;
	.reg .b64 	%rd<11>;

	ld.param.u64 	%rd2, [_Z11_vec_i8_cmpPaS_Pim_param_0];
	ld.param.u64 	%rd3, [_Z11_vec_i8_cmpPaS_Pim_param_1];
	ld.param.u64 	%rd4, [_Z11_vec_i8_cmpPaS_Pim_param_2];
	ld.param.u64 	%rd5, [_Z11_vec_i8_cmpPaS_Pim_param_3];
	mov.u32 	%r1, %ctaid.x;
	mov.u32 	%r2, %ntid.x;
	mov.u32 	%r3, %tid.x;
	mad.lo.s32 	%r4, %r1, %r2, %r3;
	cvt.s64.s32 	%rd1, %r4;
	setp.le.u64 	%p1, %rd5, %rd1;
	@%p1 bra 	$L__BB28_3;
	cvta.to.global.u64 	%rd6, %rd2;
	cvta.to.global.u64 	%rd7, %rd3;
	add.s64 	%rd8, %rd6, %rd1;
	ld.global.u8 	%rs1, [%rd8];
	add.s64 	%rd9, %rd7, %rd1;
	ld.global.u8 	%rs2, [%rd9];
	setp.eq.s16 	%p2, %rs1, %rs2;
	@%p2 bra 	$L__BB28_3;
	cvta.to.global.u64 	%rd10, %rd4;
	atom.global.min.s32 	%r5, [%rd10], 0;
$L__BB28_3:
	ret;

}
	// .globl	_Z12_vec_i16_cmpPsS_Pim
.visible .entry _Z12_vec_i16_cmpPsS_Pim(
	.param .u64 .ptr .align 1 _Z12_vec_i16_cmpPsS_Pim_param_0,
	.param .u64 .ptr .align 1 _Z12_vec_i16_cmpPsS_Pim_param_1,
	.param .u64 .ptr .align 1 _Z12_vec_i16_cmpPsS_Pim_param_2,
	.param .u64 _Z12_vec_i16_cmpPsS_Pim_param_3
)
{
	.reg .pred 	%p<3>;
	.reg .b16 	%rs<3>;
	.reg .b32 	%r<6>;
	.reg .b64 	%rd<12>;

	ld.param.u64 	%rd2, [_Z12_vec_i16_cmpPsS_Pim_param_0];
	ld.param.u64 	%rd3, [_Z12_vec_i16_cmpPsS_Pim_param_1];
	ld.param.u64 	%rd4, [_Z12_vec_i16_cmpPsS_Pim_param_2];
	ld.param.u64 	%rd5, [_Z12_vec_i16_cmpPsS_Pim_param_3];
	mov.u32 	%r1, %ctaid.x;
	mov.u32 	%r2, %ntid.x;
	mov.u32 	%r3, %tid.x;
	mad.lo.s32 	%r4, %r1, %r2, %r3;
	cvt.s64.s32 	%rd1, %r4;
	setp.le.u64 	%p1, %rd5, %rd1;
	@%p1 bra 	$L__BB29_3;
	cvta.to.global.u64 	%rd6, %rd2;
	cvta.to.global.u64 	%rd7, %rd3;
	shl.b64 	%rd8, %rd1, 1;
	add.s64 	%rd9, %rd6, %rd8;
	ld.global.u16 	%rs1, [%rd9];
	add.s64 	%rd10, %rd7, %rd8;
	ld.global.u16 	%rs2, [%rd10];
	setp.eq.s16 	%p2, %rs1, %rs2;
	@%p2 bra 	$L__BB29_3;
	cvta.to.global.u64 	%rd11, %rd4;
	atom.global.min.s32 	%r5, [%rd11], 0;
$L__BB29_3:
	ret;

}
	// .globl	_Z12_vec_i32_cmpPiS_S_m
.visible .entry _Z12_vec_i32_cmpPiS_S_m(
	.param .u64 .ptr .align 1 _Z12_vec_i32_cmpPiS_S_m_param_0,
	.param .u64 .ptr .align 1 _Z12_vec_i32_cmpPiS_S_m_param_1,
	.param .u64 .ptr .align 1 _Z12_vec_i32_cmpPiS_S_m_param_2,
	.param .u64 _Z12_vec_i32_cmpPiS_S_m_param_3
)
{
	.reg .pred 	%p<3>;
	.reg .b32 	%r<8>;
	.reg .b64 	%rd<12>;

	ld.param.u64 	%rd2, [_Z12_vec_i32_cmpPiS_S_m_param_0];
	ld.param.u64 	%rd3, [_Z12_vec_i32_cmpPiS_S_m_param_1];
	ld.param.u64 	%rd4, [_Z12_vec_i32_cmpPiS_S_m_param_2];
	ld.param.u64 	%rd5, [_Z12_vec_i32_cmpPiS_S_m_param_3];
	mov.u32 	%r1, %ctaid.x;
	mov.u32 	%r2, %ntid.x;
	mov.u32 	%r3, %tid.x;
	mad.lo.s32 	%r4, %r1, %r2, %r3;
	cvt.s64.s32 	%rd1, %r4;
	setp.le.u64 	%p1, %rd5, %rd1;
	@%p1 bra 	$L__BB30_3;
	cvta.to.global.u64 	%rd6, %rd2;
	cvta.to.global.u64 	%rd7, %rd3;
	shl.b64 	%rd8, %rd1, 2;
	add.s64 	%rd9, %rd6, %rd8;
	ld.global.u32 	%r5, [%rd9];
	add.s64 	%rd10, %rd7, %rd8;
	ld.global.u32 	%r6, [%rd10];
	setp.eq.s32 	%p2, %r5, %r6;
	@%p2 bra 	$L__BB30_3;
	cvta.to.global.u64 	%rd11, %rd4;
	atom.global.min.s32 	%r7, [%rd11], 0;
$L__BB30_3:
	ret;

}
	// .globl	_Z12_vec_i64_cmpPlS_Pim
.visible .entry _Z12_vec_i64_cmpPlS_Pim(
	.param .u64 .ptr .align 1 _Z12_vec_i64_cmpPlS_Pim_param_0,
	.param .u64 .ptr .align 1 _Z12_vec_i64_cmpPlS_Pim_param_1,
	.param .u64 .ptr .align 1 _Z12_vec_i64_cmpPlS_Pim_param_2,
	.param .u64 _Z12_vec_i64_cmpPlS_Pim_param_3
)
{
	.reg .pred 	%p<3>;
	.reg .b32 	%r<6>;
	.reg .b64 	%rd<14>;

	ld.param.u64 	%rd2, [_Z12_vec_i64_cmpPlS_Pim_param_0];
	ld.param.u64 	%rd3, [_Z12_vec_i64_cmpPlS_Pim_param_1];
	ld.param.u64 	%rd4, [_Z12_vec_i64_cmpPlS_Pim_param_2];
	ld.param.u64 	%rd5, [_Z12_vec_i64_cmpPlS_Pim_param_3];
	mov.u32 	%r1, %ctaid.x;
	mov.u32 	%r2, %ntid.x;
	mov.u32 	%r3, %tid.x;
	mad.lo.s32 	%r4, %r1, %r2, %r3;
	cvt.s64.s32 	%rd1, %r4;
	setp.le.u64 	%p1, %rd5, %rd1;
	@%p1 bra 	$L__BB31_3;
	cvta.to.global.u64 	%rd6, %rd2;
	cvta.to.global.u64 	%rd7, %rd3;
	shl.b64 	%rd8, %rd1, 3;
	add.s64 	%rd9, %rd6, %rd8;
	ld.global.u64 	%rd10, [%rd9];
	add.s64 	%rd11, %rd7, %rd8;
	ld.global.u64 	%rd12, [%rd11];
	setp.eq.s64 	%p2, %rd10, %rd12;
	@%p2 bra 	$L__BB31_3;
	cvta.to.global.u64 	%rd13, %rd4;
	atom.global.min.s32 	%r5, [%rd13], 0;
$L__BB31_3:
	ret;

}
	// .globl	_Z11_vec_u8_cmpPhS_Pim
.visible .entry _Z11_vec_u8_cmpPhS_Pim(
	.param .u64 .ptr .align 1 _Z11_vec_u8_cmpPhS_Pim_param_0,
	.param .u64 .ptr .align 1 _Z11_vec_u8_cmpPhS_Pim_param_1,
	.param .u64 .ptr .align 1 _Z11_vec_u8_cmpPhS_Pim_param_2,
	.param .u64 _Z11_vec_u8_cmpPhS_Pim_param_3
)
{
	.reg .pred 	%p<3>;
	.reg .b16 	%rs<3>;
	.reg .b32 	%r<6>;
	.reg .b64 	%rd<11>;

	ld.param.u64 	%rd2, [_Z11_vec_u8_cmpPhS_Pim_param_0];
	ld.param.u64 	%rd3, [_Z11_vec_u8_cmpPhS_Pim_param_1];
	ld.param.u64 	%rd4, [_Z11_vec_u8_cmpPhS_Pim_param_2];
	ld.param.u64 	%rd5, [_Z11_vec_u8_cmpPhS_Pim_param_3];
	mov.u32 	%r1, %ctaid.x;
	mov.u32 	%r2, %ntid.x;
	mov.u32 	%r3, %tid.x;
	mad.lo.s32 	%r4, %r1, %r2, %r3;
	cvt.s64.s32 	%rd1, %r4;
	setp.le.u64 	%p1, %rd5, %rd1;
	@%p1 bra 	$L__BB32_3;
	cvta.to.global.u64 	%rd6, %rd2;
	cvta.to.global.u64 	%rd7, %rd3;
	add.s64 	%rd8, %rd6, %rd1;
	ld.global.u8 	%rs1, [%rd8];
	add.s64 	%rd9, %rd7, %rd1;
	ld.global.u8 	%rs2, [%rd9];
	setp.eq.s16 	%p2, %rs1, %rs2;
	@%p2 bra 	$L__BB32_3;
	cvta.to.global.u64 	%rd10, %rd4;
	atom.global.min.s32 	%r5, [%rd10], 0;
$L__BB32_3:
	ret;

}
	// .globl	_Z12_vec_u16_cmpPtS_Pim
.visible .entry _Z12_vec_u16_cmpPtS_Pim(
	.param .u64 .ptr .align 1 _Z12_vec_u16_cmpPtS_Pim_param_0,
	.param .u64 .ptr .align 1 _Z12_vec_u16_cmpPtS_Pim_param_1,
	.param .u64 .ptr .align 1 _Z12_vec_u16_cmpPtS_Pim_param_2,
	.param .u64 _Z12_vec_u16_cmpPtS_Pim_param_3
)
{
	.reg .pred 	%p<3>;
	.reg .b16 	%rs<3>;
	.reg .b32 	%r<6>;
	.reg .b64 	%rd<12>;

	ld.param.u64 	%rd2, [_Z12_vec_u16_cmpPtS_Pim_param_0];
	ld.param.u64 	%rd3, [_Z12_vec_u16_cmpPtS_Pim_param_1];
	ld.param.u64 	%rd4, [_Z12_vec_u16_cmpPtS_Pim_param_2];
	ld.param.u64 	%rd5, [_Z12_vec_u16_cmpPtS_Pim_param_3];
	mov.u32 	%r1, %ctaid.x;
	mov.u32 	%r2, %ntid.x;
	mov.u32 	%r3, %tid.x;
	mad.lo.s32 	%r4, %r1, %r2, %r3;
	cvt.s64.s32 	%rd1, %r4;
	setp.le.u64 	%p1, %rd5, %rd1;
	@%p1 bra 	$L__BB33_3;
	cvta.to.global.u64 	%rd6, %rd2;
	cvta.to.global.u64 	%rd7, %rd3;
	shl.b64 	%rd8, %rd1, 1;
	add.s64 	%rd9, %rd6, %rd8;
	ld.global.u16 	%rs1, [%rd9];
	add.s64 	%rd10, %rd7, %rd8;
	ld.global.u16 	%rs2, [%rd10];
	setp.eq.s16 	%p2, %rs1, %rs2;
	@%p2 bra 	$L__BB33_3;
	cvta.to.global.u64 	%rd11, %rd4;
	atom.global.min.s32 	%r5, [%rd11], 0;
$L__BB33_3:
	ret;

}
	// .globl	_Z12_vec_u32_cmpPjS_Pim
.visible .entry _Z12_vec_u32_cmpPjS_Pim(
	.param .u64 .ptr .align 1 _Z12_vec_u32_cmpPjS_Pim_param_0,
	.param .u64 .ptr .align 1 _Z12_vec_u32_cmpPjS_Pim_param_1,
	.param .u64 .ptr .align 1 _Z12_vec_u32_cmpPjS_Pim_param_2,
	.param .u64 _Z12_vec_u32_cmpPjS_Pim_param_3
)
{
	.reg .pred 	%p<3>;
	.reg .b32 	%r<8>;
	.reg .b64 	%rd<12>;

	ld.param.u64 	%rd2, [_Z12_vec_u32_cmpPjS_Pim_param_0];
	ld.param.u64 	%rd3, [_Z12_vec_u32_cmpPjS_Pim_param_1];
	ld.param.u64 	%rd4, [_Z12_vec_u32_cmpPjS_Pim_param_2];
	ld.param.u64 	%rd5, [_Z12_vec_u32_cmpPjS_Pim_param_3];
	mov.u32 	%r1, %ctaid.x;
	mov.u32 	%r2, %ntid.x;
	mov.u32 	%r3, %tid.x;
	mad.lo.s32 	%r4, %r1, %r2, %r3;
	cvt.s64.s32 	%rd1, %r4;
	setp.le.u64 	%p1, %rd5, %rd1;
	@%p1 bra 	$L__BB34_3;
	cvta.to.global.u64 	%rd6, %rd2;
	cvta.to.global.u64 	%rd7, %rd3;
	shl.b64 	%rd8, %rd1, 2;
	add.s64 	%rd9, %rd6, %rd8;
	ld.global.u32 	%r5, [%rd9];
	add.s64 	%rd10, %rd7, %rd8;
	ld.global.u32 	%r6, [%rd10];
	setp.eq.s32 	%p2, %r5, %r6;
	@%p2 bra 	$L__BB34_3;
	cvta.to.global.u64 	%rd11, %rd4;
	atom.global.min.s32 	%r7, [%rd11], 0;
$L__BB34_3:
	ret;

}
	// .globl	_Z12_vec_u64_cmpPmS_Pim
.visible .entry _Z12_vec_u64_cmpPmS_Pim(
	.param .u64 .ptr .align 1 _Z12_vec_u64_cmpPmS_Pim_param_0,
	.param .u64 .ptr .align 1 _Z12_vec_u64_cmpPmS_Pim_param_1,
	.param .u64 .ptr .align 1 _Z12_vec_u64_cmpPmS_Pim_param_2,
	.param .u64 _Z12_vec_u64_cmpPmS_Pim_param_3
)
{
	.reg .pred 	%p<3>;
	.reg .b32 	%r<6>;
	.reg .b64 	%rd<14>;

	ld.param.u64 	%rd2, [_Z12_vec_u64_cmpPmS_Pim_param_0];
	ld.param.u64 	%rd3, [_Z12_vec_u64_cmpPmS_Pim_param_1];
	ld.param.u64 	%rd4, [_Z12_vec_u64_cmpPmS_Pim_param_2];
	ld.param.u64 	%rd5, [_Z12_vec_u64_cmpPmS_Pim_param_3];
	mov.u32 	%r1, %ctaid.x;
	mov.u32 	%r2, %ntid.x;
	mov.u32 	%r3, %tid.x;
	mad.lo.s32 	%r4, %r1, %r2, %r3;
	cvt.s64.s32 	%rd1, %r4;
	setp.le.u64 	%p1, %rd5, %rd1;
	@%p1 bra 	$L__BB35_3;
	cvta.to.global.u64 	%rd6, %rd2;
	cvta.to.global.u64 	%rd7, %rd3;
	shl.b64 	%rd8, %rd1, 3;
	add.s64 	%rd9, %rd6, %rd8;
	ld.global.u64 	%rd10, [%rd9];
	add.s64 	%rd11, %rd7, %rd8;
	ld.global.u64 	%rd12, [%rd11];
	setp.eq.s64 	%p2, %rd10, %rd12;
	@%p2 bra 	$L__BB35_3;
	cvta.to.global.u64 	%rd13, %rd4;
	atom.global.min.s32 	%r5, [%rd13], 0;
$L__BB35_3:
	ret;

}
	// .globl	_Z12_vec_f32_cmpPfS_Pim
.visible .entry _Z12_vec_f32_cmpPfS_Pim(
	.param .u64 .ptr .align 1 _Z12_vec_f32_cmpPfS_Pim_param_0,
	.param .u64 .ptr .align 1 _Z12_vec_f32_cmpPfS_Pim_param_1,
	.param .u64 .ptr .align 1 _Z12_vec_f32_cmpPfS_Pim_param_2,
	.param .u64 _Z12_vec_f32_cmpPfS_Pim_param_3
)
{
	.reg .pred 	%p<3>;
	.reg .b32 	%r<6>;
	.reg .b32 	%f<3>;
	.reg .b64 	%rd<12>;

	ld.param.u64 	%rd2, [_Z12_vec_f32_cmpPfS_Pim_param_0];
	ld.param.u64 	%rd3, [_Z12_vec_f32_cmpPfS_Pim_param_1];
	ld.param.u64 	%rd4, [_Z12_vec_f32_cmpPfS_Pim_param_2];
	ld.param.u64 	%rd5, [_Z12_vec_f32_cmpPfS_Pim_param_3];
	mov.u32 	%r1, %ctaid.x;
	mov.u32 	%r2, %ntid.x;
	mov.u32 	%r3, %tid.x;
	mad.lo.s32 	%r4, %r1, %r2, %r3;
	cvt.s64.s32 	%rd1, %r4;
	setp.le.u64 	%p1, %rd5, %rd1;
	@%p1 bra 	$L__BB36_3;
	cvta.to.global.u64 	%rd6, %rd2;
	cvta.to.global.u64 	%rd7, %rd3;
	shl.b64 	%rd8, %rd1, 2;
	add.s64 	%rd9, %rd6, %rd8;
	ld.global.f32 	%f1, [%rd9];
	add.s64 	%rd10, %rd7, %rd8;
	ld.global.f32 	%f2, [%rd10];
	setp.eq.f32 	%p2, %f1, %f2;
	@%p2 bra 	$L__BB36_3;
	cvta.to.global.u64 	%rd11, %rd4;
	atom.global.min.s32 	%r5, [%rd11], 0;
$L__BB36_3:
	ret;

}
	// .globl	_Z12_vec_f64_cmpPdS_Pim
.visible .entry _Z12_vec_f64_cmpPdS_Pim(
	.param .u64 .ptr .align 1 _Z12_vec_f64_cmpPdS_Pim_param_0,
	.param .u64 .ptr .align 1 _Z12_vec_f64_cmpPdS_Pim_param_1,
	.param .u64 .ptr .align 1 _Z12_vec_f64_cmpPdS_Pim_param_2,
	.param .u64 _Z12_vec_f64_cmpPdS_Pim_param_3
)
{
	.reg .pred 	%p<3>;
	.reg .b32 	%r<6>;
	.reg .b64 	%rd<12>;
	.reg .b64 	%fd<3>;

	ld.param.u64 	%rd2, [_Z12_vec_f64_cmpPdS_Pim_param_0];
	ld.param.u64 	%rd3, [_Z12_vec_f64_cmpPdS_Pim_param_1];
	ld.param.u64 	%rd4, [_Z12_vec_f64_cmpPdS_Pim_param_2];
	ld.param.u64 	%rd5, [_Z12_vec_f64_cmpPdS_Pim_param_3];
	mov.u32 	%r1, %ctaid.x;
	mov.u32 	%r2, %ntid.x;
	mov.u32 	%r3, %tid.x;
	mad.lo.s32 	%r4, %r1, %r2, %r3;
	cvt.s64.s32 	%rd1, %r4;
	setp.le.u64 	%p1, %rd5, %rd1;
	@%p1 bra 	$L__BB37_3;
	cvta.to.global.u64 	%rd6, %rd2;
	cvta.to.global.u64 	%rd7, %rd3;
	shl.b64 	%rd8, %rd1, 3;
	add.s64 	%rd9, %rd6, %rd8;
	ld.global.f64 	%fd1, [%rd9];
	add.s64 	%rd10, %rd7, %rd8;
	ld.global.f64 	%fd2, [%rd10];
	setp.eq.f64 	%p2, %fd1, %fd2;
	@%p2 bra 	$L__BB37_3;
	cvta.to.global.u64 	%rd11, %rd4;
	atom.global.min.s32 	%r5, [%rd11], 0;
$L__BB37_3:
	ret;

}
	// .globl	_Z12_forward_mlpPfS_S_S_mmm
.visible .entry _Z12_forward_mlpPfS_S_S_mmm(
	.param .u64 .ptr .align 1 _Z12_forward_mlpPfS_S_S_mmm_param_0,
	.param .u64 .ptr .align 1 _Z12_forward_mlpPfS_S_S_mmm_param_1,
	.param .u64 .ptr .align 1 _Z12_forward_mlpPfS_S_S_mmm_param_2,
	.param .u64 .ptr .align 1 _Z12_forward_mlpPfS_S_S_mmm_param_3,
	.param .u64 _Z12_forward_mlpPfS_S_S_mmm_param_4,
	.param .u64 _Z12_forward_mlpPfS_S_S_mmm_param_5,
	.param .u64 _Z12_forward_mlpPfS_S_S_mmm_param_6
)
{
	.reg .pred 	%p<13>;
	.reg .b32 	%r<9>;
	.reg .b32 	%f<70>;
	.reg .b64 	%rd<110>;

	ld.param.u64 	%rd27, [_Z12_forward_mlpPfS_S_S_mmm_param_0];
	ld.param.u64 	%rd28, [_Z12_forward_mlpPfS_S_S_mmm_param_1];
	ld.param.u64 	%rd29, [_Z12_forward_mlpPfS_S_S_mmm_param_4];
	ld.param.u64 	%rd25, [_Z12_forward_mlpPfS_S_S_mmm_param_5];
	ld.param.u64 	%rd26, [_Z12_forward_mlpPfS_S_S_mmm_param_6];
	cvta.to.global.u64 	%rd1, %rd28;
	cvta.to.global.u64 	%rd2, %rd27;
	mov.u32 	%r1, %ctaid.y;
	mov.u32 	%r2, %ntid.y;
	mov.u32 	%r3, %tid.y;
	mad.lo.s32 	%r4, %r1, %r2, %r3;
	mov.u32 	%r5, %ctaid.x;
	mov.u32 	%r6, %ntid.x;
	mov.u32 	%r7, %tid.x;
	mad.lo.s32 	%r8, %r5, %r6, %r7;
	cvt.u64.u32 	%rd3, %r4;
	setp.le.u64 	%p1, %rd29, %rd3;
	cvt.s64.s32 	%rd4, %r8;
	setp.le.u64 	%p2, %rd26, %rd4;
	or.pred  	%p3, %p1, %p2;
	@%p3 bra 	$L__BB38_14;
	setp.eq.s64 	%p4, %rd25, 0;
	mov.f32 	%f69, 0f00000000;
	@%p4 bra 	$L__BB38_13;
	mul.lo.s64 	%rd5, %rd25, %rd3;
	and.b64  	%rd6, %rd25, 7;
	setp.lt.u64 	%p5, %rd25, 8;
	mov.f32 	%f69, 0f00000000;
	mov.b64 	%rd108, 0;
	@%p5 bra 	$L__BB38_5;
	and.b64  	%rd108, %rd25, -8;
	shl.b64 	%rd31, %rd4, 2;
	add.s64 	%rd105, %rd1, %rd31;
	shl.b64 	%rd32, %rd5, 2;
	add.s64 	%rd33, %rd32, %rd2;
	add.s64 	%rd104, %rd33, 16;
	shl.b64 	%rd10, %rd26, 2;
	mov.f32 	%f69, 0f00000000;
	mov.u64 	%rd106, %rd108;
$L__BB38_4:
	.pragma "nounroll";
	ld.global.f32 	%f17, [%rd104+-16];
	ld.global.f32 	%f18, [%rd105];
	fma.rn.f32 	%f19, %f17, %f18, %f69;
	ld.global.f32 	%f20, [%rd104+-12];
	add.s64 	%rd34, %rd105, %rd10;
	ld.global.f32 	%f21, [%rd34];
	fma.rn.f32 	%f22, %f20, %f21, %f19;
	ld.global.f32 	%f23, [%rd104+-8];
	add.s64 	%rd35, %rd34, %rd10;
	ld.global.f32 	%f24, [%rd35];
	fma.rn.f32 	%f25, %f23, %f24, %f22;
	ld.global.f32 	%f26, [%rd104+-4];
	add.s64 	%rd36, %rd35, %rd10;
	ld.global.f32 	%f27, [%rd36];
	fma.rn.f32 	%f28, %f26, %f27, %f25;
	ld.global.f32 	%f29, [%rd104];
	add.s64 	%rd37, %rd36, %rd10;
	ld.global.f32 	%f30, [%rd37];
	fma.rn.f32 	%f31, %f29, %f30, %f28;
	ld.global.f32 	%f32, [%rd104+4];
	add.s64 	%rd38, %rd37, %rd10;
	ld.global.f32 	%f33, [%rd38];
	fma.rn.f32 	%f34, %f32, %f33, %f31;
	ld.global.f32 	%f35, [%rd104+8];
	add.s64 	%rd39, %rd38, %rd10;
	ld.global.f32 	%f36, [%rd39];
	fma.rn.f32 	%f37, %f35, %f36, %f34;
	ld.global.f32 	%f38, [%rd104+12];
	add.s64 	%rd40, %rd39, %rd10;
	ld.global.f32 	%f39, [%rd40];
	fma.rn.f32 	%f69, %f38, %f39, %f37;
	add.s64 	%rd106, %rd106, -8;
	shl.b64 	%rd41, %rd26, 5;
	add.s64 	%rd105, %rd105, %rd41;
	add.s64 	%rd104, %rd104, 32;
	setp.ne.s64 	%p6, %rd106, 0;
	@%p6 bra 	$L__BB38_4;
$L__BB38_5:
	setp.eq.s64 	%p7, %rd6, 0;
	@%p7 bra 	$L__BB38_13;
	and.b64  	%rd18, %rd25, 3;
	setp.lt.u64 	%p8, %rd6, 4;
	@%p8 bra 	$L__BB38_8;
	add.s64 	%rd42, %rd108, %rd5;
	shl.b64 	%rd43, %rd42, 2;
	add.s64 	%rd44, %rd2, %rd43;
	ld.global.f32 	%f41, [%rd44];
	mad.lo.s64 	%rd45, %rd108, %rd26, %rd4;
	shl.b64 	%rd46, %rd45, 2;
	add.s64 	%rd47, %rd1, %rd46;
	ld.global.f32 	%f42, [%rd47];
	fma.rn.f32 	%f43, %f41, %f42, %f69;
	add.s64 	%rd48, %rd108, 1;
	and.b64  	%rd49, %rd48, 4294967295;
	add.s64 	%rd50, %rd49, %rd5;
	shl.b64 	%rd51, %rd50, 2;
	add.s64 	%rd52, %rd2, %rd51;
	ld.global.f32 	%f44, [%rd52];
	mad.lo.s64 	%rd53, %rd49, %rd26, %rd4;
	shl.b64 	%rd54, %rd53, 2;
	add.s64 	%rd55, %rd1, %rd54;
	ld.global.f32 	%f45, [%rd55];
	fma.rn.f32 	%f46, %f44, %f45, %f43;
	add.s64 	%rd56, %rd108, 2;
	and.b64  	%rd57, %rd56, 4294967295;
	add.s64 	%rd58, %rd57, %rd5;
	shl.b64 	%rd59, %rd58, 2;
	add.s64 	%rd60, %rd2, %rd59;
	ld.global.f32 	%f47, [%rd60];
	mad.lo.s64 	%rd61, %rd57, %rd26, %rd4;
	shl.b64 	%rd62, %rd61, 2;
	add.s64 	%rd63, %rd1, %rd62;
	ld.global.f32 	%f48, [%rd63];
	fma.rn.f32 	%f49, %f47, %f48, %f46;
	add.s64 	%rd64, %rd108, 3;
	and.b64  	%rd65, %rd64, 4294967295;
	add.s64 	%rd66, %rd65, %rd5;
	shl.b64 	%rd67, %rd66, 2;
	add.s64 	%rd68, %rd2, %rd67;
	ld.global.f32 	%f50, [%rd68];
	mad.lo.s64 	%rd69, %rd65, %rd26, %rd4;
	shl.b64 	%rd70, %rd69, 2;
	add.s64 	%rd71, %rd1, %rd70;
	ld.global.f32 	%f51, [%rd71];
	fma.rn.f32 	%f69, %f50, %f51, %f49;
	add.s64 	%rd72, %rd108, 4;
	and.b64  	%rd108, %rd72, 4294967295;
$L__BB38_8:
	setp.eq.s64 	%p9, %rd18, 0;
	@%p9 bra 	$L__BB38_13;
	setp.eq.s64 	%p10, %rd18, 1;
	@%p10 bra 	$L__BB38_11;
	add.s64 	%rd73, %rd108, %rd5;
	shl.b64 	%rd74, %rd73, 2;
	add.s64 	%rd75, %rd2, %rd74;
	ld.global.f32 	%f53, [%rd75];
	mad.lo.s64 	%rd76, %rd108, %rd26, %rd4;
	shl.b64 	%rd77, %rd76, 2;
	add.s64 	%rd78, %rd1, %rd77;
	ld.global.f32 	%f54, [%rd78];
	fma.rn.f32 	%f55, %f53, %f54, %f69;
	add.s64 	%rd79, %rd108, 1;
	and.b64  	%rd80, %rd79, 4294967295;
	add.s64 	%rd81, %rd80, %rd5;
	shl.b64 	%rd82, %rd81, 2;
	add.s64 	%rd83, %rd2, %rd82;
	ld.global.f32 	%f56, [%rd83];
	mad.lo.s64 	%rd84, %rd80, %rd26, %rd4;
	shl.b64 	%rd85, %rd84, 2;
	add.s64 	%rd86, %rd1, %rd85;
	ld.global.f32 	%f57, [%rd86];
	fma.rn.f32 	%f69, %f56, %f57, %f55;
	add.s64 	%rd87, %rd108, 2;
	and.b64  	%rd108, %rd87, 4294967295;
$L__BB38_11:
	and.b64  	%rd88, %rd25, 1;
	setp.eq.b64 	%p11, %rd88, 1;
	not.pred 	%p12, %p11;
	@%p12 bra 	$L__BB38_13;
	add.s64 	%rd89, %rd108, %rd5;
	shl.b64 	%rd90, %rd89, 2;
	add.s64 	%rd91, %rd2, %rd90;
	ld.global.f32 	%f58, [%rd91];
	mad.lo.s64 	%rd92, %rd108, %rd26, %rd4;
	shl.b64 	%rd93, %rd92, 2;
	add.s64 	%rd94, %rd1, %rd93;
	ld.global.f32 	%f59, [%rd94];
	fma.rn.f32 	%f69, %f58, %f59, %f69;
$L__BB38_13:
	ld.param.u64 	%rd103, [_Z12_forward_mlpPfS_S_S_mmm_param_3];
	ld.param.u64 	%rd102, [_Z12_forward_mlpPfS_S_S_mmm_param_2];
	cvta.to.global.u64 	%rd95, %rd102;
	shl.b64 	%rd96, %rd4, 2;
	add.s64 	%rd97, %rd95, %rd96;
	ld.global.f32 	%f60, [%rd97];
	add.f32 	%f61, %f69, %f60;
	mad.lo.s64 	%rd98, %rd26, %rd3, %rd4;
	cvta.to.global.u64 	%rd99, %rd103;
	shl.b64 	%rd100, %rd98, 2;
	add.s64 	%rd101, %rd99, %rd100;
	st.global.f32 	[%rd101], %f61;
$L__BB38_14:
	ret;

}
	// .globl	_Z13_backward_mlpPfS_S_S_S_S_mmm
.visible .entry _Z13_backward_mlpPfS_S_S_S_S_mmm(
	.param .u64 .ptr .align 1 _Z13_backward_mlpPfS_S_S_S_S_mmm_param_0,
	.param .u64 .ptr .align 1 _Z13_backward_mlpPfS_S_S_S_S_mmm_param_1,
	.param .u64 .ptr .align 1 _Z13_backward_mlpPfS_S_S_S_S_mmm_param_2,
	.param .u64 .ptr .align 1 _Z13_backward_mlpPfS_S_S_S_S_mmm_param_3,
	.param .u64 .ptr .align 1 _Z13_backward_mlpPfS_S_S_S_S_mmm_param_4,
	.param .u64 .ptr .align 1 _Z13_backward_mlpPfS_S_S_S_S_mmm_param_5,
	.param .u64 _Z13_backward_mlpPfS_S_S_S_S_mmm_param_6,
	.param .u64 _Z13_backward_mlpPfS_S_S_S_S_mmm_param_7,
	.param .u64 _Z13_backward_mlpPfS_S_S_S_S_mmm_param_8
)
{
	.reg .pred 	%p<37>;
	.reg .b32 	%r<9>;
	.reg .b32 	%f<217>;
	.reg .b64 	%rd<313>;

	ld.param.u64 	%rd69, [_Z13_backward_mlpPfS_S_S_S_S_mmm_param_0];
	ld.param.u64 	%rd70, [_Z13_backward_mlpPfS_S_S_S_S_mmm_param_1];
	ld.param.u64 	%rd71, [_Z13_backward_mlpPfS_S_S_S_S_mmm_param_2];
	ld.param.u64 	%rd64, [_Z13_backward_mlpPfS_S_S_S_S_mmm_param_4];
	ld.param.u64 	%rd66, [_Z13_backward_mlpPfS_S_S_S_S_mmm_param_6];
	ld.param.u64 	%rd67, [_Z13_backward_mlpPfS_S_S_S_S_mmm_param_7];
	ld.param.u64 	%rd68, [_Z13_backward_mlpPfS_S_S_S_S_mmm_param_8];
	cvta.to.global.u64 	%rd1, %rd69;
	cvta.to.global.u64 	%rd2, %rd70;
	cvta.to.global.u64 	%rd3, %rd71;
	mov.u32 	%r2, %ctaid.y;
	mov.u32 	%r3, %ntid.y;
	mov.u32 	%r4, %tid.y;
	mad.lo.s32 	%r1, %r2, %r3, %r4;
	mov.u32 	%r5, %ctaid.x;
	mov.u32 	%r6, %ntid.x;
	mov.u32 	%r7, %tid.x;
	mad.lo.s32 	%r8, %r5, %r6, %r7;
	setp.ne.s32 	%p1, %r1, 0;
	cvt.s64.s32 	%rd4, %r8;
	setp.le.u64 	%p2, %rd68, %rd4;
	or.pred  	%p3, %p1, %p2;
	@%p3 bra 	$L__BB39_14;
	setp.eq.s64 	%p4, %rd66, 0;
	mov.f32 	%f200, 0f00000000;
	@%p4 bra 	$L__BB39_13;
	and.b64  	%rd5, %rd66, 15;
	setp.lt.u64 	%p5, %rd66, 16;
	mov.f32 	%f200, 0f00000000;
	mov.b64 	%rd297, 0;
	@%p5 bra 	$L__BB39_5;
	and.b64  	%rd297, %rd66, -16;
	shl.b64 	%rd73, %rd4, 2;
	add.s64 	%rd294, %rd3, %rd73;
	shl.b64 	%rd8, %rd68, 6;
	shl.b64 	%rd9, %rd68, 2;
	mov.f32 	%f200, 0f00000000;
	mov.u64 	%rd295, %rd297;
$L__BB39_4:
	.pragma "nounroll";
	ld.global.f32 	%f42, [%rd294];
	add.f32 	%f43, %f200, %f42;
	add.s64 	%rd74, %rd294, %rd9;
	ld.global.f32 	%f44, [%rd74];
	add.f32 	%f45, %f43, %f44;
	add.s64 	%rd75, %rd74, %rd9;
	ld.global.f32 	%f46, [%rd75];
	add.f32 	%f47, %f45, %f46;
	add.s64 	%rd76, %rd75, %rd9;
	ld.global.f32 	%f48, [%rd76];
	add.f32 	%f49, %f47, %f48;
	add.s64 	%rd77, %rd76, %rd9;
	ld.global.f32 	%f50, [%rd77];
	add.f32 	%f51, %f49, %f50;
	add.s64 	%rd78, %rd77, %rd9;
	ld.global.f32 	%f52, [%rd78];
	add.f32 	%f53, %f51, %f52;
	add.s64 	%rd79, %rd78, %rd9;
	ld.global.f32 	%f54, [%rd79];
	add.f32 	%f55, %f53, %f54;
	add.s64 	%rd80, %rd79, %rd9;
	ld.global.f32 	%f56, [%rd80];
	add.f32 	%f57, %f55, %f56;
	add.s64 	%rd81, %rd80, %rd9;
	ld.global.f32 	%f58, [%rd81];
	add.f32 	%f59, %f57, %f58;
	add.s64 	%rd82, %rd81, %rd9;
	ld.global.f32 	%f60, [%rd82];
	add.f32 	%f61, %f59, %f60;
	add.s64 	%rd83, %rd82, %rd9;
	ld.global.f32 	%f62, [%rd83];
	add.f32 	%f63, %f61, %f62;
	add.s64 	%rd84, %rd83, %rd9;
	ld.global.f32 	%f64, [%rd84];
	add.f32 	%f65, %f63, %f64;
	add.s64 	%rd85, %rd84, %rd9;
	ld.global.f32 	%f66, [%rd85];
	add.f32 	%f67, %f65, %f66;
	add.s64 	%rd86, %rd85, %rd9;
	ld.global.f32 	%f68, [%rd86];
	add.f32 	%f69, %f67, %f68;
	add.s64 	%rd87, %rd86, %rd9;
	ld.global.f32 	%f70, [%rd87];
	add.f32 	%f71, %f69, %f70;
	add.s64 	%rd88, %rd87, %rd9;
	ld.global.f32 	%f72, [%rd88];
	add.f32 	%f200, %f71, %f72;
	add.s64 	%rd295, %rd295, -16;
	add.s64 	%rd294, %rd294, %rd8;
	setp.ne.s64 	%p6, %rd295, 0;
	@%p6 bra 	$L__BB39_4;
$L__BB39_5:
	setp.eq.s64 	%p7, %rd5, 0;
	@%p7 bra 	$L__BB39_13;
	and.b64  	%rd15, %rd66, 7;
	setp.lt.u64 	%p8, %rd5, 8;
	@%p8 bra 	$L__BB39_8;
	mad.lo.s64 	%rd89, %rd297, %rd68, %rd4;
	shl.b64 	%rd90, %rd89, 2;
	add.s64 	%rd91, %rd3, %rd90;
	ld.global.f32 	%f74, [%rd91];
	add.f32 	%f75, %f200, %f74;
	add.s64 	%rd92, %rd297, 1;
	and.b64  	%rd93, %rd92, 4294967295;
	mad.lo.s64 	%rd94, %rd93, %rd68, %rd4;
	shl.b64 	%rd95, %rd94, 2;
	add.s64 	%rd96, %rd3, %rd95;
	ld.global.f32 	%f76, [%rd96];
	add.f32 	%f77, %f75, %f76;
	add.s64 	%rd97, %rd297, 2;
	and.b64  	%rd98, %rd97, 4294967295;
	mad.lo.s64 	%rd99, %rd98, %rd68, %rd4;
	shl.b64 	%rd100, %rd99, 2;
	add.s64 	%rd101, %rd3, %rd100;
	ld.global.f32 	%f78, [%rd101];
	add.f32 	%f79, %f77, %f78;
	add.s64 	%rd102, %rd297, 3;
	and.b64  	%rd103, %rd102, 4294967295;
	mad.lo.s64 	%rd104, %rd103, %rd68, %rd4;
	shl.b64 	%rd105, %rd104, 2;
	add.s64 	%rd106, %rd3, %rd105;
	ld.global.f32 	%f80, [%rd106];
	add.f32 	%f81, %f79, %f80;
	add.s64 	%rd107, %rd297, 4;
	and.b64  	%rd108, %rd107, 4294967295;
	mad.lo.s64 	%rd109, %rd108, %rd68, %rd4;
	shl.b64 	%rd110, %rd109, 2;
	add.s64 	%rd111, %rd3, %rd110;
	ld.global.f32 	%f82, [%rd111];
	add.f32 	%f83, %f81, %f82;
	add.s64 	%rd112, %rd297, 5;
	and.b64  	%rd113, %rd112, 4294967295;
	mad.lo.s64 	%rd114, %rd113, %rd68, %rd4;
	shl.b64 	%rd115, %rd114, 2;
	add.s64 	%rd116, %rd3, %rd115;
	ld.global.f32 	%f84, [%rd116];
	add.f32 	%f85, %f83, %f84;
	add.s64 	%rd117, %rd297, 6;
	and.b64  	%rd118, %rd117, 4294967295;
	mad.lo.s64 	%rd119, %rd118, %rd68, %rd4;
	shl.b64 	%rd120, %rd119, 2;
	add.s64 	%rd121, %rd3, %rd120;
	ld.global.f32 	%f86, [%rd121];
	add.f32 	%f87, %f85, %f86;
	add.s64 	%rd122, %rd297, 7;
	and.b64  	%rd123, %rd122, 4294967295;
	mad.lo.s64 	%rd124, %rd123, %rd68, %rd4;
	shl.b64 	%rd125, %rd124, 2;
	add.s64 	%rd126, %rd3, %rd125;
	ld.global.f32 	%f88, [%rd126];
	add.f32 	%f200, %f87, %f88;
	add.s64 	%rd127, %rd297, 8;
	and.b64  	%rd297, %rd127, 4294967295;
$L__BB39_8:
	setp.eq.s64 	%p9, %rd15, 0;
	@%p9 bra 	$L__BB39_13;
	and.b64  	%rd299, %rd66, 3;
	setp.lt.u64 	%p10, %rd15, 4;
	@%p10 bra 	$L__BB39_11;
	mad.lo.s64 	%rd128, %rd297, %rd68, %rd4;
	shl.b64 	%rd129, %rd128, 2;
	add.s64 	%rd130, %rd3, %rd129;
	ld.global.f32 	%f90, [%rd130];
	add.f32 	%f91, %f200, %f90;
	add.s64 	%rd131, %rd297, 1;
	and.b64  	%rd132, %rd131, 4294967295;
	mad.lo.s64 	%rd133, %rd132, %rd68, %rd4;
	shl.b64 	%rd134, %rd133, 2;
	add.s64 	%rd135, %rd3, %rd134;
	ld.global.f32 	%f92, [%rd135];
	add.f32 	%f93, %f91, %f92;
	add.s64 	%rd136, %rd297, 2;
	and.b64  	%rd137, %rd136, 4294967295;
	mad.lo.s64 	%rd138, %rd137, %rd68, %rd4;
	shl.b64 	%rd139, %rd138, 2;
	add.s64 	%rd140, %rd3, %rd139;
	ld.global.f32 	%f94, [%rd140];
	add.f32 	%f95, %f93, %f94;
	add.s64 	%rd141, %rd297, 3;
	and.b64  	%rd142, %rd141, 4294967295;
	mad.lo.s64 	%rd143, %rd142, %rd68, %rd4;
	shl.b64 	%rd144, %rd143, 2;
	add.s64 	%rd145, %rd3, %rd144;
	ld.global.f32 	%f96, [%rd145];
	add.f32 	%f200, %f95, %f96;
	add.s64 	%rd146, %rd297, 4;
	and.b64  	%rd297, %rd146, 4294967295;
$L__BB39_11:
	setp.eq.s64 	%p11, %rd299, 0;
	@%p11 bra 	$L__BB39_13;
$L__BB39_12:
	.pragma "nounroll";
	mad.lo.s64 	%rd147, %rd297, %rd68, %rd4;
	shl.b64 	%rd148, %rd147, 2;
	add.s64 	%rd149, %rd3, %rd148;
	ld.global.f32 	%f97, [%rd149];
	add.f32 	%f200, %f200, %f97;
	add.s64 	%rd150, %rd297, 1;
	and.b64  	%rd297, %rd150, 4294967295;
	add.s64 	%rd299, %rd299, -1;
	setp.ne.s64 	%p12, %rd299, 0;
	@%p12 bra 	$L__BB39_12;
$L__BB39_13:
	cvta.to.global.u64 	%rd151, %rd64;
	shl.b64 	%rd152, %rd4, 2;
	add.s64 	%rd153, %rd151, %rd152;
	st.global.f32 	[%rd153], %f200;
$L__BB39_14:
	setp.le.u64 	%p13, %rd68, %rd4;
	cvt.u64.u32 	%rd25, %r1;
	setp.le.u64 	%p14, %rd67, %rd25;
	or.pred  	%p15, %p14, %p13;
	@%p15 bra 	$L__BB39_28;
	setp.eq.s64 	%p16, %rd66, 0;
	mov.f32 	%f208, 0f00000000;
	@%p16 bra 	$L__BB39_27;
	and.b64  	%rd26, %rd66, 7;
	setp.lt.u64 	%p17, %rd66, 8;
	mov.f32 	%f208, 0f00000000;
	mov.b64 	%rd305, 0;
	@%p17 bra 	$L__BB39_19;
	and.b64  	%rd305, %rd66, -8;
	shl.b64 	%rd155, %rd25, 2;
	add.s64 	%rd302, %rd1, %rd155;
	shl.b64 	%rd29, %rd67, 5;
	shl.b64 	%rd156, %rd4, 2;
	add.s64 	%rd301, %rd3, %rd156;
	shl.b64 	%rd31, %rd68, 5;
	shl.b64 	%rd32, %rd67, 2;
	mov.f32 	%f208, 0f00000000;
	mov.u64 	%rd303, %rd305;
$L__BB39_18:
	.pragma "nounroll";
	ld.global.f32 	%f102, [%rd302];
	ld.global.f32 	%f103, [%rd301];
	fma.rn.f32 	%f104, %f102, %f103, %f208;
	add.s64 	%rd157, %rd302, %rd32;
	ld.global.f32 	%f105, [%rd157];
	shl.b64 	%rd158, %rd68, 2;
	add.s64 	%rd159, %rd301, %rd158;
	ld.global.f32 	%f106, [%rd159];
	fma.rn.f32 	%f107, %f105, %f106, %f104;
	add.s64 	%rd160, %rd157, %rd32;
	ld.global.f32 	%f108, [%rd160];
	add.s64 	%rd161, %rd159, %rd158;
	ld.global.f32 	%f109, [%rd161];
	fma.rn.f32 	%f110, %f108, %f109, %f107;
	add.s64 	%rd162, %rd160, %rd32;
	ld.global.f32 	%f111, [%rd162];
	add.s64 	%rd163, %rd161, %rd158;
	ld.global.f32 	%f112, [%rd163];
	fma.rn.f32 	%f113, %f111, %f112, %f110;
	add.s64 	%rd164, %rd162, %rd32;
	ld.global.f32 	%f114, [%rd164];
	add.s64 	%rd165, %rd163, %rd158;
	ld.global.f32 	%f115, [%rd165];
	fma.rn.f32 	%f116, %f114, %f115, %f113;
	add.s64 	%rd166, %rd164, %rd32;
	ld.global.f32 	%f117, [%rd166];
	add.s64 	%rd167, %rd165, %rd158;
	ld.global.f32 	%f118, [%rd167];
	fma.rn.f32 	%f119, %f117, %f118, %f116;
	add.s64 	%rd168, %rd166, %rd32;
	ld.global.f32 	%f120, [%rd168];
	add.s64 	%rd169, %rd167, %rd158;
	ld.global.f32 	%f121, [%rd169];
	fma.rn.f32 	%f122, %f120, %f121, %f119;
	add.s64 	%rd170, %rd168, %rd32;
	ld.global.f32 	%f123, [%rd170];
	add.s64 	%rd171, %rd169, %rd158;
	ld.global.f32 	%f124, [%rd171];
	fma.rn.f32 	%f208, %f123, %f124, %f122;
	add.s64 	%rd303, %rd303, -8;
	add.s64 	%rd302, %rd302, %rd29;
	add.s64 	%rd301, %rd301, %rd31;
	setp.ne.s64 	%p18, %rd303, 0;
	@%p18 bra 	$L__BB39_18;
$L__BB39_19:
	setp.eq.s64 	%p19, %rd26, 0;
	@%p19 bra 	$L__BB39_27;
	and.b64  	%rd40, %rd66, 3;
	setp.lt.u64 	%p20, %rd26, 4;
	@%p20 bra 	$L__BB39_22;
	mad.lo.s64 	%rd172, %rd305, %rd67, %rd25;
	shl.b64 	%rd173, %rd172, 2;
	add.s64 	%rd174, %rd1, %rd173;
	ld.global.f32 	%f126, [%rd174];
	mad.lo.s64 	%rd175, %rd305, %rd68, %rd4;
	shl.b64 	%rd176, %rd175, 2;
	add.s64 	%rd177, %rd3, %rd176;
	ld.global.f32 	%f127, [%rd177];
	fma.rn.f32 	%f128, %f126, %f127, %f208;
	add.s64 	%rd178, %rd305, 1;
	and.b64  	%rd179, %rd178, 4294967295;
	mad.lo.s64 	%rd180, %rd179, %rd67, %rd25;
	shl.b64 	%rd181, %rd180, 2;
	add.s64 	%rd182, %rd1, %rd181;
	ld.global.f32 	%f129, [%rd182];
	mad.lo.s64 	%rd183, %rd179, %rd68, %rd4;
	shl.b64 	%rd184, %rd183, 2;
	add.s64 	%rd185, %rd3, %rd184;
	ld.global.f32 	%f130, [%rd185];
	fma.rn.f32 	%f131, %f129, %f130, %f128;
	add.s64 	%rd186, %rd305, 2;
	and.b64  	%rd187, %rd186, 4294967295;
	mad.lo.s64 	%rd188, %rd187, %rd67, %rd25;
	shl.b64 	%rd189, %rd188, 2;
	add.s64 	%rd190, %rd1, %rd189;
	ld.global.f32 	%f132, [%rd190];
	mad.lo.s64 	%rd191, %rd187, %rd68, %rd4;
	shl.b64 	%rd192, %rd191, 2;
	add.s64 	%rd193, %rd3, %rd192;
	ld.global.f32 	%f133, [%rd193];
	fma.rn.f32 	%f134, %f132, %f133, %f131;
	add.s64 	%rd194, %rd305, 3;
	and.b64  	%rd195, %rd194, 4294967295;
	mad.lo.s64 	%rd196, %rd195, %rd67, %rd25;
	shl.b64 	%rd197, %rd196, 2;
	add.s64 	%rd198, %rd1, %rd197;
	ld.global.f32 	%f135, [%rd198];
	mad.lo.s64 	%rd199, %rd195, %rd68, %rd4;
	shl.b64 	%rd200, %rd199, 2;
	add.s64 	%rd201, %rd3, %rd200;
	ld.global.f32 	%f136, [%rd201];
	fma.rn.f32 	%f208, %f135, %f136, %f134;
	add.s64 	%rd202, %rd305, 4;
	and.b64  	%rd305, %rd202, 4294967295;
$L__BB39_22:
	setp.eq.s64 	%p21, %rd40, 0;
	@%p21 bra 	$L__BB39_27;
	setp.eq.s64 	%p22, %rd40, 1;
	@%p22 bra 	$L__BB39_25;
	mad.lo.s64 	%rd203, %rd305, %rd67, %rd25;
	shl.b64 	%rd204, %rd203, 2;
	add.s64 	%rd205, %rd1, %rd204;
	ld.global.f32 	%f138, [%rd205];
	mad.lo.s64 	%rd206, %rd305, %rd68, %rd4;
	shl.b64 	%rd207, %rd206, 2;
	add.s64 	%rd208, %rd3, %rd207;
	ld.global.f32 	%f139, [%rd208];
	fma.rn.f32 	%f140, %f138, %f139, %f208;
	add.s64 	%rd209, %rd305, 1;
	and.b64  	%rd210, %rd209, 4294967295;
	mad.lo.s64 	%rd211, %rd210, %rd67, %rd25;
	shl.b64 	%rd212, %rd211, 2;
	add.s64 	%rd213, %rd1, %rd212;
	ld.global.f32 	%f141, [%rd213];
	mad.lo.s64 	%rd214, %rd210, %rd68, %rd4;
	shl.b64 	%rd215, %rd214, 2;
	add.s64 	%rd216, %rd3, %rd215;
	ld.global.f32 	%f142, [%rd216];
	fma.rn.f32 	%f208, %f141, %f142, %f140;
	add.s64 	%rd217, %rd305, 2;
	and.b64  	%rd305, %rd217, 4294967295;
$L__BB39_25:
	and.b64  	%rd218, %rd66, 1;
	setp.eq.b64 	%p23, %rd218, 1;
	not.pred 	%p24, %p23;
	@%p24 bra 	$L__BB39_27;
	mad.lo.s64 	%rd219, %rd305, %rd67, %rd25;
	shl.b64 	%rd220, %rd219, 2;
	add.s64 	%rd221, %rd1, %rd220;
	ld.global.f32 	%f143, [%rd221];
	mad.lo.s64 	%rd222, %rd305, %rd68, %rd4;
	shl.b64 	%rd223, %rd222, 2;
	add.s64 	%rd224, %rd3, %rd223;
	ld.global.f32 	%f144, [%rd224];
	fma.rn.f32 	%f208, %f143, %f144, %f208;
$L__BB39_27:
	ld.param.u64 	%rd292, [_Z13_backward_mlpPfS_S_S_S_S_mmm_param_3];
	mad.lo.s64 	%rd225, %rd68, %rd25, %rd4;
	cvta.to.global.u64 	%rd226, %rd292;
	shl.b64 	%rd227, %rd225, 2;
	add.s64 	%rd228, %rd226, %rd227;
	st.global.f32 	[%rd228], %f208;
$L__BB39_28:
	setp.le.u64 	%p25, %rd66, %rd25;
	setp.le.u64 	%p26, %rd67, %rd4;
	or.pred  	%p27, %p25, %p26;
	@%p27 bra 	$L__BB39_42;
	setp.eq.s64 	%p28, %rd68, 0;
	mov.f32 	%f216, 0f00000000;
	@%p28 bra 	$L__BB39_41;
	mul.lo.s64 	%rd45, %rd68, %rd25;
	mul.lo.s64 	%rd46, %rd68, %rd4;
	add.s64 	%rd230, %rd68, -1;
	and.b64  	%rd47, %rd68, 7;
	setp.lt.u64 	%p29, %rd230, 7;
	mov.f32 	%f216, 0f00000000;
	mov.b64 	%rd311, 0;
	@%p29 bra 	$L__BB39_33;
	and.b64  	%rd311, %rd68, -8;
	shl.b64 	%rd231, %rd46, 2;
	add.s64 	%rd232, %rd231, %rd2;
	add.s64 	%rd308, %rd232, 16;
	shl.b64 	%rd233, %rd45, 2;
	add.s64 	%rd234, %rd233, %rd3;
	add.s64 	%rd307, %rd234, 16;
	mov.f32 	%f216, 0f00000000;
	mov.u64 	%rd309, %rd311;
$L__BB39_32:
	.pragma "nounroll";
	ld.global.f32 	%f149, [%rd307+-16];
	ld.global.f32 	%f150, [%rd308+-16];
	fma.rn.f32 	%f151, %f149, %f150, %f216;
	ld.global.f32 	%f152, [%rd307+-12];
	ld.global.f32 	%f153, [%rd308+-12];
	fma.rn.f32 	%f154, %f152, %f153, %f151;
	ld.global.f32 	%f155, [%rd307+-8];
	ld.global.f32 	%f156, [%rd308+-8];
	fma.rn.f32 	%f157, %f155, %f156, %f154;
	ld.global.f32 	%f158, [%rd307+-4];
	ld.global.f32 	%f159, [%rd308+-4];
	fma.rn.f32 	%f160, %f158, %f159, %f157;
	ld.global.f32 	%f161, [%rd307];
	ld.global.f32 	%f162, [%rd308];
	fma.rn.f32 	%f163, %f161, %f162, %f160;
	ld.global.f32 	%f164, [%rd307+4];
	ld.global.f32 	%f165, [%rd308+4];
	fma.rn.f32 	%f166, %f164, %f165, %f163;
	ld.global.f32 	%f167, [%rd307+8];
	ld.global.f32 	%f168, [%rd308+8];
	fma.rn.f32 	%f169, %f167, %f168, %f166;
	ld.global.f32 	%f170, [%rd307+12];
	ld.global.f32 	%f171, [%rd308+12];
	fma.rn.f32 	%f216, %f170, %f171, %f169;
	add.s64 	%rd309, %rd309, -8;
	add.s64 	%rd308, %rd308, 32;
	add.s64 	%rd307, %rd307, 32;
	setp.ne.s64 	%p30, %rd309, 0;
	@%p30 bra 	$L__BB39_32;
$L__BB39_33:
	setp.eq.s64 	%p31, %rd47, 0;
	@%p31 bra 	$L__BB39_41;
	and.b64  	%rd58, %rd68, 3;
	setp.lt.u64 	%p32, %rd47, 4;
	@%p32 bra 	$L__BB39_36;
	add.s64 	%rd235, %rd311, %rd45;
	shl.b64 	%rd236, %rd235, 2;
	add.s64 	%rd237, %rd3, %rd236;
	ld.global.f32 	%f173, [%rd237];
	add.s64 	%rd238, %rd311, %rd46;
	shl.b64 	%rd239, %rd238, 2;
	add.s64 	%rd240, %rd2, %rd239;
	ld.global.f32 	%f174, [%rd240];
	fma.rn.f32 	%f175, %f173, %f174, %f216;
	add.s64 	%rd241, %rd311, 1;
	and.b64  	%rd242, %rd241, 4294967295;
	add.s64 	%rd243, %rd242, %rd45;
	shl.b64 	%rd244, %rd243, 2;
	add.s64 	%rd245, %rd3, %rd244;
	ld.global.f32 	%f176, [%rd245];
	add.s64 	%rd246, %rd242, %rd46;
	shl.b64 	%rd247, %rd246, 2;
	add.s64 	%rd248, %rd2, %rd247;
	ld.global.f32 	%f177, [%rd248];
	fma.rn.f32 	%f178, %f176, %f177, %f175;
	add.s64 	%rd249, %rd311, 2;
	and.b64  	%rd250, %rd249, 4294967295;
	add.s64 	%rd251, %rd250, %rd45;
	shl.b64 	%rd252, %rd251, 2;
	add.s64 	%rd253, %rd3, %rd252;
	ld.global.f32 	%f179, [%rd253];
	add.s64 	%rd254, %rd250, %rd46;
	shl.b64 	%rd255, %rd254, 2;
	add.s64 	%rd256, %rd2, %rd255;
	ld.global.f32 	%f180, [%rd256];
	fma.rn.f32 	%f181, %f179, %f180, %f178;
	add.s64 	%rd257, %rd311, 3;
	and.b64  	%rd258, %rd257, 4294967295;
	add.s64 	%rd259, %rd258, %rd45;
	shl.b64 	%rd260, %rd259, 2;
	add.s64 	%rd261, %rd3, %rd260;
	ld.global.f32 	%f182, [%rd261];
	add.s64 	%rd262, %rd258, %rd46;
	shl.b64 	%rd263, %rd262, 2;
	add.s64 	%rd264, %rd2, %rd263;
	ld.global.f32 	%f183, [%rd264];
	fma.rn.f32 	%f216, %f182, %f183, %f181;
	add.s64 	%rd265, %rd311, 4;
	and.b64  	%rd311, %rd265, 4294967295;
$L__BB39_36:
	setp.eq.s64 	%p33, %rd58, 0;
	@%p33 bra 	$L__BB39_41;
	setp.eq.s64 	%p34, %rd58, 1;
	@%p34 bra 	$L__BB39_39;
	add.s64 	%rd266, %rd311, %rd45;
	shl.b64 	%rd267, %rd266, 2;
	add.s64 	%rd268, %rd3, %rd267;
	ld.global.f32 	%f185, [%rd268];
	add.s64 	%rd269, %rd311, %rd46;
	shl.b64 	%rd270, %rd269, 2;
	add.s64 	%rd271, %rd2, %rd270;
	ld.global.f32 	%f186, [%rd271];
	fma.rn.f32 	%f187, %f185, %f186, %f216;
	add.s64 	%rd272, %rd311, 1;
	and.b64  	%rd273, %rd272, 4294967295;
	add.s64 	%rd274, %rd273, %rd45;
	shl.b64 	%rd275, %rd274, 2;
	add.s64 	%rd276, %rd3, %rd275;
	ld.global.f32 	%f188, [%rd276];
	add.s64 	%rd277, %rd273, %rd46;
	shl.b64 	%rd278, %rd277, 2;
	add.s64 	%rd279, %rd2, %rd278;
	ld.global.f32 	%f189, [%rd279];
	fma.rn.f32 	%f216, %f188, %f189, %f187;
	add.s64 	%rd280, %rd311, 2;
	and.b64  	%rd311, %rd280, 4294967295;
$L__BB39_39:
	and.b64  	%rd281, %rd68, 1;
	setp.eq.b64 	%p35, %rd281, 1;
	not.pred 	%p36, %p35;
	@%p36 bra 	$L__BB39_41;
	add.s64 	%rd282, %rd311, %rd45;
	shl.b64 	%rd283, %rd282, 2;
	add.s64 	%rd284, %rd3, %rd283;
	ld.global.f32 	%f190, [%rd284];
	add.s64 	%rd285, %rd311, %rd46;
	shl.b64 	%rd286, %rd285, 2;
	add.s64 	%rd287, %rd2, %rd286;
	ld.global.f32 	%f191, [%rd287];
	fma.rn.f32 	%f216, %f190, %f191, %f216;
$L__BB39_41:
	ld.param.u64 	%rd293, [_Z13_backward_mlpPfS_S_S_S_S_mmm_param_5];
	mad.lo.s64 	%rd288, %rd67, %rd25, %rd4;
	cvta.to.global.u64 	%rd289, %rd293;
	shl.b64 	%rd290, %rd288, 2;
	add.s64 	%rd291, %rd289, %rd290;
	st.global.f32 	[%rd291], %f216;
$L__BB39_42:
	ret;

}
	// .globl	_Z14_update_paramsPfS_S_S_fmm
.visible .entry _Z14_update_paramsPfS_S_S_fmm(
	.param .u64 .ptr .align 1 _Z14_update_paramsPfS_S_S_fmm_param_0,
	.param .u64 .ptr .align 1 _Z14_update_paramsPfS_S_S_fmm_param_1,
	.param .u64 .ptr .align 1 _Z14_update_paramsPfS_S_S_fmm_param_2,
	.param .u64 .ptr .align 1 _Z14_update_paramsPfS_S_S_fmm_param_3,
	.param .f32 _Z14_update_paramsPfS_S_S_fmm_param_4,
	.param .u64 _Z14_update_paramsPfS_S_S_fmm_param_5,
	.param .u64 _Z14_update_paramsPfS_S_S_fmm_param_6
)
{
	.reg .pred 	%p<7>;
	.reg .b32 	%r<10>;
	.reg .b32 	%f<10>;
	.reg .b64 	%rd<20>;

	ld.param.u64 	%rd3, [_Z14_update_paramsPfS_S_S_fmm_param_0];
	ld.param.u64 	%rd4, [_Z14_update_paramsPfS_S_S_fmm_param_1];
	ld.param.u64 	%rd5, [_Z14_update_paramsPfS_S_S_fmm_param_2];
	ld.param.u64 	%rd6, [_Z14_update_paramsPfS_S_S_fmm_param_3];
	ld.param.f32 	%f1, [_Z14_update_paramsPfS_S_S_fmm_param_4];
	ld.param.u64 	%rd8, [_Z14_update_paramsPfS_S_S_fmm_param_5];
	ld.param.u64 	%rd7, [_Z14_update_paramsPfS_S_S_fmm_param_6];
	mov.u32 	%r1, %ctaid.y;
	mov.u32 	%r2, %ntid.y;
	mov.u32 	%r3, %tid.y;
	mad.lo.s32 	%r4, %r1, %r2, %r3;
	mov.u32 	%r5, %ctaid.x;
	mov.u32 	%r6, %ntid.x;
	mov.u32 	%r7, %tid.x;
	mad.lo.s32 	%r8, %r5, %r6, %r7;
	cvt.u64.u32 	%rd1, %r4;
	setp.le.u64 	%p1, %rd8, %rd1;
	cvt.s64.s32 	%rd2, %r8;
	setp.le.u64 	%p2, %rd7, %rd2;
	or.pred  	%p3, %p1, %p2;
	@%p3 bra 	$L__BB40_2;
	cvta.to.global.u64 	%rd9, %rd4;
	cvta.to.global.u64 	%rd10, %rd3;
	mad.lo.s64 	%rd11, %rd7, %rd1, %rd2;
	shl.b64 	%rd12, %rd11, 2;
	add.s64 	%rd13, %rd9, %rd12;
	ld.global.f32 	%f2, [%rd13];
	mul.f32 	%f3, %f1, %f2;
	add.s64 	%rd14, %rd10, %rd12;
	ld.global.f32 	%f4, [%rd14];
	sub.f32 	%f5, %f4, %f3;
	st.global.f32 	[%rd14], %f5;
$L__BB40_2:
	setp.le.u64 	%p4, %rd7, %rd2;
	cvt.u32.u64 	%r9, %rd1;
	setp.ne.s32 	%p5, %r9, 0;
	or.pred  	%p6, %p5, %p4;
	@%p6 bra 	$L__BB40_4;
	cvta.to.global.u64 	%rd15, %rd6;
	shl.b64 	%rd16, %rd2, 2;
	add.s64 	%rd17, %rd15, %rd16;
	ld.global.f32 	%f6, [%rd17];
	mul.f32 	%f7, %f1, %f6;
	cvta.to.global.u64 	%rd18, %rd5;
	add.s64 	%rd19, %rd18, %rd16;
	ld.global.f32 	%f8, [%rd19];
	sub.f32 	%f9, %f8, %f7;
	st.global.f32 	[%rd19], %f9;
$L__BB40_4:
	ret;

}
	// .globl	_Z20_backward_leaky_reluPfS_S_m
.visible .entry _Z20_backward_leaky_reluPfS_S_m(
	.param .u64 .ptr .align 1 _Z20_backward_leaky_reluPfS_S_m_param_0,
	.param .u64 .ptr .align 1 _Z20_backward_leaky_reluPfS_S_m_param_1,
	.param .u64 .ptr .align 1 _Z20_backward_leaky_reluPfS_S_m_param_2,
	.param .u64 _Z20_backward_leaky_reluPfS_S_m_param_3
)
{
	.reg .pred 	%p<3>;
	.reg .b32 	%r<5>;
	.reg .b32 	%f<4>;
	.reg .b64 	%rd<13>;
	.reg .b64 	%fd<4>;

	ld.param.u64 	%rd2, [_Z20_backward_leaky_reluPfS_S_m_param_0];
	ld.param.u64 	%rd3, [_Z20_backward_leaky_reluPfS_S_m_param_1];
	ld.param.u64 	%rd4, [_Z20_backward_leaky_reluPfS_S_m_param_2];
	ld.param.u64 	%rd5, [_Z20_backward_leaky_reluPfS_S_m_param_3];
	mov.u32 	%r1, %ctaid.x;
	mov.u32 	%r2, %ntid.x;
	mov.u32 	%r3, %tid.x;
	mad.lo.s32 	%r4, %r1, %r2, %r3;
	cvt.s64.s32 	%rd1, %r4;
	setp.le.u64 	%p1, %rd5, %rd1;
	@%p1 bra 	$L__BB41_2;
	cvta.to.global.u64 	%rd6, %rd2;
	cvta.to.global.u64 	%rd7, %rd3;
	cvta.to.global.u64 	%rd8, %rd4;
	shl.b64 	%rd9, %rd1, 2;
	add.s64 	%rd10, %rd6, %rd9;
	ld.global.f32 	%f1, [%rd10];
	cvt.f64.f32 	%fd1, %f1;
	add.s64 	%rd11, %rd7, %rd9;
	ld.global.f32 	%f2, [%rd11];
	setp.gt.f32 	%p2, %f2, 0f00000000;
	selp.f64 	%fd2, 0d3FF0000000000000, 0d3F847AE147AE147B, %p2;
	mul.f64 	%fd3, %fd2, %fd1;
	cvt.rn.f32.f64 	%f3, %fd3;
	add.s64 	%rd12, %rd8, %rd9;
	st.global.f32 	[%rd12], %f3;
$L__BB41_2:
	ret;

}
	// .globl	_Z14_backward_tanhPfS_S_m
.visible .entry _Z14_backward_tanhPfS_S_m(
	.param .u64 .ptr .align 1 _Z14_backward_tanhPfS_S_m_param_0,
	.param .u64 .ptr .align 1 _Z14_backward_tanhPfS_S_m_param_1,
	.param .u64 .ptr .align 1 _Z14_backward_tanhPfS_S_m_param_2,
	.param .u64 _Z14_backward_tanhPfS_S_m_param_3
)
{
	.reg .pred 	%p<4>;
	.reg .b32 	%r<5>;
	.reg .b32 	%f<22>;
	.reg .b64 	%rd<13>;

	ld.param.u64 	%rd2, [_Z14_backward_tanhPfS_S_m_param_0];
	ld.param.u64 	%rd3, [_Z14_backward_tanhPfS_S_m_param_1];
	ld.param.u64 	%rd4, [_Z14_backward_tanhPfS_S_m_param_2];
	ld.param.u64 	%rd5, [_Z14_backward_tanhPfS_S_m_param_3];
	mov.u32 	%r1, %ctaid.x;
	mov.u32 	%r2, %ntid.x;
	mov.u32 	%r3, %tid.x;
	mad.lo.s32 	%r4, %r1, %r2, %r3;
	cvt.s64.s32 	%rd1, %r4;
	setp.le.u64 	%p1, %rd5, %rd1;
	@%p1 bra 	$L__BB42_2;
	cvta.to.global.u64 	%rd6, %rd3;
	cvta.to.global.u64 	%rd7, %rd2;
	cvta.to.global.u64 	%rd8, %rd4;
	shl.b64 	%rd9, %rd1, 2;
	add.s64 	%rd10, %rd6, %rd9;
	ld.global.f32 	%f1, [%rd10];
	abs.f32 	%f2, %f1;
	mul.f32 	%f3, %f2, 0f4038AA3B;
	ex2.approx.ftz.f32 	%f4, %f3;
	add.f32 	%f5, %f4, 0f3F800000;
	rcp.approx.ftz.f32 	%f6, %f5;
	fma.rn.f32 	%f7, %f6, 0fC0000000, 0f3F800000;
	setp.ge.f32 	%p2, %f2, 0f41102CB4;
	selp.f32 	%f8, 0f3F800000, %f7, %p2;
	copysign.f32 	%f9, %f1, %f8;
	mul.f32 	%f10, %f1, %f1;
	fma.rn.f32 	%f11, %f10, 0f3C80F082, 0fBD563CAE;
	fma.rn.f32 	%f12, %f11, %f10, 0f3E085941;
	fma.rn.f32 	%f13, %f12, %f10, 0fBEAAA9ED;
	fma.rn.f32 	%f14, %f13, %f10, 0f00000000;
	fma.rn.f32 	%f15, %f14, %f1, %f1;
	setp.ge.f32 	%p3, %f2, 0f3F19999A;
	selp.f32 	%f16, %f9, %f15, %p3;
	add.s64 	%rd11, %rd7, %rd9;
	ld.global.f32 	%f17, [%rd11];
	mul.f32 	%f18, %f16, %f16;
	mov.f32 	%f19, 0f3F800000;
	sub.f32 	%f20, %f19, %f18;
	mul.f32 	%f21, %f17, %f20;
	add.s64 	%rd12, %rd8, %rd9;
	st.global.f32 	[%rd12], %f21;
$L__BB42_2:
	ret;

}
	// .globl	_Z17_backward_sigmoidPfS_S_m
.visible .entry _Z17_backward_sigmoidPfS_S_m(
	.param .u64 .ptr .align 1 _Z17_backward_sigmoidPfS_S_m_param_0,
	.param .u64 .ptr .align 1 _Z17_backward_sigmoidPfS_S_m_param_1,
	.param .u64 .ptr .align 1 _Z17_backward_sigmoidPfS_S_m_param_2,
	.param .u64 _Z17_backward_sigmoidPfS_S_m_param_3
)
{
	.reg .pred 	%p<2>;
	.reg .b32 	%r<7>;
	.reg .b32 	%f<20>;
	.reg .b64 	%rd<13>;

	ld.param.u64 	%rd2, [_Z17_backward_sigmoidPfS_S_m_param_0];
	ld.param.u64 	%rd3, [_Z17_backward_sigmoidPfS_S_m_param_1];
	ld.param.u64 	%rd4, [_Z17_backward_sigmoidPfS_S_m_param_2];
	ld.param.u64 	%rd5, [_Z17_backward_sigmoidPfS_S_m_param_3];
	mov.u32 	%r1, %ctaid.x;
	mov.u32 	%r2, %ntid.x;
	mov.u32 	%r3, %tid.x;
	mad.lo.s32 	%r4, %r1, %r2, %r3;
	cvt.s64.s32 	%rd1, %r4;
	setp.le.u64 	%p1, %rd5, %rd1;
	@%p1 bra 	$L__BB43_2;
	cvta.to.global.u64 	%rd6, %rd3;
	cvta.to.global.u64 	%rd7, %rd2;
	cvta.to.global.u64 	%rd8, %rd4;
	shl.b64 	%rd9, %rd1, 2;
	add.s64 	%rd10, %rd6, %rd9;
	ld.global.f32 	%f1, [%rd10];
	fma.rn.f32 	%f2, %f1, 0fBBBB989D, 0f3F000000;
	cvt.sat.f32.f32 	%f3, %f2;
	mov.f32 	%f4, 0f4B400001;
	mov.f32 	%f5, 0f437C0000;
	fma.rm.f32 	%f6, %f3, %f5, %f4;
	add.f32 	%f7, %f6, 0fCB40007F;
	neg.f32 	%f8, %f7;
	fma.rn.f32 	%f9, %f1, 0fBFB8AA3B, %f8;
	fma.rn.f32 	%f10, %f1, 0fB2A57060, %f9;
	mov.b32 	%r5, %f6;
	shl.b32 	%r6, %r5, 23;
	mov.b32 	%f11, %r6;
	ex2.approx.ftz.f32 	%f12, %f10;
	fma.rn.f32 	%f13, %f12, %f11, 0f3F800000;
	rcp.rn.f32 	%f14, %f13;
	add.s64 	%rd11, %rd7, %rd9;
	ld.global.f32 	%f15, [%rd11];
	mov.f32 	%f16, 0f3F800000;
	sub.f32 	%f17, %f16, %f14;
	mul.f32 	%f18, %f14, %f17;
	mul.f32 	%f19, %f15, %f18;
	add.s64 	%rd12, %rd8, %rd9;
	st.global.f32 	[%rd12], %f19;
$L__BB43_2:
	ret;

}
	// .globl	_Z19_adam_update_paramsPfS_S_S_S_S_S_S_ffffffmm
.visible .entry _Z19_adam_update_paramsPfS_S_S_S_S_S_S_ffffffmm(
	.param .u64 .ptr .align 1 _Z19_adam_update_paramsPfS_S_S_S_S_S_S_ffffffmm_param_0,
	.param .u64 .ptr .align 1 _Z19_adam_update_paramsPfS_S_S_S_S_S_S_ffffffmm_param_1,
	.param .u64 .ptr .align 1 _Z19_adam_update_paramsPfS_S_S_S_S_S_S_ffffffmm_param_2,
	.param .u64 .ptr .align 1 _Z19_adam_update_paramsPfS_S_S_S_S_S_S_ffffffmm_param_3,
	.param .u64 .ptr .align 1 _Z19_adam_update_paramsPfS_S_S_S_S_S_S_ffffffmm_param_4,
	.param .u64 .ptr .align 1 _Z19_adam_update_paramsPfS_S_S_S_S_S_S_ffffffmm_param_5,
	.param .u64 .ptr .align 1 _Z19_adam_update_paramsPfS_S_S_S_S_S_S_ffffffmm_param_6,
	.param .u64 .ptr .align 1 _Z19_adam_update_paramsPfS_S_S_S_S_S_S_ffffffmm_param_7,
	.param .f32 _Z19_adam_update_paramsPfS_S_S_S_S_S_S_ffffffmm_param_8,
	.param .f32 _Z19_adam_update_paramsPfS_S_S_S_S_S_S_ffffffmm_param_9,
	.param .f32 _Z19_adam_update_paramsPfS_S_S_S_S_S_S_ffffffmm_param_10,
	.param .f32 _Z19_adam_update_paramsPfS_S_S_S_S_S_S_ffffffmm_param_11,
	.param .f32 _Z19_adam_update_paramsPfS_S_S_S_S_S_S_ffffffmm_param_12,
	.param .f32 _Z19_adam_update_paramsPfS_S_S_S_S_S_S_ffffffmm_param_13,
	.param .u64 _Z19_adam_update_paramsPfS_S_S_S_S_S_S_ffffffmm_param_14,
	.param .u64 _Z19_adam_update_paramsPfS_S_S_S_S_S_S_ffffffmm_param_15
)
{
	.reg .pred 	%p<7>;
	.reg .b32 	%r<12>;
	.reg .b32 	%f<53>;
	.reg .b64 	%rd<36>;

	ld.param.u64 	%rd5, [_Z19_adam_update_paramsPfS_S_S_S_S_S_S_ffffffmm_param_3];
	ld.param.u64 	%rd6, [_Z19_adam_update_paramsPfS_S_S_S_S_S_S_ffffffmm_param_4];
	ld.param.u64 	%rd9, [_Z19_adam_update_paramsPfS_S_S_S_S_S_S_ffffffmm_param_7];
	ld.param.f32 	%f1, [_Z19_adam_update_paramsPfS_S_S_S_S_S_S_ffffffmm_param_8];
	ld.param.f32 	%f2, [_Z19_adam_update_paramsPfS_S_S_S_S_S_S_ffffffmm_param_9];
	ld.param.f32 	%f3, [_Z19_adam_update_paramsPfS_S_S_S_S_S_S_ffffffmm_param_10];
	ld.param.f32 	%f4, [_Z19_adam_update_paramsPfS_S_S_S_S_S_S_ffffffmm_param_11];
	ld.param.f32 	%f5, [_Z19_adam_update_paramsPfS_S_S_S_S_S_S_ffffffmm_param_12];
	ld.param.f32 	%f6, [_Z19_adam_update_paramsPfS_S_S_S_S_S_S_ffffffmm_param_13];
	ld.param.u64 	%rd11, [_Z19_adam_update_paramsPfS_S_S_S_S_S_S_ffffffmm_param_14];
	ld.param.u64 	%rd10, [_Z19_adam_update_paramsPfS_S_S_S_S_S_S_ffffffmm_param_15];
	mov.u32 	%r2, %ctaid.y;
	mov.u32 	%r3, %ntid.y;
	mov.u32 	%r4, %tid.y;
	mad.lo.s32 	%r1, %r2, %r3, %r4;
	mov.u32 	%r5, %ctaid.x;
	mov.u32 	%r6, %ntid.x;
	mov.u32 	%r7, %tid.x;
	mad.lo.s32 	%r8, %r5, %r6, %r7;
	cvt.u64.u32 	%rd12, %r1;
	setp.le.u64 	%p1, %rd11, %rd12;
	cvt.s64.s32 	%rd1, %r8;
	setp.le.u64 	%p2, %rd10, %rd1;
	or.pred  	%p3, %p1, %p2;
	@%p3 bra 	$L__BB44_2;
	ld.param.u64 	%rd34, [_Z19_adam_update_paramsPfS_S_S_S_S_S_S_ffffffmm_param_5];
	ld.param.u64 	%rd32, [_Z19_adam_update_paramsPfS_S_S_S_S_S_S_ffffffmm_param_1];
	ld.param.u64 	%rd31, [_Z19_adam_update_paramsPfS_S_S_S_S_S_S_ffffffmm_param_0];
	cvt.u32.u64 	%r9, %rd1;
	cvta.to.global.u64 	%rd13, %rd6;
	cvta.to.global.u64 	%rd14, %rd32;
	cvta.to.global.u64 	%rd15, %rd34;
	cvta.to.global.u64 	%rd16, %rd31;
	cvt.u32.u64 	%r10, %rd10;
	mad.lo.s32 	%r11, %r1, %r10, %r9;
	mul.wide.s32 	%rd17, %r11, 4;
	add.s64 	%rd18, %rd13, %rd17;
	ld.global.f32 	%f7, [%rd18];
	mov.f32 	%f8, 0f3F800000;
	sub.f32 	%f9, %f8, %f1;
	add.s64 	%rd19, %rd14, %rd17;
	ld.global.f32 	%f10, [%rd19];
	mul.f32 	%f11, %f9, %f10;
	fma.rn.f32 	%f12, %f1, %f7, %f11;
	st.global.f32 	[%rd18], %f12;
	add.s64 	%rd20, %rd15, %rd17;
	ld.global.f32 	%f13, [%rd20];
	sub.f32 	%f14, %f8, %f2;
	ld.global.f32 	%f15, [%rd19];
	mul.f32 	%f16, %f15, %f15;
	mul.f32 	%f17, %f14, %f16;
	fma.rn.f32 	%f18, %f2, %f13, %f17;
	st.global.f32 	[%rd20], %f18;
	ld.global.f32 	%f19, [%rd18];
	sub.f32 	%f20, %f8, %f3;
	div.rn.f32 	%f21, %f19, %f20;
	sub.f32 	%f22, %f8, %f4;
	div.rn.f32 	%f23, %f18, %f22;
	mul.f32 	%f24, %f5, %f21;
	sqrt.rn.f32 	%f25, %f23;
	add.f32 	%f26, %f6, %f25;
	div.rn.f32 	%f27, %f24, %f26;
	add.s64 	%rd21, %rd16, %rd17;
	ld.global.f32 	%f28, [%rd21];
	sub.f32 	%f29, %f28, %f27;
	st.global.f32 	[%rd21], %f29;
$L__BB44_2:
	setp.le.u64 	%p4, %rd10, %rd1;
	setp.ne.s32 	%p5, %r1, 0;
	or.pred  	%p6, %p5, %p4;
	@%p6 bra 	$L__BB44_4;
	ld.param.u64 	%rd35, [_Z19_adam_update_paramsPfS_S_S_S_S_S_S_ffffffmm_param_6];
	ld.param.u64 	%rd33, [_Z19_adam_update_paramsPfS_S_S_S_S_S_S_ffffffmm_param_2];
	cvta.to.global.u64 	%rd22, %rd35;
	shl.b64 	%rd23, %rd1, 2;
	add.s64 	%rd24, %rd22, %rd23;
	ld.global.f32 	%f30, [%rd24];
	mov.f32 	%f31, 0f3F800000;
	sub.f32 	%f32, %f31, %f1;
	cvta.to.global.u64 	%rd25, %rd5;
	add.s64 	%rd26, %rd25, %rd23;
	ld.global.f32 	%f33, [%rd26];
	mul.f32 	%f34, %f32, %f33;
	fma.rn.f32 	%f35, %f1, %f30, %f34;
	st.global.f32 	[%rd24], %f35;
	cvta.to.global.u64 	%rd27, %rd9;
	add.s64 	%rd28, %rd27, %rd23;
	ld.global.f32 	%f36, [%rd28];
	sub.f32 	%f37, %f31, %f2;
	ld.global.f32 	%f38, [%rd26];
	mul.f32 	%f39, %f38, %f38;
	mul.f32 	%f40, %f37, %f39;
	fma.rn.f32 	%f41, %f2, %f36, %f40;
	st.global.f32 	[%rd28], %f41;
	ld.global.f32 	%f42, [%rd24];
	sub.f32 	%f43, %f31, %f3;
	div.rn.f32 	%f44, %f42, %f43;
	sub.f32 	%f45, %f31, %f4;
	div.rn.f32 	%f46, %f41, %f45;
	mul.f32 	%f47, %f5, %f44;
	sqrt.rn.f32 	%f48, %f46;
	add.f32 	%f49, %f6, %f48;
	div.rn.f32 	%f50, %f47, %f49;
	cvta.to.global.u64 	%rd29, %rd33;
	add.s64 	%rd30, %rd29, %rd23;
	ld.global.f32 	%f51, [%rd30];
	sub.f32 	%f52, %f51, %f50;
	st.global.f32 	[%rd30], %f52;
$L__BB44_4:
	ret;

}
	// .globl	_Z10_mse_primePfS_S_fm
.visible .entry _Z10_mse_primePfS_S_fm(
	.param .u64 .ptr .align 1 _Z10_mse_primePfS_S_fm_param_0,
	.param .u64 .ptr .align 1 _Z10_mse_primePfS_S_fm_param_1,
	.param .u64 .ptr .align 1 _Z10_mse_primePfS_S_fm_param_2,
	.param .f32 _Z10_mse_primePfS_S_fm_param_3,
	.param .u64 _Z10_mse_primePfS_S_fm_param_4
)
{
	.reg .pred 	%p<2>;
	.reg .b32 	%r<5>;
	.reg .b32 	%f<6>;
	.reg .b64 	%rd<13>;

	ld.param.u64 	%rd2, [_Z10_mse_primePfS_S_fm_param_0];
	ld.param.u64 	%rd3, [_Z10_mse_primePfS_S_fm_param_1];
	ld.param.u64 	%rd4, [_Z10_mse_primePfS_S_fm_param_2];
	ld.param.f32 	%f1, [_Z10_mse_primePfS_S_fm_param_3];
	ld.param.u64 	%rd5, [_Z10_mse_primePfS_S_fm_param_4];
	mov.u32 	%r1, %tid.x;
	mov.u32 	%r2, %ctaid.x;
	mov.u32 	%r3, %ntid.x;
	mad.lo.s32 	%r4, %r2, %r3, %r1;
	cvt.u64.u32 	%rd1, %r4;
	setp.le.u64 	%p1, %rd5, %rd1;
	@%p1 bra 	$L__BB45_2;
	cvta.to.global.u64 	%rd6, %rd4;
	cvta.to.global.u64 	%rd7, %rd3;
	cvta.to.global.u64 	%rd8, %rd2;
	shl.b64 	%rd9, %rd1, 2;
	add.s64 	%rd10, %rd6, %rd9;
	ld.global.f32 	%f2, [%rd10];
	add.s64 	%rd11, %rd7, %rd9;
	ld.global.f32 	%f3, [%rd11];
	sub.f32 	%f4, %f2, %f3;
	mul.f32 	%f5, %f1, %f4;
	add.s64 	%rd12, %rd8, %rd9;
	st.global.f32 	[%rd12], %f5;
$L__BB45_2:
	ret;

}
	// .globl	_Z10mse_kernelPfPKfS1_m
.visible .entry _Z10mse_kernelPfPKfS1_m(
	.param .u64 .ptr .align 1 _Z10mse_kernelPfPKfS1_m_param_0,
	.param .u64 .ptr .align 1 _Z10mse_kernelPfPKfS1_m_param_1,
	.param .u64 .ptr .align 1 _Z10mse_kernelPfPKfS1_m_param_2,
	.param .u64 _Z10mse_kernelPfPKfS1_m_param_3
)
{
	.reg .pred 	%p<6>;
	.reg .b32 	%r<13>;
	.reg .b32 	%f<13>;
	.reg .b64 	%rd<12>;

	ld.param.u64 	%rd2, [_Z10mse_kernelPfPKfS1_m_param_0];
	ld.param.u64 	%rd3, [_Z10mse_kernelPfPKfS1_m_param_1];
	ld.param.u64 	%rd4, [_Z10mse_kernelPfPKfS1_m_param_2];
	ld.param.u64 	%rd5, [_Z10mse_kernelPfPKfS1_m_param_3];
	mov.u32 	%r6, %ctaid.x;
	mov.u32 	%r12, %ntid.x;
	mov.u32 	%r2, %tid.x;
	mad.lo.s32 	%r7, %r6, %r12, %r2;
	cvt.s64.s32 	%rd1, %r7;
	setp.le.u64 	%p1, %rd5, %rd1;
	mov.f32 	%f12, 0f00000000;
	@%p1 bra 	$L__BB46_2;
	cvta.to.global.u64 	%rd6, %rd4;
	cvta.to.global.u64 	%rd7, %rd3;
	shl.b64 	%rd8, %rd1, 2;
	add.s64 	%rd9, %rd6, %rd8;
	ld.global.f32 	%f4, [%rd9];
	add.s64 	%rd10, %rd7, %rd8;
	ld.global.f32 	%f5, [%rd10];
	sub.f32 	%f6, %f4, %f5;
	mul.f32 	%f12, %f6, %f6;
$L__BB46_2:
	shl.b32 	%r8, %r2, 2;
	mov.u32 	%r9, shared_data;
	add.s32 	%r3, %r9, %r8;
	st.shared.f32 	[%r3], %f12;
	bar.sync 	0;
	setp.lt.u32 	%p2, %r12, 2;
	@%p2 bra 	$L__BB46_6;
$L__BB46_3:
	shr.u32 	%r5, %r12, 1;
	setp.ge.u32 	%p3, %r2, %r5;
	@%p3 bra 	$L__BB46_5;
	shl.b32 	%r10, %r5, 2;
	add.s32 	%r11, %r3, %r10;
	ld.shared.f32 	%f7, [%r11];
	ld.shared.f32 	%f8, [%r3];
	add.f32 	%f9, %f7, %f8;
	st.shared.f32 	[%r3], %f9;
$L__BB46_5:
	bar.sync 	0;
	setp.gt.u32 	%p4, %r12, 3;
	mov.u32 	%r12, %r5;
	@%p4 bra 	$L__BB46_3;
$L__BB46_6:
	setp.ne.s32 	%p5, %r2, 0;
	@%p5 bra 	$L__BB46_8;
	ld.shared.f32 	%f10, [shared_data];
	cvta.to.global.u64 	%rd11, %rd2;
	atom.global.add.f32 	%f11, [%rd11], %f10;
$L__BB46_8:
	ret;

}


// ===== COMPILED SASS (sm_100) =====

	.target	sm_100

	.elftype	@"ET_EXEC"


//--------------------- .note.nv.tkinfo           --------------------------
	.section	.note.nv.tkinfo,"",@"SHT_NOTE"
	.sectionflags	@"SHF_NOTE_NV_TKINFO"
	.tkinfo
        /*0018*/ 	.word	0x00000002
        /*0030*/ 	.string	""
        /*0030*/ 	.string	"ptxas"
        /*0030*/ 	.string	"Cuda compilation tools, release 13.0, V13.0.88"
        /*0030*/ 	.string	"Build cuda_13.0.r13.0/compiler.36424714_0"
        /*0030*/ 	.string	"-arch sm_100 -m 64 "



//--------------------- .note.nv.cuinfo           --------------------------
	.section	.note.nv.cuinfo,"",@"SHT_NOTE"
	.sectionflags	@"SHF_NOTE_NV_CUINFO"
        /*0018*/ 	.short	0x0002
        /*001a*/ 	.short	0x0064
        /*001c*/ 	.short	0x0082
	.zero		2


//--------------------- .nv.info                  --------------------------
	.section	.nv.info,"",@"SHT_CUDA_INFO"
	.align	4


	//----- nvinfo : EIATTR_REGCOUNT
	.align		4
        /*0000*/ 	.byte	0x04, 0x2f
        /*0002*/ 	.short	(.L_18 - .L_17)
	.align		4
.L_17:
        /*0004*/ 	.word	index@(_matrix_add_flat)
        /*0008*/ 	.word	0x0000000c


	//----- nvinfo : EIATTR_FRAME_SIZE
	.align		4
.L_18:
        /*000c*/ 	.byte	0x04, 0x11
        /*000e*/ 	.short	(.L_20 - .L_19)
	.align		4
.L_19:
        /*0010*/ 	.word	index@(_matrix_add_flat)
        /*0014*/ 	.word	0x00000000


	//----- nvinfo : EIATTR_REGCOUNT
	.align		4
.L_20:
        /*0018*/ 	.byte	0x04, 0x2f
        /*001a*/ 	.short	(.L_22 - .L_21)
	.align		4
.L_21:
        /*001c*/ 	.word	index@(_matrix_sub_flat)
        /*0020*/ 	.word	0x0000000c


	//----- nvinfo : EIATTR_FRAME_SIZE
	.align		4
.L_22:
        /*0024*/ 	.byte	0x04, 0x11
        /*0026*/ 	.short	(.L_24 - .L_23)
	.align		4
.L_23:
        /*0028*/ 	.word	index@(_matrix_sub_flat)
        /*002c*/ 	.word	0x00000000


	//----- nvinfo : EIATTR_REGCOUNT
	.align		4
.L_24:
        /*0030*/ 	.byte	0x04, 0x2f
        /*0032*/ 	.short	(.L_26 - .L_25)
	.align		4
.L_25:
        /*0034*/ 	.word	index@(_matrix_mul_flat)
        /*0038*/ 	.word	0x0000000c


	//----- nvinfo : EIATTR_FRAME_SIZE
	.align		4
.L_26:
        /*003c*/ 	.byte	0x04, 0x11
        /*003e*/ 	.short	(.L_28 - .L_27)
	.align		4
.L_27:
        /*0040*/ 	.word	index@(_matrix_mul_flat)
        /*0044*/ 	.word	0x00000000


	//----- nvinfo : EIATTR_REGCOUNT
	.align		4
.L_28:
        /*0048*/ 	.byte	0x04, 0x2f
        /*004a*/ 	.short	(.L_30 - .L_29)
	.align		4
.L_29:
        /*004c*/ 	.word	index@(_matrix_div_flat)
        /*0050*/ 	.word	0x00000010


	//----- nvinfo : EIATTR_FRAME_SIZE
	.align		4
.L_30:
        /*0054*/ 	.byte	0x04, 0x11
        /*0056*/ 	.short	(.L_32 - .L_31)
	.align		4
.L_31:
        /*0058*/ 	.word	index@($__internal_23_$__cuda_sm3x_div_rn_noftz_f32_slowpath)
        /*005c*/ 	.word	0x00000000


	//----- nvinfo : EIATTR_FRAME_SIZE
	.align		4
.L_32:
        /*0060*/ 	.byte	0x04, 0x11
        /*0062*/ 	.short	(.L_34 - .L_33)
	.align		4
.L_33:
        /*0064*/ 	.word	index@(_matrix_div_flat)
        /*0068*/ 	.word	0x00000000


	//----- nvinfo : EIATTR_REGCOUNT
	.align		4
.L_34:
        /*006c*/ 	.byte	0x04, 0x2f
        /*006e*/ 	.short	(.L_36 - .L_35)
	.align		4
.L_35:
        /*0070*/ 	.word	index@(_matrix_add_t_right)
        /*0074*/ 	.word	0x00000018


	//----- nvinfo : EIATTR_FRAME_SIZE
	.align		4
.L_36:
        /*0078*/ 	.byte	0x04, 0x11
        /*007a*/ 	.short	(.L_38 - .L_37)
	.align		4
.L_37:
        /*007c*/ 	.word	index@($__internal_22_$__cuda_sm20_rem_u64)
        /*0080*/ 	.word	0x00000000


	//----- nvinfo : EIATTR_FRAME_SIZE
	.align		4
.L_38:
        /*0084*/ 	.byte	0x04, 0x11
        /*0086*/ 	.short	(.L_40 - .L_39)
	.align		4
.L_39:
        /*0088*/ 	.word	index@($__internal_21_$__cuda_sm20_div_u64)
        /*008c*/ 	.word	0x00000000


	//----- nvinfo : EIATTR_FRAME_SIZE
	.align		4
.L_40:
        /*0090*/ 	.byte	0x04, 0x11
        /*0092*/ 	.short	(.L_42 - .L_41)
	.align		4
.L_41:
        /*0094*/ 	.word	index@(_matrix_add_t_right)
        /*0098*/ 	.word	0x00000000


	//----- nvinfo : EIATTR_REGCOUNT
	.align		4
.L_42:
        /*009c*/ 	.byte	0x04, 0x2f
        /*009e*/ 	.short	(.L_44 - .L_43)
	.align		4
.L_43:
        /*00a0*/ 	.word	index@(_matrix_sub_t_right)
        /*00a4*/ 	.word	0x00000018


	//----- nvinfo : EIATTR_FRAME_SIZE
	.align		4
.L_44:
        /*00a8*/ 	.byte	0x04, 0x11
        /*00aa*/ 	.short	(.L_46 - .L_45)
	.align		4
.L_45:
        /*00ac*/ 	.word	index@($__internal_20_$__cuda_sm20_rem_u64)
        /*00b0*/ 	.word	0x00000000


	//----- nvinfo : EIATTR_FRAME_SIZE
	.align		4
.L_46:
        /*00b4*/ 	.byte	0x04, 0x11
        /*00b6*/ 	.short	(.L_48 - .L_47)
	.align		4
.L_47:
        /*00b8*/ 	.word	index@($__internal_19_$__cuda_sm20_div_u64)
        /*00bc*/ 	.word	0x00000000


	//----- nvinfo : EIATTR_FRAME_SIZE
	.align		4
.L_48:
        /*00c0*/ 	.byte	0x04, 0x11
        /*00c2*/ 	.short	(.L_50 - .L_49)
	.align		4
.L_49:
        /*00c4*/ 	.word	index@(_matrix_sub_t_right)
        /*00c8*/ 	.word	0x00000000


	//----- nvinfo : EIATTR_REGCOUNT
	.align		4
.L_50:
        /*00cc*/ 	.byte	0x04, 0x2f
        /*00ce*/ 	.short	(.L_52 - .L_51)
	.align		4
.L_51:
        /*00d0*/ 	.word	index@(_matrix_mul_t_right)
        /*00d4*/ 	.word	0x00000018


	//----- nvinfo : EIATTR_FRAME_SIZE
	.align		4
.L_52:
        /*00d8*/ 	.byte	0x04, 0x11
        /*00da*/ 	.short	(.L_54 - .L_53)
	.align		4
.L_53:
        /*00dc*/ 	.word	index@($__internal_18_$__cuda_sm20_rem_u64)
        /*00e0*/ 	.word	0x00000000


	//----- nvinfo : EIATTR_FRAME_SIZE
	.align		4
.L_54:
        /*00e4*/ 	.byte	0x04, 0x11
        /*00e6*/ 	.short	(.L_56 - .L_55)
	.align		4
.L_55:
        /*00e8*/ 	.word	index@($__internal_17_$__cuda_sm20_div_u64)
        /*00ec*/ 	.word	0x00000000


	//----- nvinfo : EIATTR_FRAME_SIZE
	.align		4
.L_56:
        /*00f0*/ 	.byte	0x04, 0x11
        /*00f2*/ 	.short	(.L_58 - .L_57)
	.align		4
.L_57:
        /*00f4*/ 	.word	index@(_matrix_mul_t_right)
        /*00f8*/ 	.word	0x00000000


	//----- nvinfo : EIATTR_REGCOUNT
	.align		4
.L_58:
        /*00fc*/ 	.byte	0x04, 0x2f
        /*00fe*/ 	.short	(.L_60 - .L_59)
	.align		4
.L_59:
        /*0100*/ 	.word	index@(_matrix_div_t_right)
        /*0104*/ 	.word	0x00000018


	//----- nvinfo : EIATTR_FRAME_SIZE
	.align		4
.L_60:
        /*0108*/ 	.byte	0x04, 0x11
        /*010a*/ 	.short	(.L_62 - .L_61)
	.align		4
.L_61:
        /*010c*/ 	.word	index@($__internal_16_$__cuda_sm3x_div_rn_noftz_f32_slowpath)
        /*0110*/ 	.word	0x00000000


	//----- nvinfo : EIATTR_FRAME_SIZE
	.align		4
.L_62:
        /*0114*/ 	.byte	0x04, 0x11
        /*0116*/ 	.short	(.L_64 - .L_63)
	.align		4
.L_63:
        /*0118*/ 	.word	index@($__internal_15_$__cuda_sm20_rem_u64)
        /*011c*/ 	.word	0x00000000


	//----- nvinfo : EIATTR_FRAME_SIZE
	.align		4
.L_64:
        /*0120*/ 	.byte	0x04, 0x11
        /*0122*/ 	.short	(.L_66 - .L_65)
	.align		4
.L_65:
        /*0124*/ 	.word	index@($__internal_14_$__cuda_sm20_div_u64)
        /*0128*/ 	.word	0x00000000


	//----- nvinfo : EIATTR_FRAME_SIZE
	.align		4
.L_66:
        /*012c*/ 	.byte	0x04, 0x11
        /*012e*/ 	.short	(.L_68 - .L_67)
	.align		4
.L_67:
        /*0130*/ 	.word	index@(_matrix_div_t_right)
        /*0134*/ 	.word	0x00000000


	//----- nvinfo : EIATTR_REGCOUNT
	.align		4
.L_68:
        /*0138*/ 	.byte	0x04, 0x2f
        /*013a*/ 	.short	(.L_70 - .L_69)
	.align		4
.L_69:
        /*013c*/ 	.word	index@(_matrix_sub_t_left)
        /*0140*/ 	.word	0x00000018


	//----- nvinfo : EIATTR_FRAME_SIZE
	.align		4
.L_70:
        /*0144*/ 	.byte	0x04, 0x11
        /*0146*/ 	.short	(.L_72 - .L_71)
	.align		4
.L_71:
        /*0148*/ 	.word	index@($__internal_13_$__cuda_sm20_rem_u64)
        /*014c*/ 	.word	0x00000000


	//----- nvinfo : EIATTR_FRAME_SIZE
	.align		4
.L_72:
        /*0150*/ 	.byte	0x04, 0x11
        /*0152*/ 	.short	(.L_74 - .L_73)
	.align		4
.L_73:
        /*0154*/ 	.word	index@($__internal_12_$__cuda_sm20_div_u64)
        /*0158*/ 	.word	0x00000000


	//----- nvinfo : EIATTR_FRAME_SIZE
	.align		4
.L_74:
        /*015c*/ 	.byte	0x04, 0x11
        /*015e*/ 	.short	(.L_76 - .L_75)
	.align		4
.L_75:
        /*0160*/ 	.word	index@(_matrix_sub_t_left)
        /*0164*/ 	.word	0x00000000


	//----- nvinfo : EIATTR_REGCOUNT
	.align		4
.L_76:
        /*0168*/ 	.byte	0x04, 0x2f
        /*016a*/ 	.short	(.L_78 - .L_77)
	.align		4
.L_77:
        /*016c*/ 	.word	index@(_matrix_div_t_left)
        /*0170*/ 	.word	0x00000018


	//----- nvinfo : EIATTR_FRAME_SIZE
	.align		4
.L_78:
        /*0174*/ 	.byte	0x04, 0x11
        /*0176*/ 	.short	(.L_80 - .L_79)
	.align		4
.L_79:
        /*0178*/ 	.word	index@($__internal_11_$__cuda_sm3x_div_rn_noftz_f32_slowpath)
        /*017c*/ 	.word	0x00000000


	//----- nvinfo : EIATTR_FRAME_SIZE
	.align		4
.L_80:
        /*0180*/ 	.byte	0x04, 0x11
        /*0182*/ 	.short	(.L_82 - .L_81)
	.align		4
.L_81:
        /*0184*/ 	.word	index@($__internal_10_$__cuda_sm20_rem_u64)
        /*0188*/ 	.word	0x00000000


	//----- nvinfo : EIATTR_FRAME_SIZE
	.align		4
.L_82:
        /*018c*/ 	.byte	0x04, 0x11
        /*018e*/ 	.short	(.L_84 - .L_83)
	.align		4
.L_83:
        /*0190*/ 	.word	index@($__internal_9_$__cuda_sm20_div_u64)
        /*0194*/ 	.word	0x00000000


	//----- nvinfo : EIATTR_FRAME_SIZE
	.align		4
.L_84:
        /*0198*/ 	.byte	0x04, 0x11
        /*019a*/ 	.short	(.L_86 - .L_85)
	.align		4
.L_85:
        /*019c*/ 	.word	index@(_matrix_div_t_left)
        /*01a0*/ 	.word	0x00000000


	//----- nvinfo : EIATTR_REGCOUNT
	.align		4
.L_86:
        /*01a4*/ 	.byte	0x04, 0x2f
        /*01a6*/ 	.short	(.L_88 - .L_87)
	.align		4
.L_87:
        /*01a8*/ 	.word	index@(_Z18_matrix_scalar_addPfS_fm)
        /*01ac*/ 	.word	0x0000000a


	//----- nvinfo : EIATTR_FRAME_SIZE
	.align		4
.L_88:
        /*01b0*/ 	.byte	0x04, 0x11
        /*01b2*/ 	.short	(.L_90 - .L_89)
	.align		4
.L_89:
        /*01b4*/ 	.word	index@(_Z18_matrix_scalar_addPfS_fm)
        /*01b8*/ 	.word	0x00000000


	//----- nvinfo : EIATTR_REGCOUNT
	.align		4
.L_90:
        /*01bc*/ 	.byte	0x04, 0x2f
        /*01be*/ 	.short	(.L_92 - .L_91)
	.align		4
.L_91:
        /*01c0*/ 	.word	index@(_Z18_matrix_scalar_subPfS_fm)
        /*01c4*/ 	.word	0x0000000a


	//----- nvinfo : EIATTR_FRAME_SIZE
	.align		4
.L_92:
        /*01c8*/ 	.byte	0x04, 0x11
        /*01ca*/ 	.short	(.L_94 - .L_93)
	.align		4
.L_93:
        /*01cc*/ 	.word	index@(_Z18_matrix_scalar_subPfS_fm)
        /*01d0*/ 	.word	0x00000000


	//----- nvinfo : EIATTR_REGCOUNT
	.align		4
.L_94:
        /*01d4*/ 	.byte	0x04, 0x2f
        /*01d6*/ 	.short	(.L_96 - .L_95)
	.align		4
.L_95:
        /*01d8*/ 	.word	index@(_Z18_matrix_scalar_mulPfS_fm)
        /*01dc*/ 	.word	0x0000000a


	//----- nvinfo : EIATTR_FRAME_SIZE
	.align		4
.L_96:
        /*01e0*/ 	.byte	0x04, 0x11
        /*01e2*/ 	.short	(.L_98 - .L_97)
	.align		4
.L_97:
        /*01e4*/ 	.word	index@(_Z18_matrix_scalar_mulPfS_fm)
        /*01e8*/ 	.word	0x00000000


	//----- nvinfo : EIATTR_REGCOUNT
	.align		4
.L_98:
        /*01ec*/ 	.byte	0x04, 0x2f
        /*01ee*/ 	.short	(.L_100 - .L_99)
	.align		4
.L_99:
        /*01f0*/ 	.word	index@(_Z18_matrix_scalar_divPfS_fm)
        /*01f4*/ 	.word	0x00000010


	//----- nvinfo : EIATTR_FRAME_SIZE
	.align		4
.L_100:
        /*01f8*/ 	.byte	0x04, 0x11
        /*01fa*/ 	.short	(.L_102 - .L_101)
	.align		4
.L_101:
        /*01fc*/ 	.word	index@($__internal_8_$__cuda_sm3x_div_rn_noftz_f32_slowpath)
        /*0200*/ 	.word	0x00000000


	//----- nvinfo : EIATTR_FRAME_SIZE
	.align		4
.L_102:
        /*0204*/ 	.byte	0x04, 0x11
        /*0206*/ 	.short	(.L_104 - .L_103)
	.align		4
.L_103:
        /*0208*/ 	.word	index@(_Z18_matrix_scalar_divPfS_fm)
        /*020c*/ 	.word	0x00000000


	//----- nvinfo : EIATTR_REGCOUNT
	.align		4
.L_104:
        /*0210*/ 	.byte	0x04, 0x2f
        /*0212*/ 	.short	(.L_106 - .L_105)
	.align		4
.L_105:
        /*0214*/ 	.word	index@(_Z18_scalar_matrix_subPffS_m)
        /*0218*/ 	.word	0x0000000a


	//----- nvinfo : EIATTR_FRAME_SIZE
	.align		4
.L_106:
        /*021c*/ 	.byte	0x04, 0x11
        /*021e*/ 	.short	(.L_108 - .L_107)
	.align		4
.L_107:
        /*0220*/ 	.word	index@(_Z18_scalar_matrix_subPffS_m)
        /*0224*/ 	.word	0x00000000


	//----- nvinfo : EIATTR_REGCOUNT
	.align		4
.L_108:
        /*0228*/ 	.byte	0x04, 0x2f
        /*022a*/ 	.short	(.L_110 - .L_109)
	.align		4
.L_109:
        /*022c*/ 	.word	index@(_Z18_scalar_matrix_divPffS_m)
        /*0230*/ 	.word	0x00000011


	//----- nvinfo : EIATTR_FRAME_SIZE
	.align		4
.L_110:
        /*0234*/ 	.byte	0x04, 0x11
        /*0236*/ 	.short	(.L_112 - .L_111)
	.align		4
.L_111:
        /*0238*/ 	.word	index@($__internal_7_$__cuda_sm3x_div_rn_noftz_f32_slowpath)
        /*023c*/ 	.word	0x00000000


	//----- nvinfo : EIATTR_FRAME_SIZE
	.align		4
.L_112:
        /*0240*/ 	.byte	0x04, 0x11
        /*0242*/ 	.short	(.L_114 - .L_113)
	.align		4
.L_113:
        /*0244*/ 	.word	index@(_Z18_scalar_matrix_divPffS_m)
        /*0248*/ 	.word	0x00000000


	//----- nvinfo : EIATTR_REGCOUNT
	.align		4
.L_114:
        /*024c*/ 	.byte	0x04, 0x2f
        /*024e*/ 	.short	(.L_116 - .L_115)
	.align		4
.L_115:
        /*0250*/ 	.word	index@(_Z7_sqwarePfS_m)
        /*0254*/ 	.word	0x0000000a


	//----- nvinfo : EIATTR_FRAME_SIZE
	.align		4
.L_116:
        /*0258*/ 	.byte	0x04, 0x11
        /*025a*/ 	.short	(.L_118 - .L_117)
	.align		4
.L_117:
        /*025c*/ 	.word	index@(_Z7_sqwarePfS_m)
        /*0260*/ 	.word	0x00000000


	//----- nvinfo : EIATTR_REGCOUNT
	.align		4
.L_118:
        /*0264*/ 	.byte	0x04, 0x2f
        /*0266*/ 	.short	(.L_120 - .L_119)
	.align		4
.L_119:
        /*0268*/ 	.word	index@(_Z11_matrix_negPfS_m)
        /*026c*/ 	.word	0x0000000a


	//----- nvinfo : EIATTR_FRAME_SIZE
	.align		4
.L_120:
        /*0270*/ 	.byte	0x04, 0x11
        /*0272*/ 	.short	(.L_122 - .L_121)
	.align		4
.L_121:
        /*0274*/ 	.word	index@(_Z11_matrix_negPfS_m)
        /*0278*/ 	.word	0x00000000


	//----- nvinfo : EIATTR_REGCOUNT
	.align		4
.L_122:
        /*027c*/ 	.byte	0x04, 0x2f
        /*027e*/ 	.short	(.L_124 - .L_123)
	.align		4
.L_123:
        /*0280*/ 	.word	index@(_Z11_leaky_reluPfS_m)
        /*0284*/ 	.word	0x0000000c


	//----- nvinfo : EIATTR_FRAME_SIZE
	.align		4
.L_124:
        /*0288*/ 	.byte	0x04, 0x11
        /*028a*/ 	.short	(.L_126 - .L_125)
	.align		4
.L_125:
        /*028c*/ 	.word	index@(_Z11_leaky_reluPfS_m)
        /*0290*/ 	.word	0x00000000


	//----- nvinfo : EIATTR_REGCOUNT
	.align		4
.L_126:
        /*0294*/ 	.byte	0x04, 0x2f
        /*0296*/ 	.short	(.L_128 - .L_127)
	.align		4
.L_127:
        /*0298*/ 	.word	index@(_Z17_leaky_relu_primePfS_m)
        /*029c*/ 	.word	0x0000000a


	//----- nvinfo : EIATTR_FRAME_SIZE
	.align		4
.L_128:
        /*02a0*/ 	.byte	0x04, 0x11
        /*02a2*/ 	.short	(.L_130 - .L_129)
	.align		4
.L_129:
        /*02a4*/ 	.word	index@(_Z17_leaky_relu_primePfS_m)
        /*02a8*/ 	.word	0x00000000


	//----- nvinfo : EIATTR_REGCOUNT
	.align		4
.L_130:
        /*02ac*/ 	.byte	0x04, 0x2f
        /*02ae*/ 	.short	(.L_132 - .L_131)
	.align		4
.L_131:
        /*02b0*/ 	.word	index@(_Z12_matrix_tanhPfS_m)
        /*02b4*/ 	.word	0x0000000d


	//----- nvinfo : EIATTR_FRAME_SIZE
	.align		4
.L_132:
        /*02b8*/ 	.byte	0x04, 0x11
        /*02ba*/ 	.short	(.L_134 - .L_133)
	.align		4
.L_133:
        /*02bc*/ 	.word	index@(_Z12_matrix_tanhPfS_m)
        /*02c0*/ 	.word	0x00000000


	//----- nvinfo : EIATTR_REGCOUNT
	.align		4
.L_134:
        /*02c4*/ 	.byte	0x04, 0x2f
        /*02c6*/ 	.short	(.L_136 - .L_135)
	.align		4
.L_135:
        /*02c8*/ 	.word	index@(_Z8_sigmoidPfS_m)
        /*02cc*/ 	.word	0x0000000f


	//----- nvinfo : EIATTR_FRAME_SIZE
	.align		4
.L_136:
        /*02d0*/ 	.byte	0x04, 0x11
        /*02d2*/ 	.short	(.L_138 - .L_137)
	.align		4
.L_137:
        /*02d4*/ 	.word	index@($__internal_6_$__cuda_sm20_rcp_rn_f32_slowpath)
        /*02d8*/ 	.word	0x00000000


	//----- nvinfo : EIATTR_FRAME_SIZE
	.align		4
.L_138:
        /*02dc*/ 	.byte	0x04, 0x11
        /*02de*/ 	.short	(.L_140 - .L_139)
	.align		4
.L_139:
        /*02e0*/ 	.word	index@(_Z8_sigmoidPfS_m)
        /*02e4*/ 	.word	0x00000000


	//----- nvinfo : EIATTR_REGCOUNT
	.align		4
.L_140:
        /*02e8*/ 	.byte	0x04, 0x2f
        /*02ea*/ 	.short	(.L_142 - .L_141)
	.align		4
.L_141:
        /*02ec*/ 	.word	index@(_Z19_init_curand_statesP17curandStateXORWOWmm)
        /*02f0*/ 	.word	0x0000001f


	//----- nvinfo : EIATTR_FRAME_SIZE
	.align		4
.L_142:
        /*02f4*/ 	.byte	0x04, 0x11
        /*02f6*/ 	.short	(.L_144 - .L_143)
	.align		4
.L_143:
        /*02f8*/ 	.word	index@(_Z19_init_curand_statesP17curandStateXORWOWmm)
        /*02fc*/ 	.word	0x00000000


	//----- nvinfo : EIATTR_REGCOUNT
	.align		4
.L_144:
        /*0300*/ 	.byte	0x04, 0x2f
        /*0302*/ 	.short	(.L_146 - .L_145)
	.align		4
.L_145:
        /*0304*/ 	.word	index@(_Z7_normalPfP17curandStateXORWOWm)
        /*0308*/ 	.word	0x00000014


	//----- nvinfo : EIATTR_FRAME_SIZE
	.align		4
.L_146:
        /*030c*/ 	.byte	0x04, 0x11
        /*030e*/ 	.short	(.L_148 - .L_147)
	.align		4
.L_147:
        /*0310*/ 	.word	index@($__internal_5_$__cuda_sm20_sqrt_rn_f32_slowpath)
        /*0314*/ 	.word	0x00000000


	//----- nvinfo : EIATTR_FRAME_SIZE
	.align		4
.L_148:
        /*0318*/ 	.byte	0x04, 0x11
        /*031a*/ 	.short	(.L_150 - .L_149)
	.align		4
.L_149:
        /*031c*/ 	.word	index@(_Z7_normalPfP17curandStateXORWOWm)
        /*0320*/ 	.word	0x00000000


	//----- nvinfo : EIATTR_REGCOUNT
	.align		4
.L_150:
        /*0324*/ 	.byte	0x04, 0x2f
        /*0326*/ 	.short	(.L_152 - .L_151)
	.align		4
.L_151:
        /*0328*/ 	.word	index@(_Z8_uniformPfP17curandStateXORWOWm)
        /*032c*/ 	.word	0x00000014


	//----- nvinfo : EIATTR_FRAME_SIZE
	.align		4
.L_152:
        /*0330*/ 	.byte	0x04, 0x11
        /*0332*/ 	.short	(.L_154 - .L_153)
	.align		4
.L_153:
        /*0334*/ 	.word	index@(_Z8_uniformPfP17curandStateXORWOWm)
        /*0338*/ 	.word	0x00000000


	//----- nvinfo : EIATTR_REGCOUNT
	.align		4
.L_154:
        /*033c*/ 	.byte	0x04, 0x2f
        /*033e*/ 	.short	(.L_156 - .L_155)
	.align		4
.L_155:
        /*0340*/ 	.word	index@(_Z27_matrix_value_type_cmp_flatPfS_Pim)
        /*0344*/ 	.word	0x00000008


	//----- nvinfo : EIATTR_FRAME_SIZE
	.align		4
.L_156:
        /*0348*/ 	.byte	0x04, 0x11
        /*034a*/ 	.short	(.L_158 - .L_157)
	.align		4
.L_157:
        /*034c*/ 	.word	index@(_Z27_matrix_value_type_cmp_flatPfS_Pim)
        /*0350*/ 	.word	0x00000000


	//----- nvinfo : EIATTR_REGCOUNT
	.align		4
.L_158:
        /*0354*/ 	.byte	0x04, 0x2f
        /*0356*/ 	.short	(.L_160 - .L_159)
	.align		4
.L_159:
        /*0358*/ 	.word	index@(_Z24_matrix_value_type_cmp_tPfS_Pimmm)
        /*035c*/ 	.word	0x00000014


	//----- nvinfo : EIATTR_FRAME_SIZE
	.align		4
.L_160:
        /*0360*/ 	.byte	0x04, 0x11
        /*0362*/ 	.short	(.L_162 - .L_161)
	.align		4
.L_161:
        /*0364*/ 	.word	index@($__internal_4_$__cuda_sm20_rem_u64)
        /*0368*/ 	.word	0x00000000


	//----- nvinfo : EIATTR_FRAME_SIZE
	.align		4
.L_162:
        /*036c*/ 	.byte	0x04, 0x11
        /*036e*/ 	.short	(.L_164 - .L_163)
	.align		4
.L_163:
        /*0370*/ 	.word	index@($__internal_3_$__cuda_sm20_div_u64)
        /*0374*/ 	.word	0x00000000


	//----- nvinfo : EIATTR_FRAME_SIZE
	.align		4
.L_164:
        /*0378*/ 	.byte	0x04, 0x11
        /*037a*/ 	.short	(.L_166 - .L_165)
	.align		4
.L_165:
        /*037c*/ 	.word	index@(_Z24_matrix_value_type_cmp_tPfS_Pimmm)
        /*0380*/ 	.word	0x00000000


	//----- nvinfo : EIATTR_REGCOUNT
	.align		4
.L_166:
        /*0384*/ 	.byte	0x04, 0x2f
        /*0386*/ 	.short	(.L_168 - .L_167)
	.align		4
.L_167:
        /*0388*/ 	.word	index@(_Z14_vec_usize_cmpPmS_Pim)
        /*038c*/ 	.word	0x00000008


	//----- nvinfo : EIATTR_FRAME_SIZE
	.align		4
.L_168:
        /*0390*/ 	.byte	0x04, 0x11
        /*0392*/ 	.short	(.L_170 - .L_169)
	.align		4
.L_169:
        /*0394*/ 	.word	index@(_Z14_vec_usize_cmpPmS_Pim)
        /*0398*/ 	.word	0x00000000


	//----- nvinfo : EIATTR_REGCOUNT
	.align		4
.L_170:
        /*039c*/ 	.byte	0x04, 0x2f
        /*039e*/ 	.short	(.L_172 - .L_171)
	.align		4
.L_171:
        /*03a0*/ 	.word	index@(_Z11_vec_i8_cmpPaS_Pim)
        /*03a4*/ 	.word	0x00000008


	//----- nvinfo : EIATTR_FRAME_SIZE
	.align		4
.L_172:
        /*03a8*/ 	.byte	0x04, 0x11
        /*03aa*/ 	.short	(.L_174 - .L_173)
	.align		4
.L_173:
        /*03ac*/ 	.word	index@(_Z11_vec_i8_cmpPaS_Pim)
        /*03b0*/ 	.word	0x00000000


	//----- nvinfo : EIATTR_REGCOUNT
	.align		4
.L_174:
        /*03b4*/ 	.byte	0x04, 0x2f
        /*03b6*/ 	.short	(.L_176 - .L_175)
	.align		4
.L_175:
        /*03b8*/ 	.word	index@(_Z12_vec_i16_cmpPsS_Pim)
        /*03bc*/ 	.word	0x0000000a


	//----- nvinfo : EIATTR_FRAME_SIZE
	.align		4
.L_176:
        /*03c0*/ 	.byte	0x04, 0x11
        /*03c2*/ 	.short	(.L_178 - .L_177)
	.align		4
.L_177:
        /*03c4*/ 	.word	index@(_Z12_vec_i16_cmpPsS_Pim)
        /*03c8*/ 	.word	0x00000000


	//----- nvinfo : EIATTR_REGCOUNT
	.align		4
.L_178:
        /*03cc*/ 	.byte	0x04, 0x2f
        /*03ce*/ 	.short	(.L_180 - .L_179)
	.align		4
.L_179:
        /*03d0*/ 	.word	index@(_Z12_vec_i32_cmpPiS_S_m)
        /*03d4*/ 	.word	0x00000008


	//----- nvinfo : EIATTR_FRAME_SIZE
	.align		4
.L_180:
        /*03d8*/ 	.byte	0x04, 0x11
        /*03da*/ 	.short	(.L_182 - .L_181)
	.align		4
.L_181:
        /*03dc*/ 	.word	index@(_Z12_vec_i32_cmpPiS_S_m)
        /*03e0*/ 	.word	0x00000000


	//----- nvinfo : EIATTR_REGCOUNT
	.align		4
.L_182:
        /*03e4*/ 	.byte	0x04, 0x2f
        /*03e6*/ 	.short	(.L_184 - .L_183)
	.align		4
.L_183:
        /*03e8*/ 	.word	index@(_Z12_vec_i64_cmpPlS_Pim)
        /*03ec*/ 	.word	0x00000008


	//----- nvinfo : EIATTR_FRAME_SIZE
	.align		4
.L_184:
        /*03f0*/ 	.byte	0x04, 0x11
        /*03f2*/ 	.short	(.L_186 - .L_185)
	.align		4
.L_185:
        /*03f4*/ 	.word	index@(_Z12_vec_i64_cmpPlS_Pim)
        /*03f8*/ 	.word	0x00000000


	//----- nvinfo : EIATTR_REGCOUNT
	.align		4
.L_186:
        /*03fc*/ 	.byte	0x04, 0x2f
        /*03fe*/ 	.short	(.L_188 - .L_187)
	.align		4
.L_187:
        /*0400*/ 	.word	index@(_Z11_vec_u8_cmpPhS_Pim)
        /*0404*/ 	.word	0x00000008


	//----- nvinfo : EIATTR_FRAME_SIZE
	.align		4
.L_188:
        /*0408*/ 	.byte	0x04, 0x11
        /*040a*/ 	.short	(.L_190 - .L_189)
	.align		4
.L_189:
        /*040c*/ 	.word	index@(_Z11_vec_u8_cmpPhS_Pim)
        /*0410*/ 	.word	0x00000000


	//----- nvinfo : EIATTR_REGCOUNT
	.align		4
.L_190:
        /*0414*/ 	.byte	0x04, 0x2f
        /*0416*/ 	.short	(.L_192 - .L_191)
	.align		4
.L_191:
        /*0418*/ 	.word	index@(_Z12_vec_u16_cmpPtS_Pim)
        /*041c*/ 	.word	0x0000000a


	//----- nvinfo : EIATTR_FRAME_SIZE
	.align		4
.L_192:
        /*0420*/ 	.byte	0x04, 0x11
        /*0422*/ 	.short	(.L_194 - .L_193)
	.align		4
.L_193:
        /*0424*/ 	.word	index@(_Z12_vec_u16_cmpPtS_Pim)
        /*0428*/ 	.word	0x00000000


	//----- nvinfo : EIATTR_REGCOUNT
	.align		4
.L_194:
        /*042c*/ 	.byte	0x04, 0x2f
        /*042e*/ 	.short	(.L_196 - .L_195)
	.align		4
.L_195:
        /*0430*/ 	.word	index@(_Z12_vec_u32_cmpPjS_Pim)
        /*0434*/ 	.word	0x00000008


	//----- nvinfo : EIATTR_FRAME_SIZE
	.align		4
.L_196:
        /*0438*/ 	.byte	0x04, 0x11
        /*043a*/ 	.short	(.L_198 - .L_197)
	.align		4
.L_197:
        /*043c*/ 	.word	index@(_Z12_vec_u32_cmpPjS_Pim)
        /*0440*/ 	.word	0x00000000


	//----- nvinfo : EIATTR_REGCOUNT
	.align		4
.L_198:
        /*0444*/ 	.byte	0x04, 0x2f
        /*0446*/ 	.short	(.L_200 - .L_199)
	.align		4
.L_199:
        /*0448*/ 	.word	index@(_Z12_vec_u64_cmpPmS_Pim)
        /*044c*/ 	.word	0x00000008


	//----- nvinfo : EIATTR_FRAME_SIZE
	.align		4
.L_200:
        /*0450*/ 	.byte	0x04, 0x11
        /*0452*/ 	.short	(.L_202 - .L_201)
	.align		4
.L_201:
        /*0454*/ 	.word	index@(_Z12_vec_u64_cmpPmS_Pim)
        /*0458*/ 	.word	0x00000000


	//----- nvinfo : EIATTR_REGCOUNT
	.align		4
.L_202:
        /*045c*/ 	.byte	0x04, 0x2f
        /*045e*/ 	.short	(.L_204 - .L_203)
	.align		4
.L_203:
        /*0460*/ 	.word	index@(_Z12_vec_f32_cmpPfS_Pim)
        /*0464*/ 	.word	0x00000008


	//----- nvinfo : EIATTR_FRAME_SIZE
	.align		4
.L_204:
        /*0468*/ 	.byte	0x04, 0x11
        /*046a*/ 	.short	(.L_206 - .L_205)
	.align		4
.L_205:
        /*046c*/ 	.word	index@(_Z12_vec_f32_cmpPfS_Pim)
        /*0470*/ 	.word	0x00000000


	//----- nvinfo : EIATTR_REGCOUNT
	.align		4
.L_206:
        /*0474*/ 	.byte	0x04, 0x2f
        /*0476*/ 	.short	(.L_208 - .L_207)
	.align		4
.L_207:
        /*0478*/ 	.word	index@(_Z12_vec_f64_cmpPdS_Pim)
        /*047c*/ 	.word	0x00000008


	//----- nvinfo : EIATTR_FRAME_SIZE
	.align		4
.L_208:
        /*0480*/ 	.byte	0x04, 0x11
        /*0482*/ 	.short	(.L_210 - .L_209)
	.align		4
.L_209:
        /*0484*/ 	.word	index@(_Z12_vec_f64_cmpPdS_Pim)
        /*0488*/ 	.word	0x00000000


	//----- nvinfo : EIATTR_REGCOUNT
	.align		4
.L_210:
        /*048c*/ 	.byte	0x04, 0x2f
        /*048e*/ 	.short	(.L_212 - .L_211)
	.align		4
.L_211:
        /*0490*/ 	.word	index@(_Z12_forward_mlpPfS_S_S_mmm)
        /*0494*/ 	.word	0x00000020


	//----- nvinfo : EIATTR_FRAME_SIZE
	.align		4
.L_212:
        /*0498*/ 	.byte	0x04, 0x11
        /*049a*/ 	.short	(.L_214 - .L_213)
	.align		4
.L_213:
        /*049c*/ 	.word	index@(_Z12_forward_mlpPfS_S_S_mmm)
        /*04a0*/ 	.word	0x00000000


	//----- nvinfo : EIATTR_REGCOUNT
	.align		4
.L_214:
        /*04a4*/ 	.byte	0x04, 0x2f
        /*04a6*/ 	.short	(.L_216 - .L_215)
	.align		4
.L_215:
        /*04a8*/ 	.word	index@(_Z13_backward_mlpPfS_S_S_S_S_mmm)
        /*04ac*/ 	.word	0x00000020


	//----- nvinfo : EIATTR_FRAME_SIZE
	.align		4
.L_216:
        /*04b0*/ 	.byte	0x04, 0x11
        /*04b2*/ 	.short	(.L_218 - .L_217)
	.align		4
.L_217:
        /*04b4*/ 	.word	index@(_Z13_backward_mlpPfS_S_S_S_S_mmm)
        /*04b8*/ 	.word	0x00000000


	//----- nvinfo : EIATTR_REGCOUNT
	.align		4
.L_218:
        /*04bc*/ 	.byte	0x04, 0x2f
        /*04be*/ 	.short	(.L_220 - .L_219)
	.align		4
.L_219:
        /*04c0*/ 	.word	index@(_Z14_update_paramsPfS_S_S_fmm)
        /*04c4*/ 	.word	0x0000000c


	//----- nvinfo : EIATTR_FRAME_SIZE
	.align		4
.L_220:
        /*04c8*/ 	.byte	0x04, 0x11
        /*04ca*/ 	.short	(.L_222 - .L_221)
	.align		4
.L_221:
        /*04cc*/ 	.word	index@(_Z14_update_paramsPfS_S_S_fmm)
        /*04d0*/ 	.word	0x00000000


	//----- nvinfo : EIATTR_REGCOUNT
	.align		4
.L_222:
        /*04d4*/ 	.byte	0x04, 0x2f
        /*04d6*/ 	.short	(.L_224 - .L_223)
	.align		4
.L_223:
        /*04d8*/ 	.word	index@(_Z20_backward_leaky_reluPfS_S_m)
        /*04dc*/ 	.word	0x0000000d


	//----- nvinfo : EIATTR_FRAME_SIZE
	.align		4
.L_224:
        /*04e0*/ 	.byte	0x04, 0x11
        /*04e2*/ 	.short	(.L_226 - .L_225)
	.align		4
.L_225:
        /*04e4*/ 	.word	index@(_Z20_backward_leaky_reluPfS_S_m)
        /*04e8*/ 	.word	0x00000000


	//----- nvinfo : EIATTR_REGCOUNT
	.align		4
.L_226:
        /*04ec*/ 	.byte	0x04, 0x2f
        /*04ee*/ 	.short	(.L_228 - .L_227)
	.align		4
.L_227:
        /*04f0*/ 	.word	index@(_Z14_backward_tanhPfS_S_m)
        /*04f4*/ 	.word	0x0000000e


	//----- nvinfo : EIATTR_FRAME_SIZE
	.align		4
.L_228:
        /*04f8*/ 	.byte	0x04, 0x11
        /*04fa*/ 	.short	(.L_230 - .L_229)
	.align		4
.L_229:
        /*04fc*/ 	.word	index@(_Z14_backward_tanhPfS_S_m)
        /*0500*/ 	.word	0x00000000


	//----- nvinfo : EIATTR_REGCOUNT
	.align		4
.L_230:
        /*0504*/ 	.byte	0x04, 0x2f
        /*0506*/ 	.short	(.L_232 - .L_231)
	.align		4
.L_231:
        /*0508*/ 	.word	index@(_Z17_backward_sigmoidPfS_S_m)
        /*050c*/ 	.word	0x0000000f


	//----- nvinfo : EIATTR_FRAME_SIZE
	.align		4
.L_232:
        /*0510*/ 	.byte	0x04, 0x11
        /*0512*/ 	.short	(.L_234 - .L_233)
	.align		4
.L_233:
        /*0514*/ 	.word	index@($__internal_2_$__cuda_sm20_rcp_rn_f32_slowpath)
        /*0518*/ 	.word	0x00000000


	//----- nvinfo : EIATTR_FRAME_SIZE
	.align		4
.L_234:
        /*051c*/ 	.byte	0x04, 0x11
        /*051e*/ 	.short	(.L_236 - .L_235)
	.align		4
.L_235:
        /*0520*/ 	.word	index@(_Z17_backward_sigmoidPfS_S_m)
        /*0524*/ 	.word	0x00000000


	//----- nvinfo : EIATTR_REGCOUNT
	.align		4
.L_236:
        /*0528*/ 	.byte	0x04, 0x2f
        /*052a*/ 	.short	(.L_238 - .L_237)
	.align		4
.L_237:
        /*052c*/ 	.word	index@(_Z19_adam_update_paramsPfS_S_S_S_S_S_S_ffffffmm)
        /*0530*/ 	.word	0x00000014


	//----- nvinfo : EIATTR_FRAME_SIZE
	.align		4
.L_238:
        /*0534*/ 	.byte	0x04, 0x11
        /*0536*/ 	.short	(.L_240 - .L_239)
	.align		4
.L_239:
        /*0538*/ 	.word	index@($__internal_1_$__cuda_sm3x_div_rn_noftz_f32_slowpath)
        /*053c*/ 	.word	0x00000000


	//----- nvinfo : EIATTR_FRAME_SIZE
	.align		4
.L_240:
        /*0540*/ 	.byte	0x04, 0x11
        /*0542*/ 	.short	(.L_242 - .L_241)
	.align		4
.L_241:
        /*0544*/ 	.word	index@($__internal_0_$__cuda_sm20_sqrt_rn_f32_slowpath)
        /*0548*/ 	.word	0x00000000


	//----- nvinfo : EIATTR_FRAME_SIZE
	.align		4
.L_242:
        /*054c*/ 	.byte	0x04, 0x11
        /*054e*/ 	.short	(.L_244 - .L_243)
	.align		4
.L_243:
        /*0550*/ 	.word	index@(_Z19_adam_update_paramsPfS_S_S_S_S_S_S_ffffffmm)
        /*0554*/ 	.word	0x00000000


	//----- nvinfo : EIATTR_REGCOUNT
	.align		4
.L_244:
        /*0558*/ 	.byte	0x04, 0x2f
        /*055a*/ 	.short	(.L_246 - .L_245)
	.align		4
.L_245:
        /*055c*/ 	.word	index@(_Z10_mse_primePfS_S_fm)
        /*0560*/ 	.word	0x0000000c


	//----- nvinfo : EIATTR_FRAME_SIZE
	.align		4
.L_246:
        /*0564*/ 	.byte	0x04, 0x11
        /*0566*/ 	.short	(.L_248 - .L_247)
	.align		4
.L_247:
        /*0568*/ 	.word	index@(_Z10_mse_primePfS_S_fm)
        /*056c*/ 	.word	0x00000000


	//----- nvinfo : EIATTR_REGCOUNT
	.align		4
.L_248:
        /*0570*/ 	.byte	0x04, 0x2f
        /*0572*/ 	.short	(.L_250 - .L_249)
	.align		4
.L_249:
        /*0574*/ 	.word	index@(_Z10mse_kernelPfPKfS1_m)
        /*0578*/ 	.word	0x00000010


	//----- nvinfo : EIATTR_FRAME_SIZE
	.align		4
.L_250:
        /*057c*/ 	.byte	0x04, 0x11
        /*057e*/ 	.short	(.L_252 - .L_251)
	.align		4
.L_251:
        /*0580*/ 	.word	index@(_Z10mse_kernelPfPKfS1_m)
        /*0584*/ 	.word	0x00000000


	//----- nvinfo : EIATTR_MIN_STACK_SIZE
	.align		4
.L_252:
        /*0588*/ 	.byte	0x04, 0x12
        /*058a*/ 	.short	(.L_254 - .L_253)
	.align		4
.L_253:
        /*058c*/ 	.word	index@(_Z10mse_kernelPfPKfS1_m)
        /*0590*/ 	.word	0x00000000


	//----- nvinfo : EIATTR_MIN_STACK_SIZE
	.align		4
.L_254:
        /*0594*/ 	.byte	0x04, 0x12
        /*0596*/ 	.short	(.L_256 - .L_255)
	.align		4
.L_255:
        /*0598*/ 	.word	index@(_Z10_mse_primePfS_S_fm)
        /*059c*/ 	.word	0x00000000


	//----- nvinfo : EIATTR_MIN_STACK_SIZE
	.align		4
.L_256:
        /*05a0*/ 	.byte	0x04, 0x12
        /*05a2*/ 	.short	(.L_258 - .L_257)
	.align		4
.L_257:
        /*05a4*/ 	.word	index@(_Z19_adam_update_paramsPfS_S_S_S_S_S_S_ffffffmm)
        /*05a8*/ 	.word	0x00000000


	//----- nvinfo : EIATTR_MIN_STACK_SIZE
	.align		4
.L_258:
        /*05ac*/ 	.byte	0x04, 0x12
        /*05ae*/ 	.short	(.L_260 - .L_259)
	.align		4
.L_259:
        /*05b0*/ 	.word	index@(_Z17_backward_sigmoidPfS_S_m)
        /*05b4*/ 	.word	0x00000000


	//----- nvinfo : EIATTR_MIN_STACK_SIZE
	.align		4
.L_260:
        /*05b8*/ 	.byte	0x04, 0x12
        /*05ba*/ 	.short	(.L_262 - .L_261)
	.align		4
.L_261:
        /*05bc*/ 	.word	index@(_Z14_backward_tanhPfS_S_m)
        /*05c0*/ 	.word	0x00000000


	//----- nvinfo : EIATTR_MIN_STACK_SIZE
	.align		4
.L_262:
        /*05c4*/ 	.byte	0x04, 0x12
        /*05c6*/ 	.short	(.L_264 - .L_263)
	.align		4
.L_263:
        /*05c8*/ 	.word	index@(_Z20_backward_leaky_reluPfS_S_m)
        /*05cc*/ 	.word	0x00000000


	//----- nvinfo : EIATTR_MIN_STACK_SIZE
	.align		4
.L_264:
        /*05d0*/ 	.byte	0x04, 0x12
        /*05d2*/ 	.short	(.L_266 - .L_265)
	.align		4
.L_265:
        /*05d4*/ 	.word	index@(_Z14_update_paramsPfS_S_S_fmm)
        /*05d8*/ 	.word	0x00000000


	//----- nvinfo : EIATTR_MIN_STACK_SIZE
	.align		4
.L_266:
        /*05dc*/ 	.byte	0x04, 0x12
        /*05de*/ 	.short	(.L_268 - .L_267)
	.align		4
.L_267:
        /*05e0*/ 	.word	index@(_Z13_backward_mlpPfS_S_S_S_S_mmm)
        /*05e4*/ 	.word	0x00000000


	//----- nvinfo : EIATTR_MIN_STACK_SIZE
	.align		4
.L_268:
        /*05e8*/ 	.byte	0x04, 0x12
        /*05ea*/ 	.short	(.L_270 - .L_269)
	.align		4
.L_269:
        /*05ec*/ 	.word	index@(_Z12_forward_mlpPfS_S_S_mmm)
        /*05f0*/ 	.word	0x00000000


	//----- nvinfo : EIATTR_MIN_STACK_SIZE
	.align		4
.L_270:
        /*05f4*/ 	.byte	0x04, 0x12
        /*05f6*/ 	.short	(.L_272 - .L_271)
	.align		4
.L_271:
        /*05f8*/ 	.word	index@(_Z12_vec_f64_cmpPdS_Pim)
        /*05fc*/ 	.word	0x00000000


	//----- nvinfo : EIATTR_MIN_STACK_SIZE
	.align		4
.L_272:
        /*0600*/ 	.byte	0x04, 0x12
        /*0602*/ 	.short	(.L_274 - .L_273)
	.align		4
.L_273:
        /*0604*/ 	.word	index@(_Z12_vec_f32_cmpPfS_Pim)
        /*0608*/ 	.word	0x00000000


	//----- nvinfo : EIATTR_MIN_STACK_SIZE
	.align		4
.L_274:
        /*060c*/ 	.byte	0x04, 0x12
        /*060e*/ 	.short	(.L_276 - .L_275)
	.align		4
.L_275:
        /*0610*/ 	.word	index@(_Z12_vec_u64_cmpPmS_Pim)
        /*0614*/ 	.word	0x00000000


	//----- nvinfo : EIATTR_MIN_STACK_SIZE
	.align		4
.L_276:
        /*0618*/ 	.byte	0x04, 0x12
        /*061a*/ 	.short	(.L_278 - .L_277)
	.align		4
.L_277:
        /*061c*/ 	.word	index@(_Z12_vec_u32_cmpPjS_Pim)
        /*0620*/ 	.word	0x00000000


	//----- nvinfo : EIATTR_MIN_STACK_SIZE
	.align		4
.L_278:
        /*0624*/ 	.byte	0x04, 0x12
        /*0626*/ 	.short	(.L_280 - .L_279)
	.align		4
.L_279:
        /*0628*/ 	.word	index@(_Z12_vec_u16_cmpPtS_Pim)
        /*062c*/ 	.word	0x00000000


	//----- nvinfo : EIATTR_MIN_STACK_SIZE
	.align		4
.L_280:
        /*0630*/ 	.byte	0x04, 0x12
        /*0632*/ 	.short	(.L_282 - .L_281)
	.align		4
.L_281:
        /*0634*/ 	.word	index@(_Z11_vec_u8_cmpPhS_Pim)
        /*0638*/ 	.word	0x00000000


	//----- nvinfo : EIATTR_MIN_STACK_SIZE
	.align		4
.L_282:
        /*063c*/ 	.byte	0x04, 0x12
        /*063e*/ 	.short	(.L_284 - .L_283)
	.align		4
.L_283:
        /*0640*/ 	.word	index@(_Z12_vec_i64_cmpPlS_Pim)
        /*0644*/ 	.word	0x00000000


	//----- nvinfo : EIATTR_MIN_STACK_SIZE
	.align		4
.L_284:
        /*0648*/ 	.byte	0x04, 0x12
        /*064a*/ 	.short	(.L_286 - .L_285)
	.align		4
.L_285:
        /*064c*/ 	.word	index@(_Z12_vec_i32_cmpPiS_S_m)
        /*0650*/ 	.word	0x00000000


	//----- nvinfo : EIATTR_MIN_STACK_SIZE
	.align		4
.L_286:
        /*0654*/ 	.byte	0x04, 0x12
        /*0656*/ 	.short	(.L_288 - .L_287)
	.align		4
.L_287:
        /*0658*/ 	.word	index@(_Z12_vec_i16_cmpPsS_Pim)
        /*065c*/ 	.word	0x00000000


	//----- nvinfo : EIATTR_MIN_STACK_SIZE
	.align		4
.L_288:
        /*0660*/ 	.byte	0x04, 0x12
        /*0662*/ 	.short	(.L_290 - .L_289)
	.align		4
.L_289:
        /*0664*/ 	.word	index@(_Z11_vec_i8_cmpPaS_Pim)
        /*0668*/ 	.word	0x00000000


	//----- nvinfo : EIATTR_MIN_STACK_SIZE
	.align		4
.L_290:
        /*066c*/ 	.byte	0x04, 0x12
        /*066e*/ 	.short	(.L_292 - .L_291)
	.align		4
.L_291:
        /*0670*/ 	.word	index@(_Z14_vec_usize_cmpPmS_Pim)
        /*0674*/ 	.word	0x00000000


	//----- nvinfo : EIATTR_MIN_STACK_SIZE
	.align		4
.L_292:
        /*0678*/ 	.byte	0x04, 0x12
        /*067a*/ 	.short	(.L_294 - .L_293)
	.align		4
.L_293:
        /*067c*/ 	.word	index@(_Z24_matrix_value_type_cmp_tPfS_Pimmm)
        /*0680*/ 	.word	0x00000000


	//----- nvinfo : EIATTR_MIN_STACK_SIZE
	.align		4
.L_294:
        /*0684*/ 	.byte	0x04, 0x12
        /*0686*/ 	.short	(.L_296 - .L_295)
	.align		4
.L_295:
        /*0688*/ 	.word	index@(_Z27_matrix_value_type_cmp_flatPfS_Pim)
        /*068c*/ 	.word	0x00000000


	//----- nvinfo : EIATTR_MIN_STACK_SIZE
	.align		4
.L_296:
        /*0690*/ 	.byte	0x04, 0x12
        /*0692*/ 	.short	(.L_298 - .L_297)
	.align		4
.L_297:
        /*0694*/ 	.word	index@(_Z8_uniformPfP17curandStateXORWOWm)
        /*0698*/ 	.word	0x00000000


	//----- nvinfo : EIATTR_MIN_STACK_SIZE
	.align		4
.L_298:
        /*069c*/ 	.byte	0x04, 0x12
        /*069e*/ 	.short	(.L_300 - .L_299)
	.align		4
.L_299:
        /*06a0*/ 	.word	index@(_Z7_normalPfP17curandStateXORWOWm)
        /*06a4*/ 	.word	0x00000000


	//----- nvinfo : EIATTR_MIN_STACK_SIZE
	.align		4
.L_300:
        /*06a8*/ 	.byte	0x04, 0x12
        /*06aa*/ 	.short	(.L_302 - .L_301)
	.align		4
.L_301:
        /*06ac*/ 	.word	index@(_Z19_init_curand_statesP17curandStateXORWOWmm)
        /*06b0*/ 	.word	0x00000000


	//----- nvinfo : EIATTR_MIN_STACK_SIZE
	.align		4
.L_302:
        /*06b4*/ 	.byte	0x04, 0x12
        /*06b6*/ 	.short	(.L_304 - .L_303)
	.align		4
.L_303:
        /*06b8*/ 	.word	index@(_Z8_sigmoidPfS_m)
        /*06bc*/ 	.word	0x00000000


	//----- nvinfo : EIATTR_MIN_STACK_SIZE
	.align		4
.L_304:
        /*06c0*/ 	.byte	0x04, 0x12
        /*06c2*/ 	.short	(.L_306 - .L_305)
	.align		4
.L_305:
        /*06c4*/ 	.word	index@(_Z12_matrix_tanhPfS_m)
        /*06c8*/ 	.word	0x00000000


	//----- nvinfo : EIATTR_MIN_STACK_SIZE
	.align		4
.L_306:
        /*06cc*/ 	.byte	0x04, 0x12
        /*06ce*/ 	.short	(.L_308 - .L_307)
	.align		4
.L_307:
        /*06d0*/ 	.word	index@(_Z17_leaky_relu_primePfS_m)
        /*06d4*/ 	.word	0x00000000


	//----- nvinfo : EIATTR_MIN_STACK_SIZE
	.align		4
.L_308:
        /*06d8*/ 	.byte	0x04, 0x12
        /*06da*/ 	.short	(.L_310 - .L_309)
	.align		4
.L_309:
        /*06dc*/ 	.word	index@(_Z11_leaky_reluPfS_m)
        /*06e0*/ 	.word	0x00000000


	//----- nvinfo : EIATTR_MIN_STACK_SIZE
	.align		4
.L_310:
        /*06e4*/ 	.byte	0x04, 0x12
        /*06e6*/ 	.short	(.L_312 - .L_311)
	.align		4
.L_311:
        /*06e8*/ 	.word	index@(_Z11_matrix_negPfS_m)
        /*06ec*/ 	.word	0x00000000


	//----- nvinfo : EIATTR_MIN_STACK_SIZE
	.align		4
.L_312:
        /*06f0*/ 	.byte	0x04, 0x12
        /*06f2*/ 	.short	(.L_314 - .L_313)
	.align		4
.L_313:
        /*06f4*/ 	.word	index@(_Z7_sqwarePfS_m)
        /*06f8*/ 	.word	0x00000000


	//----- nvinfo : EIATTR_MIN_STACK_SIZE
	.align		4
.L_314:
        /*06fc*/ 	.byte	0x04, 0x12
        /*06fe*/ 	.short	(.L_316 - .L_315)
	.align		4
.L_315:
        /*0700*/ 	.word	index@(_Z18_scalar_matrix_divPffS_m)
        /*0704*/ 	.word	0x00000000


	//----- nvinfo : EIATTR_MIN_STACK_SIZE
	.align		4
.L_316:
        /*0708*/ 	.byte	0x04, 0x12
        /*070a*/ 	.short	(.L_318 - .L_317)
	.align		4
.L_317:
        /*070c*/ 	.word	index@(_Z18_scalar_matrix_subPffS_m)
        /*0710*/ 	.word	0x00000000


	//----- nvinfo : EIATTR_MIN_STACK_SIZE
	.align		4
.L_318:
        /*0714*/ 	.byte	0x04, 0x12
        /*0716*/ 	.short	(.L_320 - .L_319)
	.align		4
.L_319:
        /*0718*/ 	.word	index@(_Z18_matrix_scalar_divPfS_fm)
        /*071c*/ 	.word	0x00000000


	//----- nvinfo : EIATTR_MIN_STACK_SIZE
	.align		4
.L_320:
        /*0720*/ 	.byte	0x04, 0x12
        /*0722*/ 	.short	(.L_322 - .L_321)
	.align		4
.L_321:
        /*0724*/ 	.word	index@(_Z18_matrix_scalar_mulPfS_fm)
        /*0728*/ 	.word	0x00000000


	//----- nvinfo : EIATTR_MIN_STACK_SIZE
	.align		4
.L_322:
        /*072c*/ 	.byte	0x04, 0x12
        /*072e*/ 	.short	(.L_324 - .L_323)
	.align		4
.L_323:
        /*0730*/ 	.word	index@(_Z18_matrix_scalar_subPfS_fm)
        /*0734*/ 	.word	0x00000000


	//----- nvinfo : EIATTR_MIN_STACK_SIZE
	.align		4
.L_324:
        /*0738*/ 	.byte	0x04, 0x12
        /*073a*/ 	.short	(.L_326 - .L_325)
	.align		4
.L_325:
        /*073c*/ 	.word	index@(_Z18_matrix_scalar_addPfS_fm)
        /*0740*/ 	.word	0x00000000


	//----- nvinfo : EIATTR_MIN_STACK_SIZE
	.align		4
.L_326:
        /*0744*/ 	.byte	0x04, 0x12
        /*0746*/ 	.short	(.L_328 - .L_327)
	.align		4
.L_327:
        /*0748*/ 	.word	index@(_matrix_div_t_left)
        /*074c*/ 	.word	0x00000000


	//----- nvinfo : EIATTR_MIN_STACK_SIZE
	.align		4
.L_328:
        /*0750*/ 	.byte	0x04, 0x12
        /*0752*/ 	.short	(.L_330 - .L_329)
	.align		4
.L_329:
        /*0754*/ 	.word	index@(_matrix_sub_t_left)
        /*0758*/ 	.word	0x00000000


	//----- nvinfo : EIATTR_MIN_STACK_SIZE
	.align		4
.L_330:
        /*075c*/ 	.byte	0x04, 0x12
        /*075e*/ 	.short	(.L_332 - .L_331)
	.align		4
.L_331:
        /*0760*/ 	.word	index@(_matrix_div_t_right)
        /*0764*/ 	.word	0x00000000


	//----- nvinfo : EIATTR_MIN_STACK_SIZE
	.align		4
.L_332:
        /*0768*/ 	.byte	0x04, 0x12
        /*076a*/ 	.short	(.L_334 - .L_333)
	.align		4
.L_333:
        /*076c*/ 	.word	index@(_matrix_mul_t_right)
        /*0770*/ 	.word	0x00000000


	//----- nvinfo : EIATTR_MIN_STACK_SIZE
	.align		4
.L_334:
        /*0774*/ 	.byte	0x04, 0x12
        /*0776*/ 	.short	(.L_336 - .L_335)
	.align		4
.L_335:
        /*0778*/ 	.word	index@(_matrix_sub_t_right)
        /*077c*/ 	.word	0x00000000


	//----- nvinfo : EIATTR_MIN_STACK_SIZE
	.align		4
.L_336:
        /*0780*/ 	.byte	0x04, 0x12
        /*0782*/ 	.short	(.L_338 - .L_337)
	.align		4
.L_337:
        /*0784*/ 	.word	index@(_matrix_add_t_right)
        /*0788*/ 	.word	0x00000000


	//----- nvinfo : EIATTR_MIN_STACK_SIZE
	.align		4
.L_338:
        /*078c*/ 	.byte	0x04, 0x12
        /*078e*/ 	.short	(.L_340 - .L_339)
	.align		4
.L_339:
        /*0790*/ 	.word	index@(_matrix_div_flat)
        /*0794*/ 	.word	0x00000000


	//----- nvinfo : EIATTR_MIN_STACK_SIZE
	.align		4
.L_340:
        /*0798*/ 	.byte	0x04, 0x12
        /*079a*/ 	.short	(.L_342 - .L_341)
	.align		4
.L_341:
        /*079c*/ 	.word	index@(_matrix_mul_flat)
        /*07a0*/ 	.word	0x00000000


	//----- nvinfo : EIATTR_MIN_STACK_SIZE
	.align		4
.L_342:
        /*07a4*/ 	.byte	0x04, 0x12
        /*07a6*/ 	.short	(.L_344 - .L_343)
	.align		4
.L_343:
        /*07a8*/ 	.word	index@(_matrix_sub_flat)
        /*07ac*/ 	.word	0x00000000


	//----- nvinfo : EIATTR_MIN_STACK_SIZE
	.align		4
.L_344:
        /*07b0*/ 	.byte	0x04, 0x12
        /*07b2*/ 	.short	(.L_346 - .L_345)
	.align		4
.L_345:
        /*07b4*/ 	.word	index@(_matrix_add_flat)
        /*07b8*/ 	.word	0x00000000
.L_346:


//--------------------- .nv.compat                --------------------------
	.section	.nv.compat,"",@"SHT_CUDA_COMPAT_INFO"
	.align	4
        /*0000*/ 	.byte	0x02, 0x09, 0x00, 0x00, 0x02, 0x02, 0x01, 0x00, 0x02, 0x05, 0x05, 0x00, 0x03, 0x07, 0x01, 0x01
        /*0010*/ 	.byte	0x02, 0x03, 0x00, 0x00, 0x02, 0x06, 0x01, 0x00, 0x04, 0x0b, 0x08, 0x00, 0x01, 0x00, 0x00, 0x00
        /*0020*/ 	.byte	0x00, 0x00, 0x00, 0x00


//--------------------- .nv.info._Z10mse_kernelPfPKfS1_m --------------------------
	.section	.nv.info._Z10mse_kernelPfPKfS1_m,"",@"SHT_CUDA_INFO"
	.sectionflags	@""
	.align	4


	//----- nvinfo : EIATTR_CUDA_API_VERSION
	.align		4
        /*0000*/ 	.byte	0x04, 0x37
        /*0002*/ 	.short	(.L_348 - .L_347)
.L_347:
        /*0004*/ 	.word	0x00000082


	//----- nvinfo : EIATTR_KPARAM_INFO
	.align		4
.L_348:
        /*0008*/ 	.byte	0x04, 0x17
        /*000a*/ 	.short	(.L_350 - .L_349)
.L_349:
        /*000c*/ 	.word	0x00000000
        /*0010*/ 	.short	0x0003
        /*0012*/ 	.short	0x0018
        /*0014*/ 	.byte	0x00, 0xf0, 0x21, 0x00


	//----- nvinfo : EIATTR_KPARAM_INFO
	.align		4
.L_350:
        /*0018*/ 	.byte	0x04, 0x17
        /*001a*/ 	.short	(.L_352 - .L_351)
.L_351:
        /*001c*/ 	.word	0x00000000
        /*0020*/ 	.short	0x0002
        /*0022*/ 	.short	0x0010
        /*0024*/ 	.byte	0x00, 0xf5, 0x21, 0x00


	//----- nvinfo : EIATTR_KPARAM_INFO
	.align		4
.L_352:
        /*0028*/ 	.byte	0x04, 0x17
        /*002a*/ 	.short	(.L_354 - .L_353)
.L_353:
        /*002c*/ 	.word	0x00000000
        /*0030*/ 	.short	0x0001
        /*0032*/ 	.short	0x0008
        /*0034*/ 	.byte	0x00, 0xf5, 0x21, 0x00


	//----- nvinfo : EIATTR_KPARAM_INFO
	.align		4
.L_354:
        /*0038*/ 	.byte	0x04, 0x17
        /*003a*/ 	.short	(.L_356 - .L_355)
.L_355:
        /*003c*/ 	.word	0x00000000
        /*0040*/ 	.short	0x0000
        /*0042*/ 	.short	0x0000
        /*0044*/ 	.byte	0x00, 0xf5, 0x21, 0x00


	//----- nvinfo : EIATTR_SPARSE_MMA_MASK
	.align		4
.L_356:
        /*0048*/ 	.byte	0x03, 0x50
        /*004a*/ 	.short	0x0000


	//----- nvinfo : EIATTR_MAXREG_COUNT
	.align		4
        /*004c*/ 	.byte	0x03, 0x1b
        /*004e*/ 	.short	0x00ff


	//----- nvinfo : EIATTR_NUM_BARRIERS
	.align		4
        /*0050*/ 	.byte	0x02, 0x4c
        /*0052*/ 	.byte	0x01
	.zero		1


	//----- nvinfo : EIATTR_MERCURY_ISA_VERSION
	.align		4
        /*0054*/ 	.byte	0x03, 0x5f
        /*0056*/ 	.short	0x0101


	//----- nvinfo : EIATTR_VRC_CTA_INIT_COUNT
	.align		4
        /*0058*/ 	.byte	0x02, 0x4a
	.zero		1
	.zero		1


	//----- nvinfo : EIATTR_EXIT_INSTR_OFFSETS
	.align		4
        /*005c*/ 	.byte	0x04, 0x1c
        /*005e*/ 	.short	(.L_358 - .L_357)


	//   ....[0]....
.L_357:
        /*0060*/ 	.word	0x000002b0


	//   ....[1]....
        /*0064*/ 	.word	0x00000320


	//----- nvinfo : EIATTR_CBANK_PARAM_SIZE
	.align		4
.L_358:
        /*0068*/ 	.byte	0x03, 0x19
        /*006a*/ 	.short	0x0020


	//----- nvinfo : EIATTR_PARAM_CBANK
	.align		4
        /*006c*/ 	.byte	0x04, 0x0a
        /*006e*/ 	.short	(.L_360 - .L_359)
	.align		4
.L_359:
        /*0070*/ 	.word	index@(.nv.constant0._Z10mse_kernelPfPKfS1_m)
        /*0074*/ 	.short	0x0380
        /*0076*/ 	.short	0x0020


	//----- nvinfo : EIATTR_SW_WAR
	.align		4
.L_360:
        /*0078*/ 	.byte	0x04, 0x36
        /*007a*/ 	.short	(.L_362 - .L_361)
.L_361:
        /*007c*/ 	.word	0x00000008
.L_362:


//--------------------- .nv.info._Z10_mse_primePfS_S_fm --------------------------
	.section	.nv.info._Z10_mse_primePfS_S_fm,"",@"SHT_CUDA_INFO"
	.sectionflags	@""
	.align	4


	//----- nvinfo : EIATTR_CUDA_API_VERSION
	.align		4
        /*0000*/ 	.byte	0x04, 0x37
        /*0002*/ 	.short	(.L_364 - .L_363)
.L_363:
        /*0004*/ 	.word	0x00000082


	//----- nvinfo : EIATTR_KPARAM_INFO
	.align		4
.L_364:
        /*0008*/ 	.byte	0x04, 0x17
        /*000a*/ 	.short	(.L_366 - .L_365)
.L_365:
        /*000c*/ 	.word	0x00000000
        /*0010*/ 	.short	0x0004
        /*0012*/ 	.short	0x0020
        /*0014*/ 	.byte	0x00, 0xf0, 0x21, 0x00


	//----- nvinfo : EIATTR_KPARAM_INFO
	.align		4
.L_366:
        /*0018*/ 	.byte	0x04, 0x17
        /*001a*/ 	.short	(.L_368 - .L_367)
.L_367:
        /*001c*/ 	.word	0x00000000
        /*0020*/ 	.short	0x0003
        /*0022*/ 	.short	0x0018
        /*0024*/ 	.byte	0x00, 0xf0, 0x11, 0x00


	//----- nvinfo : EIATTR_KPARAM_INFO
	.align		4
.L_368:
        /*0028*/ 	.byte	0x04, 0x17
        /*002a*/ 	.short	(.L_370 - .L_369)
.L_369:
        /*002c*/ 	.word	0x00000000
        /*0030*/ 	.short	0x0002
        /*0032*/ 	.short	0x0010
        /*0034*/ 	.byte	0x00, 0xf5, 0x21, 0x00


	//----- nvinfo : EIATTR_KPARAM_INFO
	.align		4
.L_370:
        /*0038*/ 	.byte	0x04, 0x17
        /*003a*/ 	.short	(.L_372 - .L_371)
.L_371:
        /*003c*/ 	.word	0x00000000
        /*0040*/ 	.short	0x0001
        /*0042*/ 	.short	0x0008
        /*0044*/ 	.byte	0x00, 0xf5, 0x21, 0x00


	//----- nvinfo : EIATTR_KPARAM_INFO
	.align		4
.L_372:
        /*0048*/ 	.byte	0x04, 0x17
        /*004a*/ 	.short	(.L_374 - .L_373)
.L_373:
        /*004c*/ 	.word	0x00000000
        /*0050*/ 	.short	0x0000
        /*0052*/ 	.short	0x0000
        /*0054*/ 	.byte	0x00, 0xf5, 0x21, 0x00


	//----- nvinfo : EIATTR_SPARSE_MMA_MASK
	.align		4
.L_374:
        /*0058*/ 	.byte	0x03, 0x50
        /*005a*/ 	.short	0x0000


	//----- nvinfo : EIATTR_MAXREG_COUNT
	.align		4
        /*005c*/ 	.byte	0x03, 0x1b
        /*005e*/ 	.short	0x00ff


	//----- nvinfo : EIATTR_MERCURY_ISA_VERSION
	.align		4
        /*0060*/ 	.byte	0x03, 0x5f
        /*0062*/ 	.short	0x0101


	//----- nvinfo : EIATTR_VRC_CTA_INIT_COUNT
	.align		4
        /*0064*/ 	.byte	0x02, 0x4a
	.zero		1
	.zero		1


	//----- nvinfo : EIATTR_EXIT_INSTR_OFFSETS
	.align		4
        /*0068*/ 	.byte	0x04, 0x1c
        /*006a*/ 	.short	(.L_376 - .L_375)


	//   ....[0]....
.L_375:
        /*006c*/ 	.word	0x00000080


	//   ....[1]....
        /*0070*/ 	.word	0x000001a0


	//----- nvinfo : EIATTR_CBANK_PARAM_SIZE
	.align		4
.L_376:
        /*0074*/ 	.byte	0x03, 0x19
        /*0076*/ 	.short	0x0028


	//----- nvinfo : EIATTR_PARAM_CBANK
	.align		4
        /*0078*/ 	.byte	0x04, 0x0a
        /*007a*/ 	.short	(.L_378 - .L_377)
	.align		4
.L_377:
        /*007c*/ 	.word	index@(.nv.constant0._Z10_mse_primePfS_S_fm)
        /*0080*/ 	.short	0x0380
        /*0082*/ 	.short	0x0028


	//----- nvinfo : EIATTR_SW_WAR
	.align		4
.L_378:
        /*0084*/ 	.byte	0x04, 0x36
        /*0086*/ 	.short	(.L_380 - .L_379)
.L_379:
        /*0088*/ 	.word	0x00000008
.L_380:


//--------------------- .nv.info._Z19_adam_update_paramsPfS_S_S_S_S_S_S_ffffffmm --------------------------
	.section	.nv.info._Z19_adam_update_paramsPfS_S_S_S_S_S_S_ffffffmm,"",@"SHT_CUDA_INFO"
	.sectionflags	@""
	.align	4


	//----- nvinfo : EIATTR_CUDA_API_VERSION
	.align		4
        /*0000*/ 	.byte	0x04, 0x37
        /*0002*/ 	.short	(.L_382 - .L_381)
.L_381:
        /*0004*/ 	.word	0x00000082


	//----- nvinfo : EIATTR_KPARAM_INFO
	.align		4
.L_382:
        /*0008*/ 	.byte	0x04, 0x17
        /*000a*/ 	.short	(.L_384 - .L_383)
.L_383:
        /*000c*/ 	.word	0x00000000
        /*0010*/ 	.short	0x000f
        /*0012*/ 	.short	0x0060
        /*0014*/ 	.byte	0x00, 0xf0, 0x21, 0x00


	//----- nvinfo : EIATTR_KPARAM_INFO
	.align		4
.L_384:
        /*0018*/ 	.byte	0x04, 0x17
        /*001a*/ 	.short	(.L_386 - .L_385)
.L_385:
        /*001c*/ 	.word	0x00000000
        /*0020*/ 	.short	0x000e
        /*0022*/ 	.short	0x0058
        /*0024*/ 	.byte	0x00, 0xf0, 0x21, 0x00


	//----- nvinfo : EIATTR_KPARAM_INFO
	.align		4
.L_386:
        /*0028*/ 	.byte	0x04, 0x17
        /*002a*/ 	.short	(.L_388 - .L_387)
.L_387:
        /*002c*/ 	.word	0x00000000
        /*0030*/ 	.short	0x000d
        /*0032*/ 	.short	0x0054
        /*0034*/ 	.byte	0x00, 0xf0, 0x11, 0x00


	//----- nvinfo : EIATTR_KPARAM_INFO
	.align		4
.L_388:
        /*0038*/ 	.byte	0x04, 0x17
        /*003a*/ 	.short	(.L_390 - .L_389)
.L_389:
        /*003c*/ 	.word	0x00000000
        /*0040*/ 	.short	0x000c
        /*0042*/ 	.short	0x0050
        /*0044*/ 	.byte	0x00, 0xf0, 0x11, 0x00


	//----- nvinfo : EIATTR_KPARAM_INFO
	.align		4
.L_390:
        /*0048*/ 	.byte	0x04, 0x17
        /*004a*/ 	.short	(.L_392 - .L_391)
.L_391:
        /*004c*/ 	.word	0x00000000
        /*0050*/ 	.short	0x000b
        /*0052*/ 	.short	0x004c
        /*0054*/ 	.byte	0x00, 0xf0, 0x11, 0x00


	//----- nvinfo : EIATTR_KPARAM_INFO
	.align		4
.L_392:
        /*0058*/ 	.byte	0x04, 0x17
        /*005a*/ 	.short	(.L_394 - .L_393)
.L_393:
        /*005c*/ 	.word	0x00000000
        /*0060*/ 	.short	0x000a
        /*0062*/ 	.short	0x0048
        /*0064*/ 	.byte	0x00, 0xf0, 0x11, 0x00


	//----- nvinfo : EIATTR_KPARAM_INFO
	.align		4
.L_394:
        /*0068*/ 	.byte	0x04, 0x17
        /*006a*/ 	.short	(.L_396 - .L_395)
.L_395:
        /*006c*/ 	.word	0x00000000
        /*0070*/ 	.short	0x0009
        /*0072*/ 	.short	0x0044
        /*0074*/ 	.byte	0x00, 0xf0, 0x11, 0x00


	//----- nvinfo : EIATTR_KPARAM_INFO
	.align		4
.L_396:
        /*0078*/ 	.byte	0x04, 0x17
        /*007a*/ 	.short	(.L_398 - .L_397)
.L_397:
        /*007c*/ 	.word	0x00000000
        /*0080*/ 	.short	0x0008
        /*0082*/ 	.short	0x0040
        /*0084*/ 	.byte	0x00, 0xf0, 0x11, 0x00


	//----- nvinfo : EIATTR_KPARAM_INFO
	.align		4
.L_398:
        /*0088*/ 	.byte	0x04, 0x17
        /*008a*/ 	.short	(.L_400 - .L_399)
.L_399:
        /*008c*/ 	.word	0x00000000
        /*0090*/ 	.short	0x0007
        /*0092*/ 	.short	0x0038
        /*0094*/ 	.byte	0x00, 0xf5, 0x21, 0x00


	//----- nvinfo : EIATTR_KPARAM_INFO
	.align		4
.L_400:
        /*0098*/ 	.byte	0x04, 0x17
        /*009a*/ 	.short	(.L_402 - .L_401)
.L_401:
        /*009c*/ 	.word	0x00000000
        /*00a0*/ 	.short	0x0006
        /*00a2*/ 	.short	0x0030
        /*00a4*/ 	.byte	0x00, 0xf5, 0x21, 0x00


	//----- nvinfo : EIATTR_KPARAM_INFO
	.align		4
.L_402:
        /*00a8*/ 	.byte	0x04, 0x17
        /*00aa*/ 	.short	(.L_404 - .L_403)
.L_403:
        /*00ac*/ 	.word	0x00000000
        /*00b0*/ 	.short	0x0005
        /*00b2*/ 	.short	0x0028
        /*00b4*/ 	.byte	0x00, 0xf5, 0x21, 0x00


	//----- nvinfo : EIATTR_KPARAM_INFO
	.align		4
.L_404:
        /*00b8*/ 	.byte	0x04, 0x17
        /*00ba*/ 	.short	(.L_406 - .L_405)
.L_405:
        /*00bc*/ 	.word	0x00000000
        /*00c0*/ 	.short	0x0004
        /*00c2*/ 	.short	0x0020
        /*00c4*/ 	.byte	0x00, 0xf5, 0x21, 0x00


	//----- nvinfo : EIATTR_KPARAM_INFO
	.align		4
.L_406:
        /*00c8*/ 	.byte	0x04, 0x17
        /*00ca*/ 	.short	(.L_408 - .L_407)
.L_407:
        /*00cc*/ 	.word	0x00000000
        /*00d0*/ 	.short	0x0003
        /*00d2*/ 	.short	0x0018
        /*00d4*/ 	.byte	0x00, 0xf5, 0x21, 0x00


	//----- nvinfo : EIATTR_KPARAM_INFO
	.align		4
.L_408:
        /*00d8*/ 	.byte	0x04, 0x17
        /*00da*/ 	.short	(.L_410 - .L_409)
.L_409:
        /*00dc*/ 	.word	0x00000000
        /*00e0*/ 	.short	0x0002
        /*00e2*/ 	.short	0x0010
        /*00e4*/ 	.byte	0x00, 0xf5, 0x21, 0x00


	//----- nvinfo : EIATTR_KPARAM_INFO
	.align		4
.L_410:
        /*00e8*/ 	.byte	0x04, 0x17
        /*00ea*/ 	.short	(.L_412 - .L_411)
.L_411:
        /*00ec*/ 	.word	0x00000000
        /*00f0*/ 	.short	0x0001
        /*00f2*/ 	.short	0x0008
        /*00f4*/ 	.byte	0x00, 0xf5, 0x21, 0x00


	//----- nvinfo : EIATTR_KPARAM_INFO
	.align		4
.L_412:
        /*00f8*/ 	.byte	0x04, 0x17
        /*00fa*/ 	.short	(.L_414 - .L_413)
.L_413:
        /*00fc*/ 	.word	0x00000000
        /*0100*/ 	.short	0x0000
        /*0102*/ 	.short	0x0000
        /*0104*/ 	.byte	0x00, 0xf5, 0x21, 0x00


	//----- nvinfo : EIATTR_SPARSE_MMA_MASK
	.align		4
.L_414:
        /*0108*/ 	.byte	0x03, 0x50
        /*010a*/ 	.short	0x0000


	//----- nvinfo : EIATTR_MAXREG_COUNT
	.align		4
        /*010c*/ 	.byte	0x03, 0x1b
        /*010e*/ 	.short	0x00ff


	//----- nvinfo : EIATTR_MERCURY_ISA_VERSION
	.align		4
        /*0110*/ 	.byte	0x03, 0x5f
        /*0112*/ 	.short	0x0101


	//----- nvinfo : EIATTR_VRC_CTA_INIT_COUNT
	.align		4
        /*0114*/ 	.byte	0x02, 0x4a
	.zero		1
	.zero		1


	//----- nvinfo : EIATTR_EXIT_INSTR_OFFSETS
	.align		4
        /*0118*/ 	.byte	0x04, 0x1c
        /*011a*/ 	.short	(.L_416 - .L_415)


	//   ....[0]....
.L_415:
        /*011c*/ 	.word	0x00000720


	//   ....[1]....
        /*0120*/ 	.word	0x00000d30


	//----- nvinfo : EIATTR_CRS_STACK_SIZE
	.align		4
.L_416:
        /*0124*/ 	.byte	0x04, 0x1e
        /*0126*/ 	.short	(.L_418 - .L_417)
.L_417:
        /*0128*/ 	.word	0x00000000


	//----- nvinfo : EIATTR_CBANK_PARAM_SIZE
	.align		4
.L_418:
        /*012c*/ 	.byte	0x03, 0x19
        /*012e*/ 	.short	0x0068


	//----- nvinfo : EIATTR_PARAM_CBANK
	.align		4
        /*0130*/ 	.byte	0x04, 0x0a
        /*0132*/ 	.short	(.L_420 - .L_419)
	.align		4
.L_419:
        /*0134*/ 	.word	index@(.nv.constant0._Z19_adam_update_paramsPfS_S_S_S_S_S_S_ffffffmm)
        /*0138*/ 	.short	0x0380
        /*013a*/ 	.short	0x0068


	//----- nvinfo : EIATTR_SW_WAR
	.align		4
.L_420:
        /*013c*/ 	.byte	0x04, 0x36
        /*013e*/ 	.short	(.L_422 - .L_421)
.L_421:
        /*0140*/ 	.word	0x00000008
.L_422:


//--------------------- .nv.info._Z17_backward_sigmoidPfS_S_m --------------------------
	.section	.nv.info._Z17_backward_sigmoidPfS_S_m,"",@"SHT_CUDA_INFO"
	.sectionflags	@""
	.align	4


	//----- nvinfo : EIATTR_CUDA_API_VERSION
	.align		4
        /*0000*/ 	.byte	0x04, 0x37
        /*0002*/ 	.short	(.L_424 - .L_423)
.L_423:
        /*0004*/ 	.word	0x00000082


	//----- nvinfo : EIATTR_KPARAM_INFO
	.align		4
.L_424:
        /*0008*/ 	.byte	0x04, 0x17
        /*000a*/ 	.short	(.L_426 - .L_425)
.L_425:
        /*000c*/ 	.word	0x00000000
        /*0010*/ 	.short	0x0003
        /*0012*/ 	.short	0x0018
        /*0014*/ 	.byte	0x00, 0xf0, 0x21, 0x00


	//----- nvinfo : EIATTR_KPARAM_INFO
	.align		4
.L_426:
        /*0018*/ 	.byte	0x04, 0x17
        /*001a*/ 	.short	(.L_428 - .L_427)
.L_427:
        /*001c*/ 	.word	0x00000000
        /*0020*/ 	.short	0x0002
        /*0022*/ 	.short	0x0010
        /*0024*/ 	.byte	0x00, 0xf5, 0x21, 0x00


	//----- nvinfo : EIATTR_KPARAM_INFO
	.align		4
.L_428:
        /*0028*/ 	.byte	0x04, 0x17
        /*002a*/ 	.short	(.L_430 - .L_429)
.L_429:
        /*002c*/ 	.word	0x00000000
        /*0030*/ 	.short	0x0001
        /*0032*/ 	.short	0x0008
        /*0034*/ 	.byte	0x00, 0xf5, 0x21, 0x00


	//----- nvinfo : EIATTR_KPARAM_INFO
	.align		4
.L_430:
        /*0038*/ 	.byte	0x04, 0x17
        /*003a*/ 	.short	(.L_432 - .L_431)
.L_431:
        /*003c*/ 	.word	0x00000000
        /*0040*/ 	.short	0x0000
        /*0042*/ 	.short	0x0000
        /*0044*/ 	.byte	0x00, 0xf5, 0x21, 0x00


	//----- nvinfo : EIATTR_SPARSE_MMA_MASK
	.align		4
.L_432:
        /*0048*/ 	.byte	0x03, 0x50
        /*004a*/ 	.short	0x0000


	//----- nvinfo : EIATTR_MAXREG_COUNT
	.align		4
        /*004c*/ 	.byte	0x03, 0x1b
        /*004e*/ 	.short	0x00ff


	//----- nvinfo : EIATTR_MERCURY_ISA_VERSION
	.align		4
        /*0050*/ 	.byte	0x03, 0x5f
        /*0052*/ 	.short	0x0101


	//----- nvinfo : EIATTR_VRC_CTA_INIT_COUNT
	.align		4
        /*0054*/ 	.byte	0x02, 0x4a
	.zero		1
	.zero		1


	//----- nvinfo : EIATTR_EXIT_INSTR_OFFSETS
	.align		4
        /*0058*/ 	.byte	0x04, 0x1c
        /*005a*/ 	.short	(.L_434 - .L_433)


	//   ....[0]....
.L_433:
        /*005c*/ 	.word	0x00000090


	//   ....[1]....
        /*0060*/ 	.word	0x00000340


	//----- nvinfo : EIATTR_CRS_STACK_SIZE
	.align		4
.L_434:
        /*0064*/ 	.byte	0x04, 0x1e
        /*0066*/ 	.short	(.L_436 - .L_435)
.L_435:
        /*0068*/ 	.word	0x00000000


	//----- nvinfo : EIATTR_CBANK_PARAM_SIZE
	.align		4
.L_436:
        /*006c*/ 	.byte	0x03, 0x19
        /*006e*/ 	.short	0x0020


	//----- nvinfo : EIATTR_PARAM_CBANK
	.align		4
        /*0070*/ 	.byte	0x04, 0x0a
        /*0072*/ 	.short	(.L_438 - .L_437)
	.align		4
.L_437:
        /*0074*/ 	.word	index@(.nv.constant0._Z17_backward_sigmoidPfS_S_m)
        /*0078*/ 	.short	0x0380
        /*007a*/ 	.short	0x0020


	//----- nvinfo : EIATTR_SW_WAR
	.align		4
.L_438:
        /*007c*/ 	.byte	0x04, 0x36
        /*007e*/ 	.short	(.L_440 - .L_439)
.L_439:
        /*0080*/ 	.word	0x00000008
.L_440:


//--------------------- .nv.info._Z14_backward_tanhPfS_S_m --------------------------
	.section	.nv.info._Z14_backward_tanhPfS_S_m,"",@"SHT_CUDA_INFO"
	.sectionflags	@""
	.align	4


	//----- nvinfo : EIATTR_CUDA_API_VERSION
	.align		4
        /*0000*/ 	.byte	0x04, 0x37
        /*0002*/ 	.short	(.L_442 - .L_441)
.L_441:
        /*0004*/ 	.word	0x00000082


	//----- nvinfo : EIATTR_KPARAM_INFO
	.align		4
.L_442:
        /*0008*/ 	.byte	0x04, 0x17
        /*000a*/ 	.short	(.L_444 - .L_443)
.L_443:
        /*000c*/ 	.word	0x00000000
        /*0010*/ 	.short	0x0003
        /*0012*/ 	.short	0x0018
        /*0014*/ 	.byte	0x00, 0xf0, 0x21, 0x00


	//----- nvinfo : EIATTR_KPARAM_INFO
	.align		4
.L_444:
        /*0018*/ 	.byte	0x04, 0x17
        /*001a*/ 	.short	(.L_446 - .L_445)
.L_445:
        /*001c*/ 	.word	0x00000000
        /*0020*/ 	.short	0x0002
        /*0022*/ 	.short	0x0010
        /*0024*/ 	.byte	0x00, 0xf5, 0x21, 0x00


	//----- nvinfo : EIATTR_KPARAM_INFO
	.align		4
.L_446:
        /*0028*/ 	.byte	0x04, 0x17
        /*002a*/ 	.short	(.L_448 - .L_447)
.L_447:
        /*002c*/ 	.word	0x00000000
        /*0030*/ 	.short	0x0001
        /*0032*/ 	.short	0x0008
        /*0034*/ 	.byte	0x00, 0xf5, 0x21, 0x00


	//----- nvinfo : EIATTR_KPARAM_INFO
	.align		4
.L_448:
        /*0038*/ 	.byte	0x04, 0x17
        /*003a*/ 	.short	(.L_450 - .L_449)
.L_449:
        /*003c*/ 	.word	0x00000000
        /*0040*/ 	.short	0x0000
        /*0042*/ 	.short	0x0000
        /*0044*/ 	.byte	0x00, 0xf5, 0x21, 0x00


	//----- nvinfo : EIATTR_SPARSE_MMA_MASK
	.align		4
.L_450:
        /*0048*/ 	.byte	0x03, 0x50
        /*004a*/ 	.short	0x0000


	//----- nvinfo : EIATTR_MAXREG_COUNT
	.align		4
        /*004c*/ 	.byte	0x03, 0x1b
        /*004e*/ 	.short	0x00ff


	//----- nvinfo : EIATTR_MERCURY_ISA_VERSION
	.align		4
        /*0050*/ 	.byte	0x03, 0x5f
        /*0052*/ 	.short	0x0101


	//----- nvinfo : EIATTR_VRC_CTA_INIT_COUNT
	.align		4
        /*0054*/ 	.byte	0x02, 0x4a
	.zero		1
	.zero		1


	//----- nvinfo : EIATTR_EXIT_INSTR_OFFSETS
	.align		4
        /*0058*/ 	.byte	0x04, 0x1c
        /*005a*/ 	.short	(.L_452 - .L_451)


	//   ....[0]....
.L_451:
        /*005c*/ 	.word	0x00000090


	//   ....[1]....
        /*0060*/ 	.word	0x000002b0


	//----- nvinfo : EIATTR_CBANK_PARAM_SIZE
	.align		4
.L_452:
        /*0064*/ 	.byte	0x03, 0x19
        /*0066*/ 	.short	0x0020


	//----- nvinfo : EIATTR_PARAM_CBANK
	.align		4
        /*0068*/ 	.byte	0x04, 0x0a
        /*006a*/ 	.short	(.L_454 - .L_453)
	.align		4
.L_453:
        /*006c*/ 	.word	index@(.nv.constant0._Z14_backward_tanhPfS_S_m)
        /*0070*/ 	.short	0x0380
        /*0072*/ 	.short	0x0020


	//----- nvinfo : EIATTR_SW_WAR
	.align		4
.L_454:
        /*0074*/ 	.byte	0x04, 0x36
        /*0076*/ 	.short	(.L_456 - .L_455)
.L_455:
        /*0078*/ 	.word	0x00000008
.L_456:


//--------------------- .nv.info._Z20_backward_leaky_reluPfS_S_m --------------------------
	.section	.nv.info._Z20_backward_leaky_reluPfS_S_m,"",@"SHT_CUDA_INFO"
	.sectionflags	@""
	.align	4


	//----- nvinfo : EIATTR_CUDA_API_VERSION
	.align		4
        /*0000*/ 	.byte	0x04, 0x37
        /*0002*/ 	.short	(.L_458 - .L_457)
.L_457:
        /*0004*/ 	.word	0x00000082


	//----- nvinfo : EIATTR_KPARAM_INFO
	.align		4
.L_458:
        /*0008*/ 	.byte	0x04, 0x17
        /*000a*/ 	.short	(.L_460 - .L_459)
.L_459:
        /*000c*/ 	.word	0x00000000
        /*0010*/ 	.short	0x0003
        /*0012*/ 	.short	0x0018
        /*0014*/ 	.byte	0x00, 0xf0, 0x21, 0x00


	//----- nvinfo : EIATTR_KPARAM_INFO
	.align		4
.L_460:
        /*0018*/ 	.byte	0x04, 0x17
        /*001a*/ 	.short	(.L_462 - .L_461)
.L_461:
        /*001c*/ 	.word	0x00000000
        /*0020*/ 	.short	0x0002
        /*0022*/ 	.short	0x0010
        /*0024*/ 	.byte	0x00, 0xf5, 0x21, 0x00


	//----- nvinfo : EIATTR_KPARAM_INFO
	.align		4
.L_462:
        /*0028*/ 	.byte	0x04, 0x17
        /*002a*/ 	.short	(.L_464 - .L_463)
.L_463:
        /*002c*/ 	.word	0x00000000
        /*0030*/ 	.short	0x0001
        /*0032*/ 	.short	0x0008
        /*0034*/ 	.byte	0x00, 0xf5, 0x21, 0x00


	//----- nvinfo : EIATTR_KPARAM_INFO
	.align		4
.L_464:
        /*0038*/ 	.byte	0x04, 0x17
        /*003a*/ 	.short	(.L_466 - .L_465)
.L_465:
        /*003c*/ 	.word	0x00000000
        /*0040*/ 	.short	0x0000
        /*0042*/ 	.short	0x0000
        /*0044*/ 	.byte	0x00, 0xf5, 0x21, 0x00


	//----- nvinfo : EIATTR_SPARSE_MMA_MASK
	.align		4
.L_466:
        /*0048*/ 	.byte	0x03, 0x50
        /*004a*/ 	.short	0x0000


	//----- nvinfo : EIATTR_MAXREG_COUNT
	.align		4
        /*004c*/ 	.byte	0x03, 0x1b
        /*004e*/ 	.short	0x00ff


	//----- nvinfo : EIATTR_MERCURY_ISA_VERSION
	.align		4
        /*0050*/ 	.byte	0x03, 0x5f
        /*0052*/ 	.short	0x0101


	//----- nvinfo : EIATTR_VRC_CTA_INIT_COUNT
	.align		4
        /*0054*/ 	.byte	0x02, 0x4a
	.zero		1
	.zero		1


	//----- nvinfo : EIATTR_EXIT_INSTR_OFFSETS
	.align		4
        /*0058*/ 	.byte	0x04, 0x1c
        /*005a*/ 	.short	(.L_468 - .L_467)


	//   ....[0]....
.L_467:
        /*005c*/ 	.word	0x00000090


	//   ....[1]....
        /*0060*/ 	.word	0x000001f0


	//----- nvinfo : EIATTR_CBANK_PARAM_SIZE
	.align		4
.L_468:
        /*0064*/ 	.byte	0x03, 0x19
        /*0066*/ 	.short	0x0020


	//----- nvinfo : EIATTR_PARAM_CBANK
	.align		4
        /*0068*/ 	.byte	0x04, 0x0a
        /*006a*/ 	.short	(.L_470 - .L_469)
	.align		4
.L_469:
        /*006c*/ 	.word	index@(.nv.constant0._Z20_backward_leaky_reluPfS_S_m)
        /*0070*/ 	.short	0x0380
        /*0072*/ 	.short	0x0020


	//----- nvinfo : EIATTR_SW_WAR
	.align		4
.L_470:
        /*0074*/ 	.byte	0x04, 0x36
        /*0076*/ 	.short	(.L_472 - .L_471)
.L_471:
        /*0078*/ 	.word	0x00000008
.L_472:


//--------------------- .nv.info._Z14_update_paramsPfS_S_S_fmm --------------------------
	.section	.nv.info._Z14_update_paramsPfS_S_S_fmm,"",@"SHT_CUDA_INFO"
	.sectionflags	@""
	.align	4


	//----- nvinfo : EIATTR_CUDA_API_VERSION
	.align		4
        /*0000*/ 	.byte	0x04, 0x37
        /*0002*/ 	.short	(.L_474 - .L_473)
.L_473:
        /*0004*/ 	.word	0x00000082


	//----- nvinfo : EIATTR_KPARAM_INFO
	.align		4
.L_474:
        /*0008*/ 	.byte	0x04, 0x17
        /*000a*/ 	.short	(.L_476 - .L_475)
.L_475:
        /*000c*/ 	.word	0x00000000
        /*0010*/ 	.short	0x0006
        /*0012*/ 	.short	0x0030
        /*0014*/ 	.byte	0x00, 0xf0, 0x21, 0x00


	//----- nvinfo : EIATTR_KPARAM_INFO
	.align		4
.L_476:
        /*0018*/ 	.byte	0x04, 0x17
        /*001a*/ 	.short	(.L_478 - .L_477)
.L_477:
        /*001c*/ 	.word	0x00000000
        /*0020*/ 	.short	0x0005
        /*0022*/ 	.short	0x0028
        /*0024*/ 	.byte	0x00, 0xf0, 0x21, 0x00


	//----- nvinfo : EIATTR_KPARAM_INFO
	.align		4
.L_478:
        /*0028*/ 	.byte	0x04, 0x17
        /*002a*/ 	.short	(.L_480 - .L_479)
.L_479:
        /*002c*/ 	.word	0x00000000
        /*0030*/ 	.short	0x0004
        /*0032*/ 	.short	0x0020
        /*0034*/ 	.byte	0x00, 0xf0, 0x11, 0x00


	//----- nvinfo : EIATTR_KPARAM_INFO
	.align		4
.L_480:
        /*0038*/ 	.byte	0x04, 0x17
        /*003a*/ 	.short	(.L_482 - .L_481)
.L_481:
        /*003c*/ 	.word	0x00000000
        /*0040*/ 	.short	0x0003
        /*0042*/ 	.short	0x0018
        /*0044*/ 	.byte	0x00, 0xf5, 0x21, 0x00


	//----- nvinfo : EIATTR_KPARAM_INFO
	.align		4
.L_482:
        /*0048*/ 	.byte	0x04, 0x17
        /*004a*/ 	.short	(.L_484 - .L_483)
.L_483:
        /*004c*/ 	.word	0x00000000
        /*0050*/ 	.short	0x0002
        /*0052*/ 	.short	0x0010
        /*0054*/ 	.byte	0x00, 0xf5, 0x21, 0x00


	//----- nvinfo : EIATTR_KPARAM_INFO
	.align		4
.L_484:
        /*0058*/ 	.byte	0x04, 0x17
        /*005a*/ 	.short	(.L_486 - .L_485)
.L_485:
        /*005c*/ 	.word	0x00000000
        /*0060*/ 	.short	0x0001
        /*0062*/ 	.short	0x0008
        /*0064*/ 	.byte	0x00, 0xf5, 0x21, 0x00


	//----- nvinfo : EIATTR_KPARAM_INFO
	.align		4
.L_486:
        /*0068*/ 	.byte	0x04, 0x17
        /*006a*/ 	.short	(.L_488 - .L_487)
.L_487:
        /*006c*/ 	.word	0x00000000
        /*0070*/ 	.short	0x0000
        /*0072*/ 	.short	0x0000
        /*0074*/ 	.byte	0x00, 0xf5, 0x21, 0x00


	//----- nvinfo : EIATTR_SPARSE_MMA_MASK
	.align		4
.L_488:
        /*0078*/ 	.byte	0x03, 0x50
        /*007a*/ 	.short	0x0000


	//----- nvinfo : EIATTR_MAXREG_COUNT
	.align		4
        /*007c*/ 	.byte	0x03, 0x1b
        /*007e*/ 	.short	0x00ff


	//----- nvinfo : EIATTR_MERCURY_ISA_VERSION
	.align		4
        /*0080*/ 	.byte	0x03, 0x5f
        /*0082*/ 	.short	0x0101


	//----- nvinfo : EIATTR_VRC_CTA_INIT_COUNT
	.align		4
        /*0084*/ 	.byte	0x02, 0x4a
	.zero		1
	.zero		1


	//----- nvinfo : EIATTR_EXIT_INSTR_OFFSETS
	.align		4
        /*0088*/ 	.byte	0x04, 0x1c
        /*008a*/ 	.short	(.L_490 - .L_489)


	//   ....[0]....
.L_489:
        /*008c*/ 	.word	0x00000230


	//   ....[1]....
        /*0090*/ 	.word	0x00000300


	//----- nvinfo : EIATTR_CRS_STACK_SIZE
	.align		4
.L_490:
        /*0094*/ 	.byte	0x04, 0x1e
        /*0096*/ 	.short	(.L_492 - .L_491)
.L_491:
        /*0098*/ 	.word	0x00000000


	//----- nvinfo : EIATTR_CBANK_PARAM_SIZE
	.align		4
.L_492:
        /*009c*/ 	.byte	0x03, 0x19
        /*009e*/ 	.short	0x0038


	//----- nvinfo : EIATTR_PARAM_CBANK
	.align		4
        /*00a0*/ 	.byte	0x04, 0x0a
        /*00a2*/ 	.short	(.L_494 - .L_493)
	.align		4
.L_493:
        /*00a4*/ 	.word	index@(.nv.constant0._Z14_update_paramsPfS_S_S_fmm)
        /*00a8*/ 	.short	0x0380
        /*00aa*/ 	.short	0x0038


	//----- nvinfo : EIATTR_SW_WAR
	.align		4
.L_494:
        /*00ac*/ 	.byte	0x04, 0x36
        /*00ae*/ 	.short	(.L_496 - .L_495)
.L_495:
        /*00b0*/ 	.word	0x00000008
.L_496:


//--------------------- .nv.info._Z13_backward_mlpPfS_S_S_S_S_mmm --------------------------
	.section	.nv.info._Z13_backward_mlpPfS_S_S_S_S_mmm,"",@"SHT_CUDA_INFO"
	.sectionflags	@""
	.align	4


	//----- nvinfo : EIATTR_CUDA_API_VERSION
	.align		4
        /*0000*/ 	.byte	0x04, 0x37
        /*0002*/ 	.short	(.L_498 - .L_497)
.L_497:
        /*0004*/ 	.word	0x00000082


	//----- nvinfo : EIATTR_KPARAM_INFO
	.align		4
.L_498:
        /*0008*/ 	.byte	0x04, 0x17
        /*000a*/ 	.short	(.L_500 - .L_499)
.L_499:
        /*000c*/ 	.word	0x00000000
        /*0010*/ 	.short	0x0008
        /*0012*/ 	.short	0x0040
        /*0014*/ 	.byte	0x00, 0xf0, 0x21, 0x00


	//----- nvinfo : EIATTR_KPARAM_INFO
	.align		4
.L_500:
        /*0018*/ 	.byte	0x04, 0x17
        /*001a*/ 	.short	(.L_502 - .L_501)
.L_501:
        /*001c*/ 	.word	0x00000000
        /*0020*/ 	.short	0x0007
        /*0022*/ 	.short	0x0038
        /*0024*/ 	.byte	0x00, 0xf0, 0x21, 0x00


	//----- nvinfo : EIATTR_KPARAM_INFO
	.align		4
.L_502:
        /*0028*/ 	.byte	0x04, 0x17
        /*002a*/ 	.short	(.L_504 - .L_503)
.L_503:
        /*002c*/ 	.word	0x00000000
        /*0030*/ 	.short	0x0006
        /*0032*/ 	.short	0x0030
        /*0034*/ 	.byte	0x00, 0xf0, 0x21, 0x00


	//----- nvinfo : EIATTR_KPARAM_INFO
	.align		4
.L_504:
        /*0038*/ 	.byte	0x04, 0x17
        /*003a*/ 	.short	(.L_506 - .L_505)
.L_505:
        /*003c*/ 	.word	0x00000000
        /*0040*/ 	.short	0x0005
        /*0042*/ 	.short	0x0028
        /*0044*/ 	.byte	0x00, 0xf5, 0x21, 0x00


	//----- nvinfo : EIATTR_KPARAM_INFO
	.align		4
.L_506:
        /*0048*/ 	.byte	0x04, 0x17
        /*004a*/ 	.short	(.L_508 - .L_507)
.L_507:
        /*004c*/ 	.word	0x00000000
        /*0050*/ 	.short	0x0004
        /*0052*/ 	.short	0x0020
        /*0054*/ 	.byte	0x00, 0xf5, 0x21, 0x00


	//----- nvinfo : EIATTR_KPARAM_INFO
	.align		4
.L_508:
        /*0058*/ 	.byte	0x04, 0x17
        /*005a*/ 	.short	(.L_510 - .L_509)
.L_509:
        /*005c*/ 	.word	0x00000000
        /*0060*/ 	.short	0x0003
        /*0062*/ 	.short	0x0018
        /*0064*/ 	.byte	0x00, 0xf5, 0x21, 0x00


	//----- nvinfo : EIATTR_KPARAM_INFO
	.align		4
.L_510:
        /*0068*/ 	.byte	0x04, 0x17
        /*006a*/ 	.short	(.L_512 - .L_511)
.L_511:
        /*006c*/ 	.word	0x00000000
        /*0070*/ 	.short	0x0002
        /*0072*/ 	.short	0x0010
        /*0074*/ 	.byte	0x00, 0xf5, 0x21, 0x00


	//----- nvinfo : EIATTR_KPARAM_INFO
	.align		4
.L_512:
        /*0078*/ 	.byte	0x04, 0x17
        /*007a*/ 	.short	(.L_514 - .L_513)
.L_513:
        /*007c*/ 	.word	0x00000000
        /*0080*/ 	.short	0x0001
        /*0082*/ 	.short	0x0008
        /*0084*/ 	.byte	0x00, 0xf5, 0x21, 0x00


	//----- nvinfo : EIATTR_KPARAM_INFO
	.align		4
.L_514:
        /*0088*/ 	.byte	0x04, 0x17
        /*008a*/ 	.short	(.L_516 - .L_515)
.L_515:
        /*008c*/ 	.word	0x00000000
        /*0090*/ 	.short	0x0000
        /*0092*/ 	.short	0x0000
        /*0094*/ 	.byte	0x00, 0xf5, 0x21, 0x00


	//----- nvinfo : EIATTR_SPARSE_MMA_MASK
	.align		4
.L_516:
        /*0098*/ 	.byte	0x03, 0x50
        /*009a*/ 	.short	0x0000


	//----- nvinfo : EIATTR_MAXREG_COUNT
	.align		4
        /*009c*/ 	.byte	0x03, 0x1b
        /*009e*/ 	.short	0x00ff


	//----- nvinfo : EIATTR_MERCURY_ISA_VERSION
	.align		4
        /*00a0*/ 	.byte	0x03, 0x5f
        /*00a2*/ 	.short	0x0101


	//----- nvinfo : EIATTR_VRC_CTA_INIT_COUNT
	.align		4
        /*00a4*/ 	.byte	0x02, 0x4a
	.zero		1
	.zero		1


	//----- nvinfo : EIATTR_EXIT_INSTR_OFFSETS
	.align		4
        /*00a8*/ 	.byte	0x04, 0x1c
        /*00aa*/ 	.short	(.L_518 - .L_517)


	//   ....[0]....
.L_517:
        /*00ac*/ 	.word	0x00001e40


	//   ....[1]....
        /*00b0*/ 	.word	0x000029d0


	//----- nvinfo : EIATTR_CRS_STACK_SIZE
	.align		4
.L_518:
        /*00b4*/ 	.byte	0x04, 0x1e
        /*00b6*/ 	.short	(.L_520 - .L_519)
.L_519:
        /*00b8*/ 	.word	0x00000000


	//----- nvinfo : EIATTR_CBANK_PARAM_SIZE
	.align		4
.L_520:
        /*00bc*/ 	.byte	0x03, 0x19
        /*00be*/ 	.short	0x0048


	//----- nvinfo : EIATTR_PARAM_CBANK
	.align		4
        /*00c0*/ 	.byte	0x04, 0x0a
        /*00c2*/ 	.short	(.L_522 - .L_521)
	.align		4
.L_521:
        /*00c4*/ 	.word	index@(.nv.constant0._Z13_backward_mlpPfS_S_S_S_S_mmm)
        /*00c8*/ 	.short	0x0380
        /*00ca*/ 	.short	0x0048


	//----- nvinfo : EIATTR_SW_WAR
	.align		4
.L_522:
        /*00cc*/ 	.byte	0x04, 0x36
        /*00ce*/ 	.short	(.L_524 - .L_523)
.L_523:
        /*00d0*/ 	.word	0x00000008
.L_524:


//--------------------- .nv.info._Z12_forward_mlpPfS_S_S_mmm --------------------------
	.section	.nv.info._Z12_forward_mlpPfS_S_S_mmm,"",@"SHT_CUDA_INFO"
	.sectionflags	@""
	.align	4


	//----- nvinfo : EIATTR_CUDA_API_VERSION
	.align		4
        /*0000*/ 	.byte	0x04, 0x37
        /*0002*/ 	.short	(.L_526 - .L_525)
.L_525:
        /*0004*/ 	.word	0x00000082


	//----- nvinfo : EIATTR_KPARAM_INFO
	.align		4
.L_526:
        /*0008*/ 	.byte	0x04, 0x17
        /*000a*/ 	.short	(.L_528 - .L_527)
.L_527:
        /*000c*/ 	.word	0x00000000
        /*0010*/ 	.short	0x0006
        /*0012*/ 	.short	0x0030
        /*0014*/ 	.byte	0x00, 0xf0, 0x21, 0x00


	//----- nvinfo : EIATTR_KPARAM_INFO
	.align		4
.L_528:
        /*0018*/ 	.byte	0x04, 0x17
        /*001a*/ 	.short	(.L_530 - .L_529)
.L_529:
        /*001c*/ 	.word	0x00000000
        /*0020*/ 	.short	0x0005
        /*0022*/ 	.short	0x0028
        /*0024*/ 	.byte	0x00, 0xf0, 0x21, 0x00


	//----- nvinfo : EIATTR_KPARAM_INFO
	.align		4
.L_530:
        /*0028*/ 	.byte	0x04, 0x17
        /*002a*/ 	.short	(.L_532 - .L_531)
.L_531:
        /*002c*/ 	.word	0x00000000
        /*0030*/ 	.short	0x0004
        /*0032*/ 	.short	0x0020
        /*0034*/ 	.byte	0x00, 0xf0, 0x21, 0x00


	//----- nvinfo : EIATTR_KPARAM_INFO
	.align		4
.L_532:
        /*0038*/ 	.byte	0x04, 0x17
        /*003a*/ 	.short	(.L_534 - .L_533)
.L_533:
        /*003c*/ 	.word	0x00000000
        /*0040*/ 	.short	0x0003
        /*0042*/ 	.short	0x0018
        /*0044*/ 	.byte	0x00, 0xf5, 0x21, 0x00


	//----- nvinfo : EIATTR_KPARAM_INFO
	.align		4
.L_534:
        /*0048*/ 	.byte	0x04, 0x17
        /*004a*/ 	.short	(.L_536 - .L_535)
.L_535:
        /*004c*/ 	.word	0x00000000
        /*0050*/ 	.short	0x0002
        /*0052*/ 	.short	0x0010
        /*0054*/ 	.byte	0x00, 0xf5, 0x21, 0x00


	//----- nvinfo : EIATTR_KPARAM_INFO
	.align		4
.L_536:
        /*0058*/ 	.byte	0x04, 0x17
        /*005a*/ 	.short	(.L_538 - .L_537)
.L_537:
        /*005c*/ 	.word	0x00000000
        /*0060*/ 	.short	0x0001
        /*0062*/ 	.short	0x0008
        /*0064*/ 	.byte	0x00, 0xf5, 0x21, 0x00


	//----- nvinfo : EIATTR_KPARAM_INFO
	.align		4
.L_538:
        /*0068*/ 	.byte	0x04, 0x17
        /*006a*/ 	.short	(.L_540 - .L_539)
.L_539:
        /*006c*/ 	.word	0x00000000
        /*0070*/ 	.short	0x0000
        /*0072*/ 	.short	0x0000
        /*0074*/ 	.byte	0x00, 0xf5, 0x21, 0x00


	//----- nvinfo : EIATTR_SPARSE_MMA_MASK
	.align		4
.L_540:
        /*0078*/ 	.byte	0x03, 0x50
        /*007a*/ 	.short	0x0000


	//----- nvinfo : EIATTR_MAXREG_COUNT
	.align		4
        /*007c*/ 	.byte	0x03, 0x1b
        /*007e*/ 	.short	0x00ff


	//----- nvinfo : EIATTR_MERCURY_ISA_VERSION
	.align		4
        /*0080*/ 	.byte	0x03, 0x5f
        /*0082*/ 	.short	0x0101


	//----- nvinfo : EIATTR_VRC_CTA_INIT_COUNT
	.align		4
        /*0084*/ 	.byte	0x02, 0x4a
	.zero		1
	.zero		1


	//----- nvinfo : EIATTR_EXIT_INSTR_OFFSETS
	.align		4
        /*0088*/ 	.byte	0x04, 0x1c
        /*008a*/ 	.short	(.L_542 - .L_541)


	//   ....[0]....
.L_541:
        /*008c*/ 	.word	0x00000100


	//   ....[1]....
        /*0090*/ 	.word	0x00000db0


	//----- nvinfo : EIATTR_CBANK_PARAM_SIZE
	.align		4
.L_542:
        /*0094*/ 	.byte	0x03, 0x19
        /*0096*/ 	.short	0x0038


	//----- nvinfo : EIATTR_PARAM_CBANK
	.align		4
        /*0098*/ 	.byte	0x04, 0x0a
        /*009a*/ 	.short	(.L_544 - .L_543)
	.align		4
.L_543:
        /*009c*/ 	.word	index@(.nv.constant0._Z12_forward_mlpPfS_S_S_mmm)
        /*00a0*/ 	.short	0x0380
        /*00a2*/ 	.short	0x0038


	//----- nvinfo : EIATTR_SW_WAR
	.align		4
.L_544:
        /*00a4*/ 	.byte	0x04, 0x36
        /*00a6*/ 	.short	(.L_546 - .L_545)
.L_545:
        /*00a8*/ 	.word	0x00000008
.L_546:


//--------------------- .nv.info._Z12_vec_f64_cmpPdS_Pim --------------------------
	.section	.nv.info._Z12_vec_f64_cmpPdS_Pim,"",@"SHT_CUDA_INFO"
	.sectionflags	@""
	.align	4


	//----- nvinfo : EIATTR_CUDA_API_VERSION
	.align		4
        /*0000*/ 	.byte	0x04, 0x37
        /*0002*/ 	.short	(.L_548 - .L_547)
.L_547:
        /*0004*/ 	.word	0x00000082


	//----- nvinfo : EIATTR_KPARAM_INFO
	.align		4
.L_548:
        /*0008*/ 	.byte	0x04, 0x17
        /*000a*/ 	.short	(.L_550 - .L_549)
.L_549:
        /*000c*/ 	.word	0x00000000
        /*0010*/ 	.short	0x0003
        /*0012*/ 	.short	0x0018
        /*0014*/ 	.byte	0x00, 0xf0, 0x21, 0x00


	//----- nvinfo : EIATTR_KPARAM_INFO
	.align		4
.L_550:
        /*0018*/ 	.byte	0x04, 0x17
        /*001a*/ 	.short	(.L_552 - .L_551)
.L_551:
        /*001c*/ 	.word	0x00000000
        /*0020*/ 	.short	0x0002
        /*0022*/ 	.short	0x0010
        /*0024*/ 	.byte	0x00, 0xf5, 0x21, 0x00


	//----- nvinfo : EIATTR_KPARAM_INFO
	.align		4
.L_552:
        /*0028*/ 	.byte	0x04, 0x17
        /*002a*/ 	.short	(.L_554 - .L_553)
.L_553:
        /*002c*/ 	.word	0x00000000
        /*0030*/ 	.short	0x0001
        /*0032*/ 	.short	0x0008
        /*0034*/ 	.byte	0x00, 0xf5, 0x21, 0x00


	//----- nvinfo : EIATTR_KPARAM_INFO
	.align		4
.L_554:
        /*0038*/ 	.byte	0x04, 0x17
        /*003a*/ 	.short	(.L_556 - .L_555)
.L_555:
        /*003c*/ 	.word	0x00000000
        /*0040*/ 	.short	0x0000
        /*0042*/ 	.short	0x0000
        /*0044*/ 	.byte	0x00, 0xf5, 0x21, 0x00


	//----- nvinfo : EIATTR_SPARSE_MMA_MASK
	.align		4
.L_556:
        /*0048*/ 	.byte	0x03, 0x50
        /*004a*/ 	.short	0x0000


	//----- nvinfo : EIATTR_MAXREG_COUNT
	.align		4
        /*004c*/ 	.byte	0x03, 0x1b
        /*004e*/ 	.short	0x00ff


	//----- nvinfo : EIATTR_MERCURY_ISA_VERSION
	.align		4
        /*0050*/ 	.byte	0x03, 0x5f
        /*0052*/ 	.short	0x0101


	//----- nvinfo : EIATTR_INT_WARP_WIDE_INSTR_OFFSETS
	.align		4
        /*0054*/ 	.byte	0x04, 0x31
        /*0056*/ 	.short	(.L_558 - .L_557)


	//   ....[0]....
.L_557:
        /*0058*/ 	.word	0x00000180


	//   ....[1]....
        /*005c*/ 	.word	0x00000190


	//----- nvinfo : EIATTR_VRC_CTA_INIT_COUNT
	.align		4
.L_558:
        /*0060*/ 	.byte	0x02, 0x4a
	.zero		1
	.zero		1


	//----- nvinfo : EIATTR_EXIT_INSTR_OFFSETS
	.align		4
        /*0064*/ 	.byte	0x04, 0x1c
        /*0066*/ 	.short	(.L_560 - .L_559)


	//   ....[0]....
.L_559:
        /*0068*/ 	.word	0x00000090


	//   ....[1]....
        /*006c*/ 	.word	0x00000150


	//   ....[2]....
        /*0070*/ 	.word	0x000001e0


	//----- nvinfo : EIATTR_CBANK_PARAM_SIZE
	.align		4
.L_560:
        /*0074*/ 	.byte	0x03, 0x19
        /*0076*/ 	.short	0x0020


	//----- nvinfo : EIATTR_PARAM_CBANK
	.align		4
        /*0078*/ 	.byte	0x04, 0x0a
        /*007a*/ 	.short	(.L_562 - .L_561)
	.align		4
.L_561:
        /*007c*/ 	.word	index@(.nv.constant0._Z12_vec_f64_cmpPdS_Pim)
        /*0080*/ 	.short	0x0380
        /*0082*/ 	.short	0x0020


	//----- nvinfo : EIATTR_SW_WAR
	.align		4
.L_562:
        /*0084*/ 	.byte	0x04, 0x36
        /*0086*/ 	.short	(.L_564 - .L_563)
.L_563:
        /*0088*/ 	.word	0x00000008
.L_564:


//--------------------- .nv.info._Z12_vec_f32_cmpPfS_Pim --------------------------
	.section	.nv.info._Z12_vec_f32_cmpPfS_Pim,"",@"SHT_CUDA_INFO"
	.sectionflags	@""
	.align	4


	//----- nvinfo : EIATTR_CUDA_API_VERSION
	.align		4
        /*0000*/ 	.byte	0x04, 0x37
        /*0002*/ 	.short	(.L_566 - .L_565)
.L_565:
        /*0004*/ 	.word	0x00000082


	//----- nvinfo : EIATTR_KPARAM_INFO
	.align		4
.L_566:
        /*0008*/ 	.byte	0x04, 0x17
        /*000a*/ 	.short	(.L_568 - .L_567)
.L_567:
        /*000c*/ 	.word	0x00000000
        /*0010*/ 	.short	0x0003
        /*0012*/ 	.short	0x0018
        /*0014*/ 	.byte	0x00, 0xf0, 0x21, 0x00


	//----- nvinfo : EIATTR_KPARAM_INFO
	.align		4
.L_568:
        /*0018*/ 	.byte	0x04, 0x17
        /*001a*/ 	.short	(.L_570 - .L_569)
.L_569:
        /*001c*/ 	.word	0x00000000
        /*0020*/ 	.short	0x0002
        /*0022*/ 	.short	0x0010
        /*0024*/ 	.byte	0x00, 0xf5, 0x21, 0x00


	//----- nvinfo : EIATTR_KPARAM_INFO
	.align		4
.L_570:
        /*0028*/ 	.byte	0x04, 0x17
        /*002a*/ 	.short	(.L_572 - .L_571)
.L_571:
        /*002c*/ 	.word	0x00000000
        /*0030*/ 	.short	0x0001
        /*0032*/ 	.short	0x0008
        /*0034*/ 	.byte	0x00, 0xf5, 0x21, 0x00


	//----- nvinfo : EIATTR_KPARAM_INFO
	.align		4
.L_572:
        /*0038*/ 	.byte	0x04, 0x17
        /*003a*/ 	.short	(.L_574 - .L_573)
.L_573:
        /*003c*/ 	.word	0x00000000
        /*0040*/ 	.short	0x0000
        /*0042*/ 	.short	0x0000
        /*0044*/ 	.byte	0x00, 0xf5, 0x21, 0x00


	//----- nvinfo : EIATTR_SPARSE_MMA_MASK
	.align		4
.L_574:
        /*0048*/ 	.byte	0x03, 0x50
        /*004a*/ 	.short	0x0000


	//----- nvinfo : EIATTR_MAXREG_COUNT
	.align		4
        /*004c*/ 	.byte	0x03, 0x1b
        /*004e*/ 	.short	0x00ff


	//----- nvinfo : EIATTR_MERCURY_ISA_VERSION
	.align		4
        /*0050*/ 	.byte	0x03, 0x5f
        /*0052*/ 	.short	0x0101


	//----- nvinfo : EIATTR_INT_WARP_WIDE_INSTR_OFFSETS
	.align		4
        /*0054*/ 	.byte	0x04, 0x31
        /*0056*/ 	.short	(.L_576 - .L_575)


	//   ....[0]....
.L_575:
        /*0058*/ 	.word	0x00000180


	//   ....[1]....
        /*005c*/ 	.word	0x00000190


	//----- nvinfo : EIATTR_VRC_CTA_INIT_COUNT
	.align		4
.L_576:
        /*0060*/ 	.byte	0x02, 0x4a
	.zero		1
	.zero		1


	//----- nvinfo : EIATTR_EXIT_INSTR_OFFSETS
	.align		4
        /*0064*/ 	.byte	0x04, 0x1c
        /*0066*/ 	.short	(.L_578 - .L_577)


	//   ....[0]....
.L_577:
        /*0068*/ 	.word	0x00000090


	//   ....[1]....
        /*006c*/ 	.word	0x00000150


	//   ....[2]....
        /*0070*/ 	.word	0x000001e0


	//----- nvinfo : EIATTR_CBANK_PARAM_SIZE
	.align		4
.L_578:
        /*0074*/ 	.byte	0x03, 0x19
        /*0076*/ 	.short	0x0020


	//----- nvinfo : EIATTR_PARAM_CBANK
	.align		4
        /*0078*/ 	.byte	0x04, 0x0a
        /*007a*/ 	.short	(.L_580 - .L_579)
	.align		4
.L_579:
        /*007c*/ 	.word	index@(.nv.constant0._Z12_vec_f32_cmpPfS_Pim)
        /*0080*/ 	.short	0x0380
        /*0082*/ 	.short	0x0020


	//----- nvinfo : EIATTR_SW_WAR
	.align		4
.L_580:
        /*0084*/ 	.byte	0x04, 0x36
        /*0086*/ 	.short	(.L_582 - .L_581)
.L_581:
        /*0088*/ 	.word	0x00000008
.L_582:


//--------------------- .nv.info._Z12_vec_u64_cmpPmS_Pim --------------------------
	.section	.nv.info._Z12_vec_u64_cmpPmS_Pim,"",@"SHT_CUDA_INFO"
	.sectionflags	@""
	.align	4


	//----- nvinfo : EIATTR_CUDA_API_VERSION
	.align		4
        /*0000*/ 	.byte	0x04, 0x37
        /*0002*/ 	.short	(.L_584 - .L_583)
.L_583:
        /*0004*/ 	.word	0x00000082


	//----- nvinfo : EIATTR_KPARAM_INFO
	.align		4
.L_584:
        /*0008*/ 	.byte	0x04, 0x17
        /*000a*/ 	.short	(.L_586 - .L_585)
.L_585:
        /*000c*/ 	.word	0x00000000
        /*0010*/ 	.short	0x0003
        /*0012*/ 	.short	0x0018
        /*0014*/ 	.byte	0x00, 0xf0, 0x21, 0x00


	//----- nvinfo : EIATTR_KPARAM_INFO
	.align		4
.L_586:
        /*0018*/ 	.byte	0x04, 0x17
        /*001a*/ 	.short	(.L_588 - .L_587)
.L_587:
        /*001c*/ 	.word	0x00000000
        /*0020*/ 	.short	0x0002
        /*0022*/ 	.short	0x0010
        /*0024*/ 	.byte	0x00, 0xf5, 0x21, 0x00


	//----- nvinfo : EIATTR_KPARAM_INFO
	.align		4
.L_588:
        /*0028*/ 	.byte	0x04, 0x17
        /*002a*/ 	.short	(.L_590 - .L_589)
.L_589:
        /*002c*/ 	.word	0x00000000
        /*0030*/ 	.short	0x0001
        /*0032*/ 	.short	0x0008
        /*0034*/ 	.byte	0x00, 0xf5, 0x21, 0x00


	//----- nvinfo : EIATTR_KPARAM_INFO
	.align		4
.L_590:
        /*0038*/ 	.byte	0x04, 0x17
        /*003a*/ 	.short	(.L_592 - .L_591)
.L_591:
        /*003c*/ 	.word	0x00000000
        /*0040*/ 	.short	0x0000
        /*0042*/ 	.short	0x0000
        /*0044*/ 	.byte	0x00, 0xf5, 0x21, 0x00


	//----- nvinfo : EIATTR_SPARSE_MMA_MASK
	.align		4
.L_592:
        /*0048*/ 	.byte	0x03, 0x50
        /*004a*/ 	.short	0x0000


	//----- nvinfo : EIATTR_MAXREG_COUNT
	.align		4
        /*004c*/ 	.byte	0x03, 0x1b
        /*004e*/ 	.short	0x00ff


	//----- nvinfo : EIATTR_MERCURY_ISA_VERSION
	.align		4
        /*0050*/ 	.byte	0x03, 0x5f
        /*0052*/ 	.short	0x0101


	//----- nvinfo : EIATTR_INT_WARP_WIDE_INSTR_OFFSETS
	.align		4
        /*0054*/ 	.byte	0x04, 0x31
        /*0056*/ 	.short	(.L_594 - .L_593)


	//   ....[0]....
.L_593:
        /*0058*/ 	.word	0x00000190


	//   ....[1]....
        /*005c*/ 	.word	0x000001a0


	//----- nvinfo : EIATTR_VRC_CTA_INIT_COUNT
	.align		4
.L_594:
        /*0060*/ 	.byte	0x02, 0x4a
	.zero		1
	.zero		1


	//----- nvinfo : EIATTR_EXIT_INSTR_OFFSETS
	.align		4
        /*0064*/ 	.byte	0x04, 0x1c
        /*0066*/ 	.short	(.L_596 - .L_595)


	//   ....[0]....
.L_595:
        /*0068*/ 	.word	0x00000090


	//   ....[1]....
        /*006c*/ 	.word	0x00000160


	//   ....[2]....
        /*0070*/ 	.word	0x000001f0


	//----- nvinfo : EIATTR_CBANK_PARAM_SIZE
	.align		4
.L_596:
        /*0074*/ 	.byte	0x03, 0x19
        /*0076*/ 	.short	0x0020


	//----- nvinfo : EIATTR_PARAM_CBANK
	.align		4
        /*0078*/ 	.byte	0x04, 0x0a
        /*007a*/ 	.short	(.L_598 - .L_597)
	.align		4
.L_597:
        /*007c*/ 	.word	index@(.nv.constant0._Z12_vec_u64_cmpPmS_Pim)
        /*0080*/ 	.short	0x0380
        /*0082*/ 	.short	0x0020


	//----- nvinfo : EIATTR_SW_WAR
	.align		4
.L_598:
        /*0084*/ 	.byte	0x04, 0x36
        /*0086*/ 	.short	(.L_600 - .L_599)
.L_599:
        /*0088*/ 	.word	0x00000008
.L_600:


//--------------------- .nv.info._Z12_vec_u32_cmpPjS_Pim --------------------------
	.section	.nv.info._Z12_vec_u32_cmpPjS_Pim,"",@"SHT_CUDA_INFO"
	.sectionflags	@""
	.align	4


	//----- nvinfo : EIATTR_CUDA_API_VERSION
	.align		4
        /*0000*/ 	.byte	0x04, 0x37
        /*0002*/ 	.short	(.L_602 - .L_601)
.L_601:
        /*0004*/ 	.word	0x00000082


	//----- nvinfo : EIATTR_KPARAM_INFO
	.align		4
.L_602:
        /*0008*/ 	.byte	0x04, 0x17
        /*000a*/ 	.short	(.L_604 - .L_603)
.L_603:
        /*000c*/ 	.word	0x00000000
        /*0010*/ 	.short	0x0003
        /*0012*/ 	.short	0x0018
        /*0014*/ 	.byte	0x00, 0xf0, 0x21, 0x00


	//----- nvinfo : EIATTR_KPARAM_INFO
	.align		4
.L_604:
        /*0018*/ 	.byte	0x04, 0x17
        /*001a*/ 	.short	(.L_606 - .L_605)
.L_605:
        /*001c*/ 	.word	0x00000000
        /*0020*/ 	.short	0x0002
        /*0022*/ 	.short	0x0010
        /*0024*/ 	.byte	0x00, 0xf5, 0x21, 0x00


	//----- nvinfo : EIATTR_KPARAM_INFO
	.align		4
.L_606:
        /*0028*/ 	.byte	0x04, 0x17
        /*002a*/ 	.short	(.L_608 - .L_607)
.L_607:
        /*002c*/ 	.word	0x00000000
        /*0030*/ 	.short	0x0001
        /*0032*/ 	.short	0x0008
        /*0034*/ 	.byte	0x00, 0xf5, 0x21, 0x00


	//----- nvinfo : EIATTR_KPARAM_INFO
	.align		4
.L_608:
        /*0038*/ 	.byte	0x04, 0x17
        /*003a*/ 	.short	(.L_610 - .L_609)
.L_609:
        /*003c*/ 	.word	0x00000000
        /*0040*/ 	.short	0x0000
        /*0042*/ 	.short	0x0000
        /*0044*/ 	.byte	0x00, 0xf5, 0x21, 0x00


	//----- nvinfo : EIATTR_SPARSE_MMA_MASK
	.align		4
.L_610:
        /*0048*/ 	.byte	0x03, 0x50
        /*004a*/ 	.short	0x0000


	//----- nvinfo : EIATTR_MAXREG_COUNT
	.align		4
        /*004c*/ 	.byte	0x03, 0x1b
        /*004e*/ 	.short	0x00ff


	//----- nvinfo : EIATTR_MERCURY_ISA_VERSION
	.align		4
        /*0050*/ 	.byte	0x03, 0x5f
        /*0052*/ 	.short	0x0101


	//----- nvinfo : EIATTR_INT_WARP_WIDE_INSTR_OFFSETS
	.align		4
        /*0054*/ 	.byte	0x04, 0x31
        /*0056*/ 	.short	(.L_612 - .L_611)


	//   ....[0]....
.L_611:
        /*0058*/ 	.word	0x00000180


	//   ....[1]....
        /*005c*/ 	.word	0x00000190


	//----- nvinfo : EIATTR_VRC_CTA_INIT_COUNT
	.align		4
.L_612:
        /*0060*/ 	.byte	0x02, 0x4a
	.zero		1
	.zero		1


	//----- nvinfo : EIATTR_EXIT_INSTR_OFFSETS
	.align		4
        /*0064*/ 	.byte	0x04, 0x1c
        /*0066*/ 	.short	(.L_614 - .L_613)


	//   ....[0]....
.L_613:
        /*0068*/ 	.word	0x00000090


	//   ....[1]....
        /*006c*/ 	.word	0x00000150


	//   ....[2]....
        /*0070*/ 	.word	0x000001e0


	//----- nvinfo : EIATTR_CBANK_PARAM_SIZE
	.align		4
.L_614:
        /*0074*/ 	.byte	0x03, 0x19
        /*0076*/ 	.short	0x0020


	//----- nvinfo : EIATTR_PARAM_CBANK
	.align		4
        /*0078*/ 	.byte	0x04, 0x0a
        /*007a*/ 	.short	(.L_616 - .L_615)
	.align		4
.L_615:
        /*007c*/ 	.word	index@(.nv.constant0._Z12_vec_u32_cmpPjS_Pim)
        /*0080*/ 	.short	0x0380
        /*0082*/ 	.short	0x0020


	//----- nvinfo : EIATTR_SW_WAR
	.align		4
.L_616:
        /*0084*/ 	.byte	0x04, 0x36
        /*0086*/ 	.short	(.L_618 - .L_617)
.L_617:
        /*0088*/ 	.word	0x00000008
.L_618:


//--------------------- .nv.info._Z12_vec_u16_cmpPtS_Pim --------------------------
	.section	.nv.info._Z12_vec_u16_cmpPtS_Pim,"",@"SHT_CUDA_INFO"
	.sectionflags	@""
	.align	4


	//----- nvinfo : EIATTR_CUDA_API_VERSION
	.align		4
        /*0000*/ 	.byte	0x04, 0x37
        /*0002*/ 	.short	(.L_620 - .L_619)
.L_619:
        /*0004*/ 	.word	0x00000082


	//----- nvinfo : EIATTR_KPARAM_INFO
	.align		4
.L_620:
        /*0008*/ 	.byte	0x04, 0x17
        /*000a*/ 	.short	(.L_622 - .L_621)
.L_621:
        /*000c*/ 	.word	0x00000000
        /*0010*/ 	.short	0x0003
        /*0012*/ 	.short	0x0018
        /*0014*/ 	.byte	0x00, 0xf0, 0x21, 0x00


	//----- nvinfo : EIATTR_KPARAM_INFO
	.align		4
.L_622:
        /*0018*/ 	.byte	0x04, 0x17
        /*001a*/ 	.short	(.L_624 - .L_623)
.L_623:
        /*001c*/ 	.word	0x00000000
        /*0020*/ 	.short	0x0002
        /*0022*/ 	.short	0x0010
        /*0024*/ 	.byte	0x00, 0xf5, 0x21, 0x00


	//----- nvinfo : EIATTR_KPARAM_INFO
	.align		4
.L_624:
        /*0028*/ 	.byte	0x04, 0x17
        /*002a*/ 	.short	(.L_626 - .L_625)
.L_625:
        /*002c*/ 	.word	0x00000000
        /*0030*/ 	.short	0x0001
        /*0032*/ 	.short	0x0008
        /*0034*/ 	.byte	0x00, 0xf5, 0x21, 0x00


	//----- nvinfo : EIATTR_KPARAM_INFO
	.align		4
.L_626:
        /*0038*/ 	.byte	0x04, 0x17
        /*003a*/ 	.short	(.L_628 - .L_627)
.L_627:
        /*003c*/ 	.word	0x00000000
        /*0040*/ 	.short	0x0000
        /*0042*/ 	.short	0x0000
        /*0044*/ 	.byte	0x00, 0xf5, 0x21, 0x00


	//----- nvinfo : EIATTR_SPARSE_MMA_MASK
	.align		4
.L_628:
        /*0048*/ 	.byte	0x03, 0x50
        /*004a*/ 	.short	0x0000


	//----- nvinfo : EIATTR_MAXREG_COUNT
	.align		4
        /*004c*/ 	.byte	0x03, 0x1b
        /*004e*/ 	.short	0x00ff


	//----- nvinfo : EIATTR_MERCURY_ISA_VERSION
	.align		4
        /*0050*/ 	.byte	0x03, 0x5f
        /*0052*/ 	.short	0x0101


	//----- nvinfo : EIATTR_INT_WARP_WIDE_INSTR_OFFSETS
	.align		4
        /*0054*/ 	.byte	0x04, 0x31
        /*0056*/ 	.short	(.L_630 - .L_629)


	//   ....[0]....
.L_629:
        /*0058*/ 	.word	0x000001a0


	//   ....[1]....
        /*005c*/ 	.word	0x000001b0


	//----- nvinfo : EIATTR_VRC_CTA_INIT_COUNT
	.align		4
.L_630:
        /*0060*/ 	.byte	0x02, 0x4a
	.zero		1
	.zero		1


	//----- nvinfo : EIATTR_EXIT_INSTR_OFFSETS
	.align		4
        /*0064*/ 	.byte	0x04, 0x1c
        /*0066*/ 	.short	(.L_632 - .L_631)


	//   ....[0]....
.L_631:
        /*0068*/ 	.word	0x00000090


	//   ....[1]....
        /*006c*/ 	.word	0x00000170


	//   ....[2]....
        /*0070*/ 	.word	0x00000200


	//----- nvinfo : EIATTR_CBANK_PARAM_SIZE
	.align		4
.L_632:
        /*0074*/ 	.byte	0x03, 0x19
        /*0076*/ 	.short	0x0020


	//----- nvinfo : EIATTR_PARAM_CBANK
	.align		4
        /*0078*/ 	.byte	0x04, 0x0a
        /*007a*/ 	.short	(.L_634 - .L_633)
	.align		4
.L_633:
        /*007c*/ 	.word	index@(.nv.constant0._Z12_vec_u16_cmpPtS_Pim)
        /*0080*/ 	.short	0x0380
        /*0082*/ 	.short	0x0020


	//----- nvinfo : EIATTR_SW_WAR
	.align		4
.L_634:
        /*0084*/ 	.byte	0x04, 0x36
        /*0086*/ 	.short	(.L_636 - .L_635)
.L_635:
        /*0088*/ 	.word	0x00000008
.L_636:


//--------------------- .nv.info._Z11_vec_u8_cmpPhS_Pim --------------------------
	.section	.nv.info._Z11_vec_u8_cmpPhS_Pim,"",@"SHT_CUDA_INFO"
	.sectionflags	@""
	.align	4


	//----- nvinfo : EIATTR_CUDA_API_VERSION
	.align		4
        /*0000*/ 	.byte	0x04, 0x37
        /*0002*/ 	.short	(.L_638 - .L_637)
.L_637:
        /*0004*/ 	.word	0x00000082


	//----- nvinfo : EIATTR_KPARAM_INFO
	.align		4
.L_638:
        /*0008*/ 	.byte	0x04, 0x17
        /*000a*/ 	.short	(.L_640 - .L_639)
.L_639:
        /*000c*/ 	.word	0x00000000
        /*0010*/ 	.short	0x0003
        /*0012*/ 	.short	0x0018
        /*0014*/ 	.byte	0x00, 0xf0, 0x21, 0x00


	//----- nvinfo : EIATTR_KPARAM_INFO
	.align		4
.L_640:
        /*0018*/ 	.byte	0x04, 0x17
        /*001a*/ 	.short	(.L_642 - .L_641)
.L_641:
        /*001c*/ 	.word	0x00000000
        /*0020*/ 	.short	0x0002
        /*0022*/ 	.short	0x0010
        /*0024*/ 	.byte	0x00, 0xf5, 0x21, 0x00


	//----- nvinfo : EIATTR_KPARAM_INFO
	.align		4
.L_642:
        /*0028*/ 	.byte	0x04, 0x17
        /*002a*/ 	.short	(.L_644 - .L_643)
.L_643:
        /*002c*/ 	.word	0x00000000
        /*0030*/ 	.short	0x0001
        /*0032*/ 	.short	0x0008
        /*0034*/ 	.byte	0x00, 0xf5, 0x21, 0x00


	//----- nvinfo : EIATTR_KPARAM_INFO
	.align		4
.L_644:
        /*0038*/ 	.byte	0x04, 0x17
        /*003a*/ 	.short	(.L_646 - .L_645)
.L_645:
        /*003c*/ 	.word	0x00000000
        /*0040*/ 	.short	0x0000
        /*0042*/ 	.short	0x0000
        /*0044*/ 	.byte	0x00, 0xf5, 0x21, 0x00


	//----- nvinfo : EIATTR_SPARSE_MMA_MASK
	.align		4
.L_646:
        /*0048*/ 	.byte	0x03, 0x50
        /*004a*/ 	.short	0x0000


	//----- nvinfo : EIATTR_MAXREG_COUNT
	.align		4
        /*004c*/ 	.byte	0x03, 0x1b
        /*004e*/ 	.short	0x00ff


	//----- nvinfo : EIATTR_MERCURY_ISA_VERSION
	.align		4
        /*0050*/ 	.byte	0x03, 0x5f
        /*0052*/ 	.short	0x0101


	//----- nvinfo : EIATTR_INT_WARP_WIDE_INSTR_OFFSETS
	.align		4
        /*0054*/ 	.byte	0x04, 0x31
        /*0056*/ 	.short	(.L_648 - .L_647)


	//   ....[0]....
.L_647:
        /*0058*/ 	.word	0x00000160


	//   ....[1]....
        /*005c*/ 	.word	0x00000170


	//----- nvinfo : EIATTR_VRC_CTA_INIT_COUNT
	.align		4
.L_648:
        /*0060*/ 	.byte	0x02, 0x4a
	.zero		1
	.zero		1


	//----- nvinfo : EIATTR_EXIT_INSTR_OFFSETS
	.align		4
        /*0064*/ 	.byte	0x04, 0x1c
        /*0066*/ 	.short	(.L_650 - .L_649)


	//   ....[0]....
.L_649:
        /*0068*/ 	.word	0x00000090


	//   ....[1]....
        /*006c*/ 	.word	0x00000130


	//   ....[2]....
        /*0070*/ 	.word	0x000001c0


	//----- nvinfo : EIATTR_CBANK_PARAM_SIZE
	.align		4
.L_650:
        /*0074*/ 	.byte	0x03, 0x19
        /*0076*/ 	.short	0x0020


	//----- nvinfo : EIATTR_PARAM_CBANK
	.align		4
        /*0078*/ 	.byte	0x04, 0x0a
        /*007a*/ 	.short	(.L_652 - .L_651)
	.align		4
.L_651:
        /*007c*/ 	.word	index@(.nv.constant0._Z11_vec_u8_cmpPhS_Pim)
        /*0080*/ 	.short	0x0380
        /*0082*/ 	.short	0x0020


	//----- nvinfo : EIATTR_SW_WAR
	.align		4
.L_652:
        /*0084*/ 	.byte	0x04, 0x36
        /*0086*/ 	.short	(.L_654 - .L_653)
.L_653:
        /*0088*/ 	.word	0x00000008
.L_654:


//--------------------- .nv.info._Z12_vec_i64_cmpPlS_Pim --------------------------
	.section	.nv.info._Z12_vec_i64_cmpPlS_Pim,"",@"SHT_CUDA_INFO"
	.sectionflags	@""
	.align	4


	//----- nvinfo : EIATTR_CUDA_API_VERSION
	.align		4
        /*0000*/ 	.byte	0x04, 0x37
        /*0002*/ 	.short	(.L_656 - .L_655)
.L_655:
        /*0004*/ 	.word	0x00000082


	//----- nvinfo : EIATTR_KPARAM_INFO
	.align		4
.L_656:
        /*0008*/ 	.byte	0x04, 0x17
        /*000a*/ 	.short	(.L_658 - .L_657)
.L_657:
        /*000c*/ 	.word	0x00000000
        /*0010*/ 	.short	0x0003
        /*0012*/ 	.short	0x0018
        /*0014*/ 	.byte	0x00, 0xf0, 0x21, 0x00


	//----- nvinfo : EIATTR_KPARAM_INFO
	.align		4
.L_658:
        /*0018*/ 	.byte	0x04, 0x17
        /*001a*/ 	.short	(.L_660 - .L_659)
.L_659:
        /*001c*/ 	.word	0x00000000
        /*0020*/ 	.short	0x0002
        /*0022*/ 	.short	0x0010
        /*0024*/ 	.byte	0x00, 0xf5, 0x21, 0x00


	//----- nvinfo : EIATTR_KPARAM_INFO
	.align		4
.L_660:
        /*0028*/ 	.byte	0x04, 0x17
        /*002a*/ 	.short	(.L_662 - .L_661)
.L_661:
        /*002c*/ 	.word	0x00000000
        /*0030*/ 	.short	0x0001
        /*0032*/ 	.short	0x0008
        /*0034*/ 	.byte	0x00, 0xf5, 0x21, 0x00


	//----- nvinfo : EIATTR_KPARAM_INFO
	.align		4
.L_662:
        /*0038*/ 	.byte	0x04, 0x17
        /*003a*/ 	.short	(.L_664 - .L_663)
.L_663:
        /*003c*/ 	.word	0x00000000
        /*0040*/ 	.short	0x0000
        /*0042*/ 	.short	0x0000
        /*0044*/ 	.byte	0x00, 0xf5, 0x21, 0x00


	//----- nvinfo : EIATTR_SPARSE_MMA_MASK
	.align		4
.L_664:
        /*0048*/ 	.byte	0x03, 0x50
        /*004a*/ 	.short	0x0000


	//----- nvinfo : EIATTR_MAXREG_COUNT
	.align		4
        /*004c*/ 	.byte	0x03, 0x1b
        /*004e*/ 	.short	0x00ff


	//----- nvinfo : EIATTR_MERCURY_ISA_VERSION
	.align		4
        /*0050*/ 	.byte	0x03, 0x5f
        /*0052*/ 	.short	0x0101


	//----- nvinfo : EIATTR_INT_WARP_WIDE_INSTR_OFFSETS
	.align		4
        /*0054*/ 	.byte	0x04, 0x31
        /*0056*/ 	.short	(.L_666 - .L_665)


	//   ....[0]....
.L_665:
        /*0058*/ 	.word	0x00000190


	//   ....[1]....
        /*005c*/ 	.word	0x000001a0


	//----- nvinfo : EIATTR_VRC_CTA_INIT_COUNT
	.align		4
.L_666:
        /*0060*/ 	.byte	0x02, 0x4a
	.zero		1
	.zero		1


	//----- nvinfo : EIATTR_EXIT_INSTR_OFFSETS
	.align		4
        /*0064*/ 	.byte	0x04, 0x1c
        /*0066*/ 	.short	(.L_668 - .L_667)


	//   ....[0]....
.L_667:
        /*0068*/ 	.word	0x00000090


	//   ....[1]....
        /*006c*/ 	.word	0x00000160


	//   ....[2]....
        /*0070*/ 	.word	0x000001f0


	//----- nvinfo : EIATTR_CBANK_PARAM_SIZE
	.align		4
.L_668:
        /*0074*/ 	.byte	0x03, 0x19
        /*0076*/ 	.short	0x0020


	//----- nvinfo : EIATTR_PARAM_CBANK
	.align		4
        /*0078*/ 	.byte	0x04, 0x0a
        /*007a*/ 	.short	(.L_670 - .L_669)
	.align		4
.L_669:
        /*007c*/ 	.word	index@(.nv.constant0._Z12_vec_i64_cmpPlS_Pim)
        /*0080*/ 	.short	0x0380
        /*0082*/ 	.short	0x0020


	//----- nvinfo : EIATTR_SW_WAR
	.align		4
.L_670:
        /*0084*/ 	.byte	0x04, 0x36
        /*0086*/ 	.short	(.L_672 - .L_671)
.L_671:
        /*0088*/ 	.word	0x00000008
.L_672:


//--------------------- .nv.info._Z12_vec_i32_cmpPiS_S_m --------------------------
	.section	.nv.info._Z12_vec_i32_cmpPiS_S_m,"",@"SHT_CUDA_INFO"
	.sectionflags	@""
	.align	4


	//----- nvinfo : EIATTR_CUDA_API_VERSION
	.align		4
        /*0000*/ 	.byte	0x04, 0x37
        /*0002*/ 	.short	(.L_674 - .L_673)
.L_673:
        /*0004*/ 	.word	0x00000082


	//----- nvinfo : EIATTR_KPARAM_INFO
	.align		4
.L_674:
        /*0008*/ 	.byte	0x04, 0x17
        /*000a*/ 	.short	(.L_676 - .L_675)
.L_675:
        /*000c*/ 	.word	0x00000000
        /*0010*/ 	.short	0x0003
        /*0012*/ 	.short	0x0018
        /*0014*/ 	.byte	0x00, 0xf0, 0x21, 0x00


	//----- nvinfo : EIATTR_KPARAM_INFO
	.align		4
.L_676:
        /*0018*/ 	.byte	0x04, 0x17
        /*001a*/ 	.short	(.L_678 - .L_677)
.L_677:
        /*001c*/ 	.word	0x00000000
        /*0020*/ 	.short	0x0002
        /*0022*/ 	.short	0x0010
        /*0024*/ 	.byte	0x00, 0xf5, 0x21, 0x00


	//----- nvinfo : EIATTR_KPARAM_INFO
	.align		4
.L_678:
        /*0028*/ 	.byte	0x04, 0x17
        /*002a*/ 	.short	(.L_680 - .L_679)
.L_679:
        /*002c*/ 	.word	0x00000000
        /*0030*/ 	.short	0x0001
        /*0032*/ 	.short	0x0008
        /*0034*/ 	.byte	0x00, 0xf5, 0x21, 0x00


	//----- nvinfo : EIATTR_KPARAM_INFO
	.align		4
.L_680:
        /*0038*/ 	.byte	0x04, 0x17
        /*003a*/ 	.short	(.L_682 - .L_681)
.L_681:
        /*003c*/ 	.word	0x00000000
        /*0040*/ 	.short	0x0000
        /*0042*/ 	.short	0x0000
        /*0044*/ 	.byte	0x00, 0xf5, 0x21, 0x00


	//----- nvinfo : EIATTR_SPARSE_MMA_MASK
	.align		4
.L_682:
        /*0048*/ 	.byte	0x03, 0x50
        /*004a*/ 	.short	0x0000


	//----- nvinfo : EIATTR_MAXREG_COUNT
	.align		4
        /*004c*/ 	.byte	0x03, 0x1b
        /*004e*/ 	.short	0x00ff


	//----- nvinfo : EIATTR_MERCURY_ISA_VERSION
	.align		4
        /*0050*/ 	.byte	0x03, 0x5f
        /*0052*/ 	.short	0x0101


	//----- nvinfo : EIATTR_INT_WARP_WIDE_INSTR_OFFSETS
	.align		4
        /*0054*/ 	.byte	0x04, 0x31
        /*0056*/ 	.short	(.L_684 - .L_683)


	//   ....[0]....
.L_683:
        /*0058*/ 	.word	0x00000180


	//   ....[1]....
        /*005c*/ 	.word	0x00000190


	//----- nvinfo : EIATTR_VRC_CTA_INIT_COUNT
	.align		4
.L_684:
        /*0060*/ 	.byte	0x02, 0x4a
	.zero		1
	.zero		1


	//----- nvinfo : EIATTR_EXIT_INSTR_OFFSETS
	.align		4
        /*0064*/ 	.byte	0x04, 0x1c
        /*0066*/ 	.short	(.L_686 - .L_685)


	//   ....[0]....
.L_685:
        /*0068*/ 	.word	0x00000090


	//   ....[1]....
        /*006c*/ 	.word	0x00000150


	//   ....[2]....
        /*0070*/ 	.word	0x000001e0


	//----- nvinfo : EIATTR_CBANK_PARAM_SIZE
	.align		4
.L_686:
        /*0074*/ 	.byte	0x03, 0x19
        /*0076*/ 	.short	0x0020


	//----- nvinfo : EIATTR_PARAM_CBANK
	.align		4
        /*0078*/ 	.byte	0x04, 0x0a
        /*007a*/ 	.short	(.L_688 - .L_687)
	.align		4
.L_687:
        /*007c*/ 	.word	index@(.nv.constant0._Z12_vec_i32_cmpPiS_S_m)
        /*0080*/ 	.short	0x0380
        /*0082*/ 	.short	0x0020


	//----- nvinfo : EIATTR_SW_WAR
	.align		4
.L_688:
        /*0084*/ 	.byte	0x04, 0x36
        /*0086*/ 	.short	(.L_690 - .L_689)
.L_689:
        /*0088*/ 	.word	0x00000008
.L_690:


//--------------------- .nv.info._Z12_vec_i16_cmpPsS_Pim --------------------------
	.section	.nv.info._Z12_vec_i16_cmpPsS_Pim,"",@"SHT_CUDA_INFO"
	.sectionflags	@""
	.align	4


	//----- nvinfo : EIATTR_CUDA_API_VERSION
	.align		4
        /*0000*/ 	.byte	0x04, 0x37
        /*0002*/ 	.short	(.L_692 - .L_691)
.L_691:
        /*0004*/ 	.word	0x00000082


	//----- nvinfo : EIATTR_KPARAM_INFO
	.align		4
.L_692:
        /*0008*/ 	.byte	0x04, 0x17
        /*000a*/ 	.short	(.L_694 - .L_693)
.L_693:
        /*000c*/ 	.word	0x00000000
        /*0010*/ 	.short	0x0003
        /*0012*/ 	.short	0x0018
        /*0014*/ 	.byte	0x00, 0xf0, 0x21, 0x00


	//----- nvinfo : EIATTR_KPARAM_INFO
	.align		4
.L_694:
        /*0018*/ 	.byte	0x04, 0x17
        /*001a*/ 	.short	(.L_696 - .L_695)
.L_695:
        /*001c*/ 	.word	0x00000000
        /*0020*/ 	.short	0x0002
        /*0022*/ 	.short	0x0010
        /*0024*/ 	.byte	0x00, 0xf5, 0x21, 0x00


	//----- nvinfo : EIATTR_KPARAM_INFO
	.align		4
.L_696:
        /*0028*/ 	.byte	0x04, 0x17
        /*002a*/ 	.short	(.L_698 - .L_697)
.L_697:
        /*002c*/ 	.word	0x00000000
        /*0030*/ 	.short	0x0001
        /*0032*/ 	.short	0x0008
        /*0034*/ 	.byte	0x00, 0xf5, 0x21, 0x00


	//----- nvinfo : EIATTR_KPARAM_INFO
	.align		4
.L_698:
        /*0038*/ 	.byte	0x04, 0x17
        /*003a*/ 	.short	(.L_700 - .L_699)
.L_699:
        /*003c*/ 	.word	0x00000000
        /*0040*/ 	.short	0x0000
        /*0042*/ 	.short	0x0000
        /*0044*/ 	.byte	0x00, 0xf5, 0x21, 0x00


	//----- nvinfo : EIATTR_SPARSE_MMA_MASK
	.align		4
.L_700:
        /*0048*/ 	.byte	0x03, 0x50
        /*004a*/ 	.short	0x0000


	//----- nvinfo : EIATTR_MAXREG_COUNT
	.align		4
        /*004c*/ 	.byte	0x03, 0x1b
        /*004e*/ 	.short	0x00ff


	//----- nvinfo : EIATTR_MERCURY_ISA_VERSION
	.align		4
        /*0050*/ 	.byte	0x03, 0x5f
        /*0052*/ 	.short	0x0101


	//----- nvinfo : EIATTR_INT_WARP_WIDE_INSTR_OFFSETS
	.align		4
        /*0054*/ 	.byte	0x04, 0x31
        /*0056*/ 	.short	(.L_702 - .L_701)


	//   ....[0]....
.L_701:
        /*0058*/ 	.word	0x000001a0


	//   ....[1]....
        /*005c*/ 	.word	0x000001b0


	//----- nvinfo : EIATTR_VRC_CTA_INIT_COUNT
	.align		4
.L_702:
        /*0060*/ 	.byte	0x02, 0x4a
	.zero		1
	.zero		1


	//----- nvinfo : EIATTR_EXIT_INSTR_OFFSETS
	.align		4
        /*0064*/ 	.byte	0x04, 0x1c
        /*0066*/ 	.short	(.L_704 - .L_703)


	//   ....[0]....
.L_703:
        /*0068*/ 	.word	0x00000090


	//   ....[1]....
        /*006c*/ 	.word	0x00000170


	//   ....[2]....
        /*0070*/ 	.word	0x00000200


	//----- nvinfo : EIATTR_CBANK_PARAM_SIZE
	.align		4
.L_704:
        /*0074*/ 	.byte	0x03, 0x19
        /*0076*/ 	.short	0x0020


	//----- nvinfo : EIATTR_PARAM_CBANK
	.align		4
        /*0078*/ 	.byte	0x04, 0x0a
        /*007a*/ 	.short	(.L_706 - .L_705)
	.align		4
.L_705:
        /*007c*/ 	.word	index@(.nv.constant0._Z12_vec_i16_cmpPsS_Pim)
        /*0080*/ 	.short	0x0380
        /*0082*/ 	.short	0x0020


	//----- nvinfo : EIATTR_SW_WAR
	.align		4
.L_706:
        /*0084*/ 	.byte	0x04, 0x36
        /*0086*/ 	.short	(.L_708 - .L_707)
.L_707:
        /*0088*/ 	.word	0x00000008
.L_708:


//--------------------- .nv.info._Z11_vec_i8_cmpPaS_Pim --------------------------
	.section	.nv.info._Z11_vec_i8_cmpPaS_Pim,"",@"SHT_CUDA_INFO"
	.sectionflags	@""
	.align	4


	//----- nvinfo : EIATTR_CUDA_API_VERSION
	.align		4
        /*0000*/ 	.byte	0x04, 0x37
        /*0002*/ 	.short	(.L_710 - .L_709)
.L_709:
        /*0004*/ 	.word	0x00000082


	//----- nvinfo : EIATTR_KPARAM_INFO
	.align		4
.L_710:
        /*0008*/ 	.byte	0x04, 0x17
        /*000a*/ 	.short	(.L_712 - .L_711)
.L_711:
        /*000c*/ 	.word	0x00000000
        /*0010*/ 	.short	0x0003
        /*0012*/ 	.short	0x0018
        /*0014*/ 	.byte	0x00, 0xf0, 0x21, 0x00


	//----- nvinfo : EIATTR_KPARAM_INFO
	.align		4
.L_712:
        /*0018*/ 	.byte	0x04, 0x17
        /*001a*/ 	.short	(.L_714 - .L_713)
.L_713:
        /*001c*/ 	.word	0x00000000
        /*0020*/ 	.short	0x0002
        /*0022*/ 	.short	0x0010
        /*0024*/ 	.byte	0x00, 0xf5, 0x21, 0x00


	//----- nvinfo : EIATTR_KPARAM_INFO
	.align		4
.L_714:
        /*0028*/ 	.byte	0x04, 0x17
        /*002a*/ 	.short	(.L_716 - .L_715)
.L_715:
        /*002c*/ 	.word	0x00000000
        /*0030*/ 	.short	0x0001
        /*0032*/ 	.short	0x0008
        /*0034*/ 	.byte	0x00, 0xf5, 0x21, 0x00


	//----- nvinfo : EIATTR_KPARAM_INFO
	.align		4
.L_716:
        /*0038*/ 	.byte	0x04, 0x17
        /*003a*/ 	.short	(.L_718 - .L_717)
.L_717:
        /*003c*/ 	.word	0x00000000
        /*0040*/ 	.short	0x0000
        /*0042*/ 	.short	0x0000
        /*0044*/ 	.byte	0x00, 0xf5, 0x21, 0x00


	//----- nvinfo : EIATTR_SPARSE_MMA_MASK
	.align		4
.L_718:
        /*0048*/ 	.byte	0x03, 0x50
        /*004a*/ 	.short	0x0000


	//----- nvinfo : EIATTR_MAXREG_COUNT
	.align		4
        /*004c*/ 	.byte	0x03, 0x1b
        /*004e*/ 	.short	0x00ff


	//----- nvinfo : EIATTR_MERCURY_ISA_VERSION
	.align		4
        /*0050*/ 	.byte	0x03, 0x5f
        /*0052*/ 	.short	0x0101


	//----- nvinfo : EIATTR_INT_WARP_WIDE_INSTR_OFFSETS
	.align		4
        /*0054*/ 	.byte	0x04, 0x31
        /*0056*/ 	.short	(.L_720 - .L_719)


	//   ....[0]....
.L_719:
        /*0058*/ 	.word	0x00000160


	//   ....[1]....
        /*005c*/ 	.word	0x00000170


	//----- nvinfo : EIATTR_VRC_CTA_INIT_COUNT
	.align		4
.L_720:
        /*0060*/ 	.byte	0x02, 0x4a
	.zero		1
	.zero		1


	//----- nvinfo : EIATTR_EXIT_INSTR_OFFSETS
	.align		4
        /*0064*/ 	.byte	0x04, 0x1c
        /*0066*/ 	.short	(.L_722 - .L_721)


	//   ....[0]....
.L_721:
        /*0068*/ 	.word	0x00000090


	//   ....[1]....
        /*006c*/ 	.word	0x00000130


	//   ....[2]....
        /*0070*/ 	.word	0x000001c0


	//----- nvinfo : EIATTR_CBANK_PARAM_SIZE
	.align		4
.L_722:
        /*0074*/ 	.byte	0x03, 0x19
        /*0076*/ 	.short	0x0020


	//----- nvinfo : EIATTR_PARAM_CBANK
	.align		4
        /*0078*/ 	.byte	0x04, 0x0a
        /*007a*/ 	.short	(.L_724 - .L_723)
	.align		4
.L_723:
        /*007c*/ 	.word	index@(.nv.constant0._Z11_vec_i8_cmpPaS_Pim)
        /*0080*/ 	.short	0x0380
        /*0082*/ 	.short	0x0020


	//----- nvinfo : EIATTR_SW_WAR
	.align		4
.L_724:
        /*0084*/ 	.byte	0x04, 0x36
        /*0086*/ 	.short	(.L_726 - .L_725)
.L_725:
        /*0088*/ 	.word	0x00000008
.L_726:


//--------------------- .nv.info._Z14_vec_usize_cmpPmS_Pim --------------------------
	.section	.nv.info._Z14_vec_usize_cmpPmS_Pim,"",@"SHT_CUDA_INFO"
	.sectionflags	@""
	.align	4


	//----- nvinfo : EIATTR_CUDA_API_VERSION
	.align		4
        /*0000*/ 	.byte	0x04, 0x37
        /*0002*/ 	.short	(.L_728 - .L_727)
.L_727:
        /*0004*/ 	.word	0x00000082


	//----- nvinfo : EIATTR_KPARAM_INFO
	.align		4
.L_728:
        /*0008*/ 	.byte	0x04, 0x17
        /*000a*/ 	.short	(.L_730 - .L_729)
.L_729:
        /*000c*/ 	.word	0x00000000
        /*0010*/ 	.short	0x0003
        /*0012*/ 	.short	0x0018
        /*0014*/ 	.byte	0x00, 0xf0, 0x21, 0x00


	//----- nvinfo : EIATTR_KPARAM_INFO
	.align		4
.L_730:
        /*0018*/ 	.byte	0x04, 0x17
        /*001a*/ 	.short	(.L_732 - .L_731)
.L_731:
        /*001c*/ 	.word	0x00000000
        /*0020*/ 	.short	0x0002
        /*0022*/ 	.short	0x0010
        /*0024*/ 	.byte	0x00, 0xf5, 0x21, 0x00


	//----- nvinfo : EIATTR_KPARAM_INFO
	.align		4
.L_732:
        /*0028*/ 	.byte	0x04, 0x17
        /*002a*/ 	.short	(.L_734 - .L_733)
.L_733:
        /*002c*/ 	.word	0x00000000
        /*0030*/ 	.short	0x0001
        /*0032*/ 	.short	0x0008
        /*0034*/ 	.byte	0x00, 0xf5, 0x21, 0x00


	//----- nvinfo : EIATTR_KPARAM_INFO
	.align		4
.L_734:
        /*0038*/ 	.byte	0x04, 0x17
        /*003a*/ 	.short	(.L_736 - .L_735)
.L_735:
        /*003c*/ 	.word	0x00000000
        /*0040*/ 	.short	0x0000
        /*0042*/ 	.short	0x0000
        /*0044*/ 	.byte	0x00, 0xf5, 0x21, 0x00


	//----- nvinfo : EIATTR_SPARSE_MMA_MASK
	.align		4
.L_736:
        /*0048*/ 	.byte	0x03, 0x50
        /*004a*/ 	.short	0x0000


	//----- nvinfo : EIATTR_MAXREG_COUNT
	.align		4
        /*004c*/ 	.byte	0x03, 0x1b
        /*004e*/ 	.short	0x00ff


	//----- nvinfo : EIATTR_MERCURY_ISA_VERSION
	.align		4
        /*0050*/ 	.byte	0x03, 0x5f
        /*0052*/ 	.short	0x0101


	//----- nvinfo : EIATTR_INT_WARP_WIDE_INSTR_OFFSETS
	.align		4
        /*0054*/ 	.byte	0x04, 0x31
        /*0056*/ 	.short	(.L_738 - .L_737)


	//   ....[0]....
.L_737:
        /*0058*/ 	.word	0x00000190


	//   ....[1]....
        /*005c*/ 	.word	0x000001a0


	//----- nvinfo : EIATTR_VRC_CTA_INIT_COUNT
	.align		4
.L_738:
        /*0060*/ 	.byte	0x02, 0x4a
	.zero		1
	.zero		1


	//----- nvinfo : EIATTR_EXIT_INSTR_OFFSETS
	.align		4
        /*0064*/ 	.byte	0x04, 0x1c
        /*0066*/ 	.short	(.L_740 - .L_739)


	//   ....[0]....
.L_739:
        /*0068*/ 	.word	0x00000090


	//   ....[1]....
        /*006c*/ 	.word	0x00000160


	//   ....[2]....
        /*0070*/ 	.word	0x000001f0


	//----- nvinfo : EIATTR_CBANK_PARAM_SIZE
	.align		4
.L_740:
        /*0074*/ 	.byte	0x03, 0x19
        /*0076*/ 	.short	0x0020


	//----- nvinfo : EIATTR_PARAM_CBANK
	.align		4
        /*0078*/ 	.byte	0x04, 0x0a
        /*007a*/ 	.short	(.L_742 - .L_741)
	.align		4
.L_741:
        /*007c*/ 	.word	index@(.nv.constant0._Z14_vec_usize_cmpPmS_Pim)
        /*0080*/ 	.short	0x0380
        /*0082*/ 	.short	0x0020


	//----- nvinfo : EIATTR_SW_WAR
	.align		4
.L_742:
        /*0084*/ 	.byte	0x04, 0x36
        /*0086*/ 	.short	(.L_744 - .L_743)
.L_743:
        /*0088*/ 	.word	0x00000008
.L_744:


//--------------------- .nv.info._Z24_matrix_value_type_cmp_tPfS_Pimmm --------------------------
	.section	.nv.info._Z24_matrix_value_type_cmp_tPfS_Pimmm,"",@"SHT_CUDA_INFO"
	.sectionflags	@""
	.align	4


	//----- nvinfo : EIATTR_CUDA_API_VERSION
	.align		4
        /*0000*/ 	.byte	0x04, 0x37
        /*0002*/ 	.short	(.L_746 - .L_745)
.L_745:
        /*0004*/ 	.word	0x00000082


	//----- nvinfo : EIATTR_KPARAM_INFO
	.align		4
.L_746:
        /*0008*/ 	.byte	0x04, 0x17
        /*000a*/ 	.short	(.L_748 - .L_747)
.L_747:
        /*000c*/ 	.word	0x00000000
        /*0010*/ 	.short	0x0005
        /*0012*/ 	.short	0x0028
        /*0014*/ 	.byte	0x00, 0xf0, 0x21, 0x00


	//----- nvinfo : EIATTR_KPARAM_INFO
	.align		4
.L_748:
        /*0018*/ 	.byte	0x04, 0x17
        /*001a*/ 	.short	(.L_750 - .L_749)
.L_749:
        /*001c*/ 	.word	0x00000000
        /*0020*/ 	.short	0x0004
        /*0022*/ 	.short	0x0020
        /*0024*/ 	.byte	0x00, 0xf0, 0x21, 0x00


	//----- nvinfo : EIATTR_KPARAM_INFO
	.align		4
.L_750:
        /*0028*/ 	.byte	0x04, 0x17
        /*002a*/ 	.short	(.L_752 - .L_751)
.L_751:
        /*002c*/ 	.word	0x00000000
        /*0030*/ 	.short	0x0003
        /*0032*/ 	.short	0x0018
        /*0034*/ 	.byte	0x00, 0xf0, 0x21, 0x00


	//----- nvinfo : EIATTR_KPARAM_INFO
	.align		4
.L_752:
        /*0038*/ 	.byte	0x04, 0x17
        /*003a*/ 	.short	(.L_754 - .L_753)
.L_753:
        /*003c*/ 	.word	0x00000000
        /*0040*/ 	.short	0x0002
        /*0042*/ 	.short	0x0010
        /*0044*/ 	.byte	0x00, 0xf5, 0x21, 0x00


	//----- nvinfo : EIATTR_KPARAM_INFO
	.align		4
.L_754:
        /*0048*/ 	.byte	0x04, 0x17
        /*004a*/ 	.short	(.L_756 - .L_755)
.L_755:
        /*004c*/ 	.word	0x00000000
        /*0050*/ 	.short	0x0001
        /*0052*/ 	.short	0x0008
        /*0054*/ 	.byte	0x00, 0xf5, 0x21, 0x00


	//----- nvinfo : EIATTR_KPARAM_INFO
	.align		4
.L_756:
        /*0058*/ 	.byte	0x04, 0x17
        /*005a*/ 	.short	(.L_758 - .L_757)
.L_757:
        /*005c*/ 	.word	0x00000000
        /*0060*/ 	.short	0x0000
        /*0062*/ 	.short	0x0000
        /*0064*/ 	.byte	0x00, 0xf5, 0x21, 0x00


	//----- nvinfo : EIATTR_SPARSE_MMA_MASK
	.align		4
.L_758:
        /*0068*/ 	.byte	0x03, 0x50
        /*006a*/ 	.short	0x0000


	//----- nvinfo : EIATTR_MAXREG_COUNT
	.align		4
        /*006c*/ 	.byte	0x03, 0x1b
        /*006e*/ 	.short	0x00ff


	//----- nvinfo : EIATTR_MERCURY_ISA_VERSION
	.align		4
        /*0070*/ 	.byte	0x03, 0x5f
        /*0072*/ 	.short	0x0101


	//----- nvinfo : EIATTR_INT_WARP_WIDE_INSTR_OFFSETS
	.align		4
        /*0074*/ 	.byte	0x04, 0x31
        /*0076*/ 	.short	(.L_760 - .L_759)


	//   ....[0]....
.L_759:
        /*0078*/ 	.word	0x000005d0


	//   ....[1]....
        /*007c*/ 	.word	0x000005e0


	//----- nvinfo : EIATTR_VRC_CTA_INIT_COUNT
	.align		4
.L_760:
        /*0080*/ 	.byte	0x02, 0x4a
	.zero		1
	.zero		1


	//----- nvinfo : EIATTR_EXIT_INSTR_OFFSETS
	.align		4
        /*0084*/ 	.byte	0x04, 0x1c
        /*0086*/ 	.short	(.L_762 - .L_761)


	//   ....[0]....
.L_761:
        /*0088*/ 	.word	0x000004e0


	//   ....[1]....
        /*008c*/ 	.word	0x000005a0


	//   ....[2]....
        /*0090*/ 	.word	0x00000630


	//----- nvinfo : EIATTR_CRS_STACK_SIZE
	.align		4
.L_762:
        /*0094*/ 	.byte	0x04, 0x1e
        /*0096*/ 	.short	(.L_764 - .L_763)
.L_763:
        /*0098*/ 	.word	0x00000000


	//----- nvinfo : EIATTR_CBANK_PARAM_SIZE
	.align		4
.L_764:
        /*009c*/ 	.byte	0x03, 0x19
        /*009e*/ 	.short	0x0030


	//----- nvinfo : EIATTR_PARAM_CBANK
	.align		4
        /*00a0*/ 	.byte	0x04, 0x0a
        /*00a2*/ 	.short	(.L_766 - .L_765)
	.align		4
.L_765:
        /*00a4*/ 	.word	index@(.nv.constant0._Z24_matrix_value_type_cmp_tPfS_Pimmm)
        /*00a8*/ 	.short	0x0380
        /*00aa*/ 	.short	0x0030


	//----- nvinfo : EIATTR_SW_WAR
	.align		4
.L_766:
        /*00ac*/ 	.byte	0x04, 0x36
        /*00ae*/ 	.short	(.L_768 - .L_767)
.L_767:
        /*00b0*/ 	.word	0x00000008
.L_768:


//--------------------- .nv.info._Z27_matrix_value_type_cmp_flatPfS_Pim --------------------------
	.section	.nv.info._Z27_matrix_value_type_cmp_flatPfS_Pim,"",@"SHT_CUDA_INFO"
	.sectionflags	@""
	.align	4


	//----- nvinfo : EIATTR_CUDA_API_VERSION
	.align		4
        /*0000*/ 	.byte	0x04, 0x37
        /*0002*/ 	.short	(.L_770 - .L_769)
.L_769:
        /*0004*/ 	.word	0x00000082


	//----- nvinfo : EIATTR_KPARAM_INFO
	.align		4
.L_770:
        /*0008*/ 	.byte	0x04, 0x17
        /*000a*/ 	.short	(.L_772 - .L_771)
.L_771:
        /*000c*/ 	.word	0x00000000
        /*0010*/ 	.short	0x0003
        /*0012*/ 	.short	0x0018
        /*0014*/ 	.byte	0x00, 0xf0, 0x21, 0x00


	//----- nvinfo : EIATTR_KPARAM_INFO
	.align		4
.L_772:
        /*0018*/ 	.byte	0x04, 0x17
        /*001a*/ 	.short	(.L_774 - .L_773)
.L_773:
        /*001c*/ 	.word	0x00000000
        /*0020*/ 	.short	0x0002
        /*0022*/ 	.short	0x0010
        /*0024*/ 	.byte	0x00, 0xf5, 0x21, 0x00


	//----- nvinfo : EIATTR_KPARAM_INFO
	.align		4
.L_774:
        /*0028*/ 	.byte	0x04, 0x17
        /*002a*/ 	.short	(.L_776 - .L_775)
.L_775:
        /*002c*/ 	.word	0x00000000
        /*0030*/ 	.short	0x0001
        /*0032*/ 	.short	0x0008
        /*0034*/ 	.byte	0x00, 0xf5, 0x21, 0x00


	//----- nvinfo : EIATTR_KPARAM_INFO
	.align		4
.L_776:
        /*0038*/ 	.byte	0x04, 0x17
        /*003a*/ 	.short	(.L_778 - .L_777)
.L_777:
        /*003c*/ 	.word	0x00000000
        /*0040*/ 	.short	0x0000
        /*0042*/ 	.short	0x0000
        /*0044*/ 	.byte	0x00, 0xf5, 0x21, 0x00


	//----- nvinfo : EIATTR_SPARSE_MMA_MASK
	.align		4
.L_778:
        /*0048*/ 	.byte	0x03, 0x50
        /*004a*/ 	.short	0x0000


	//----- nvinfo : EIATTR_MAXREG_COUNT
	.align		4
        /*004c*/ 	.byte	0x03, 0x1b
        /*004e*/ 	.short	0x00ff


	//----- nvinfo : EIATTR_MERCURY_ISA_VERSION
	.align		4
        /*0050*/ 	.byte	0x03, 0x5f
        /*0052*/ 	.short	0x0101


	//----- nvinfo : EIATTR_INT_WARP_WIDE_INSTR_OFFSETS
	.align		4
        /*0054*/ 	.byte	0x04, 0x31
        /*0056*/ 	.short	(.L_780 - .L_779)


	//   ....[0]....
.L_779:
        /*0058*/ 	.word	0x00000180


	//   ....[1]....
        /*005c*/ 	.word	0x00000190


	//----- nvinfo : EIATTR_VRC_CTA_INIT_COUNT
	.align		4
.L_780:
        /*0060*/ 	.byte	0x02, 0x4a
	.zero		1
	.zero		1


	//----- nvinfo : EIATTR_EXIT_INSTR_OFFSETS
	.align		4
        /*0064*/ 	.byte	0x04, 0x1c
        /*0066*/ 	.short	(.L_782 - .L_781)


	//   ....[0]....
.L_781:
        /*0068*/ 	.word	0x00000090


	//   ....[1]....
        /*006c*/ 	.word	0x00000150


	//   ....[2]....
        /*0070*/ 	.word	0x000001e0


	//----- nvinfo : EIATTR_CBANK_PARAM_SIZE
	.align		4
.L_782:
        /*0074*/ 	.byte	0x03, 0x19
        /*0076*/ 	.short	0x0020


	//----- nvinfo : EIATTR_PARAM_CBANK
	.align		4
        /*0078*/ 	.byte	0x04, 0x0a
        /*007a*/ 	.short	(.L_784 - .L_783)
	.align		4
.L_783:
        /*007c*/ 	.word	index@(.nv.constant0._Z27_matrix_value_type_cmp_flatPfS_Pim)
        /*0080*/ 	.short	0x0380
        /*0082*/ 	.short	0x0020


	//----- nvinfo : EIATTR_SW_WAR
	.align		4
.L_784:
        /*0084*/ 	.byte	0x04, 0x36
        /*0086*/ 	.short	(.L_786 - .L_785)
.L_785:
        /*0088*/ 	.word	0x00000008
.L_786:


//--------------------- .nv.info._Z8_uniformPfP17curandStateXORWOWm --------------------------
	.section	.nv.info._Z8_uniformPfP17curandStateXORWOWm,"",@"SHT_CUDA_INFO"
	.sectionflags	@""
	.align	4


	//----- nvinfo : EIATTR_CUDA_API_VERSION
	.align		4
        /*0000*/ 	.byte	0x04, 0x37
        /*0002*/ 	.short	(.L_788 - .L_787)
.L_787:
        /*0004*/ 	.word	0x00000082


	//----- nvinfo : EIATTR_KPARAM_INFO
	.align		4
.L_788:
        /*0008*/ 	.byte	0x04, 0x17
        /*000a*/ 	.short	(.L_790 - .L_789)
.L_789:
        /*000c*/ 	.word	0x00000000
        /*0010*/ 	.short	0x0002
        /*0012*/ 	.short	0x0010
        /*0014*/ 	.byte	0x00, 0xf0, 0x21, 0x00


	//----- nvinfo : EIATTR_KPARAM_INFO
	.align		4
.L_790:
        /*0018*/ 	.byte	0x04, 0x17
        /*001a*/ 	.short	(.L_792 - .L_791)
.L_791:
        /*001c*/ 	.word	0x00000000
        /*0020*/ 	.short	0x0001
        /*0022*/ 	.short	0x0008
        /*0024*/ 	.byte	0x00, 0xf5, 0x21, 0x00


	//----- nvinfo : EIATTR_KPARAM_INFO
	.align		4
.L_792:
        /*0028*/ 	.byte	0x04, 0x17
        /*002a*/ 	.short	(.L_794 - .L_793)
.L_793:
        /*002c*/ 	.word	0x00000000
        /*0030*/ 	.short	0x0000
        /*0032*/ 	.short	0x0000
        /*0034*/ 	.byte	0x00, 0xf5, 0x21, 0x00


	//----- nvinfo : EIATTR_SPARSE_MMA_MASK
	.align		4
.L_794:
        /*0038*/ 	.byte	0x03, 0x50
        /*003a*/ 	.short	0x0000


	//----- nvinfo : EIATTR_MAXREG_COUNT
	.align		4
        /*003c*/ 	.byte	0x03, 0x1b
        /*003e*/ 	.short	0x00ff


	//----- nvinfo : EIATTR_MERCURY_ISA_VERSION
	.align		4
        /*0040*/ 	.byte	0x03, 0x5f
        /*0042*/ 	.short	0x0101


	//----- nvinfo : EIATTR_VRC_CTA_INIT_COUNT
	.align		4
        /*0044*/ 	.byte	0x02, 0x4a
	.zero		1
	.zero		1


	//----- nvinfo : EIATTR_EXIT_INSTR_OFFSETS
	.align		4
        /*0048*/ 	.byte	0x04, 0x1c
        /*004a*/ 	.short	(.L_796 - .L_795)


	//   ....[0]....
.L_795:
        /*004c*/ 	.word	0x00000090


	//   ....[1]....
        /*0050*/ 	.word	0x00000280


	//----- nvinfo : EIATTR_CBANK_PARAM_SIZE
	.align		4
.L_796:
        /*0054*/ 	.byte	0x03, 0x19
        /*0056*/ 	.short	0x0018


	//----- nvinfo : EIATTR_PARAM_CBANK
	.align		4
        /*0058*/ 	.byte	0x04, 0x0a
        /*005a*/ 	.short	(.L_798 - .L_797)
	.align		4
.L_797:
        /*005c*/ 	.word	index@(.nv.constant0._Z8_uniformPfP17curandStateXORWOWm)
        /*0060*/ 	.short	0x0380
        /*0062*/ 	.short	0x0018


	//----- nvinfo : EIATTR_SW_WAR
	.align		4
.L_798:
        /*0064*/ 	.byte	0x04, 0x36
        /*0066*/ 	.short	(.L_800 - .L_799)
.L_799:
        /*0068*/ 	.word	0x00000008
.L_800:


//--------------------- .nv.info._Z7_normalPfP17curandStateXORWOWm --------------------------
	.section	.nv.info._Z7_normalPfP17curandStateXORWOWm,"",@"SHT_CUDA_INFO"
	.sectionflags	@""
	.align	4


	//----- nvinfo : EIATTR_CUDA_API_VERSION
	.align		4
        /*0000*/ 	.byte	0x04, 0x37
        /*0002*/ 	.short	(.L_802 - .L_801)
.L_801:
        /*0004*/ 	.word	0x00000082


	//----- nvinfo : EIATTR_KPARAM_INFO
	.align		4
.L_802:
        /*0008*/ 	.byte	0x04, 0x17
        /*000a*/ 	.short	(.L_804 - .L_803)
.L_803:
        /*000c*/ 	.word	0x00000000
        /*0010*/ 	.short	0x0002
        /*0012*/ 	.short	0x0010
        /*0014*/ 	.byte	0x00, 0xf0, 0x21, 0x00


	//----- nvinfo : EIATTR_KPARAM_INFO
	.align		4
.L_804:
        /*0018*/ 	.byte	0x04, 0x17
        /*001a*/ 	.short	(.L_806 - .L_805)
.L_805:
        /*001c*/ 	.word	0x00000000
        /*0020*/ 	.short	0x0001
        /*0022*/ 	.short	0x0008
        /*0024*/ 	.byte	0x00, 0xf5, 0x21, 0x00


	//----- nvinfo : EIATTR_KPARAM_INFO
	.align		4
.L_806:
        /*0028*/ 	.byte	0x04, 0x17
        /*002a*/ 	.short	(.L_808 - .L_807)
.L_807:
        /*002c*/ 	.word	0x00000000
        /*0030*/ 	.short	0x0000
        /*0032*/ 	.short	0x0000
        /*0034*/ 	.byte	0x00, 0xf5, 0x21, 0x00


	//----- nvinfo : EIATTR_SPARSE_MMA_MASK
	.align		4
.L_808:
        /*0038*/ 	.byte	0x03, 0x50
        /*003a*/ 	.short	0x0000


	//----- nvinfo : EIATTR_MAXREG_COUNT
	.align		4
        /*003c*/ 	.byte	0x03, 0x1b
        /*003e*/ 	.short	0x00ff


	//----- nvinfo : EIATTR_MERCURY_ISA_VERSION
	.align		4
        /*0040*/ 	.byte	0x03, 0x5f
        /*0042*/ 	.short	0x0101


	//----- nvinfo : EIATTR_VRC_CTA_INIT_COUNT
	.align		4
        /*0044*/ 	.byte	0x02, 0x4a
	.zero		1
	.zero		1


	//----- nvinfo : EIATTR_EXIT_INSTR_OFFSETS
	.align		4
        /*0048*/ 	.byte	0x04, 0x1c
        /*004a*/ 	.short	(.L_810 - .L_809)


	//   ....[0]....
.L_809:
        /*004c*/ 	.word	0x00000090


	//   ....[1]....
        /*0050*/ 	.word	0x00000660


	//----- nvinfo : EIATTR_CRS_STACK_SIZE
	.align		4
.L_810:
        /*0054*/ 	.byte	0x04, 0x1e
        /*0056*/ 	.short	(.L_812 - .L_811)
.L_811:
        /*0058*/ 	.word	0x00000000


	//----- nvinfo : EIATTR_CBANK_PARAM_SIZE
	.align		4
.L_812:
        /*005c*/ 	.byte	0x03, 0x19
        /*005e*/ 	.short	0x0018


	//----- nvinfo : EIATTR_PARAM_CBANK
	.align		4
        /*0060*/ 	.byte	0x04, 0x0a
        /*0062*/ 	.short	(.L_814 - .L_813)
	.align		4
.L_813:
        /*0064*/ 	.word	index@(.nv.constant0._Z7_normalPfP17curandStateXORWOWm)
        /*0068*/ 	.short	0x0380
        /*006a*/ 	.short	0x0018


	//----- nvinfo : EIATTR_SW_WAR
	.align		4
.L_814:
        /*006c*/ 	.byte	0x04, 0x36
        /*006e*/ 	.short	(.L_816 - .L_815)
.L_815:
        /*0070*/ 	.word	0x00000008
.L_816:


//--------------------- .nv.info._Z19_init_curand_statesP17curandStateXORWOWmm --------------------------
	.section	.nv.info._Z19_init_curand_statesP17curandStateXORWOWmm,"",@"SHT_CUDA_INFO"
	.sectionflags	@""
	.align	4


	//----- nvinfo : EIATTR_CUDA_API_VERSION
	.align		4
        /*0000*/ 	.byte	0x04, 0x37
        /*0002*/ 	.short	(.L_818 - .L_817)
.L_817:
        /*0004*/ 	.word	0x00000082


	//----- nvinfo : EIATTR_KPARAM_INFO
	.align		4
.L_818:
        /*0008*/ 	.byte	0x04, 0x17
        /*000a*/ 	.short	(.L_820 - .L_819)
.L_819:
        /*000c*/ 	.word	0x00000000
        /*0010*/ 	.short	0x0002
        /*0012*/ 	.short	0x0010
        /*0014*/ 	.byte	0x00, 0xf0, 0x21, 0x00


	//----- nvinfo : EIATTR_KPARAM_INFO
	.align		4
.L_820:
        /*0018*/ 	.byte	0x04, 0x17
        /*001a*/ 	.short	(.L_822 - .L_821)
.L_821:
        /*001c*/ 	.word	0x00000000
        /*0020*/ 	.short	0x0001
        /*0022*/ 	.short	0x0008
        /*0024*/ 	.byte	0x00, 0xf0, 0x21, 0x00


	//----- nvinfo : EIATTR_KPARAM_INFO
	.align		4
.L_822:
        /*0028*/ 	.byte	0x04, 0x17
        /*002a*/ 	.short	(.L_824 - .L_823)
.L_823:
        /*002c*/ 	.word	0x00000000
        /*0030*/ 	.short	0x0000
        /*0032*/ 	.short	0x0000
        /*0034*/ 	.byte	0x00, 0xf5, 0x21, 0x00


	//----- nvinfo : EIATTR_SPARSE_MMA_MASK
	.align		4
.L_824:
        /*0038*/ 	.byte	0x03, 0x50
        /*003a*/ 	.short	0x0000


	//----- nvinfo : EIATTR_MAXREG_COUNT
	.align		4
        /*003c*/ 	.byte	0x03, 0x1b
        /*003e*/ 	.short	0x00ff


	//----- nvinfo : EIATTR_MERCURY_ISA_VERSION
	.align		4
        /*0040*/ 	.byte	0x03, 0x5f
        /*0042*/ 	.short	0x0101


	//----- nvinfo : EIATTR_VRC_CTA_INIT_COUNT
	.align		4
        /*0044*/ 	.byte	0x02, 0x4a
	.zero		1
	.zero		1


	//----- nvinfo : EIATTR_EXIT_INSTR_OFFSETS
	.align		4
        /*0048*/ 	.byte	0x04, 0x1c
        /*004a*/ 	.short	(.L_826 - .L_825)


	//   ....[0]....
.L_825:
        /*004c*/ 	.word	0x00000090


	//   ....[1]....
        /*0050*/ 	.word	0x00000f30


	//----- nvinfo : EIATTR_CRS_STACK_SIZE
	.align		4
.L_826:
        /*0054*/ 	.byte	0x04, 0x1e
        /*0056*/ 	.short	(.L_828 - .L_827)
.L_827:
        /*0058*/ 	.word	0x00000000


	//----- nvinfo : EIATTR_CBANK_PARAM_SIZE
	.align		4
.L_828:
        /*005c*/ 	.byte	0x03, 0x19
        /*005e*/ 	.short	0x0018


	//----- nvinfo : EIATTR_PARAM_CBANK
	.align		4
        /*0060*/ 	.byte	0x04, 0x0a
        /*0062*/ 	.short	(.L_830 - .L_829)
	.align		4
.L_829:
        /*0064*/ 	.word	index@(.nv.constant0._Z19_init_curand_statesP17curandStateXORWOWmm)
        /*0068*/ 	.short	0x0380
        /*006a*/ 	.short	0x0018


	//----- nvinfo : EIATTR_SW_WAR
	.align		4
.L_830:
        /*006c*/ 	.byte	0x04, 0x36
        /*006e*/ 	.short	(.L_832 - .L_831)
.L_831:
        /*0070*/ 	.word	0x00000008
.L_832:


//--------------------- .nv.info._Z8_sigmoidPfS_m --------------------------
	.section	.nv.info._Z8_sigmoidPfS_m,"",@"SHT_CUDA_INFO"
	.sectionflags	@""
	.align	4


	//----- nvinfo : EIATTR_CUDA_API_VERSION
	.align		4
        /*0000*/ 	.byte	0x04, 0x37
        /*0002*/ 	.short	(.L_834 - .L_833)
.L_833:
        /*0004*/ 	.word	0x00000082


	//----- nvinfo : EIATTR_KPARAM_INFO
	.align		4
.L_834:
        /*0008*/ 	.byte	0x04, 0x17
        /*000a*/ 	.short	(.L_836 - .L_835)
.L_835:
        /*000c*/ 	.word	0x00000000
        /*0010*/ 	.short	0x0002
        /*0012*/ 	.short	0x0010
        /*0014*/ 	.byte	0x00, 0xf0, 0x21, 0x00


	//----- nvinfo : EIATTR_KPARAM_INFO
	.align		4
.L_836:
        /*0018*/ 	.byte	0x04, 0x17
        /*001a*/ 	.short	(.L_838 - .L_837)
.L_837:
        /*001c*/ 	.word	0x00000000
        /*0020*/ 	.short	0x0001
        /*0022*/ 	.short	0x0008
        /*0024*/ 	.byte	0x00, 0xf5, 0x21, 0x00


	//----- nvinfo : EIATTR_KPARAM_INFO
	.align		4
.L_838:
        /*0028*/ 	.byte	0x04, 0x17
        /*002a*/ 	.short	(.L_840 - .L_839)
.L_839:
        /*002c*/ 	.word	0x00000000
        /*0030*/ 	.short	0x0000
        /*0032*/ 	.short	0x0000
        /*0034*/ 	.byte	0x00, 0xf5, 0x21, 0x00


	//----- nvinfo : EIATTR_SPARSE_MMA_MASK
	.align		4
.L_840:
        /*0038*/ 	.byte	0x03, 0x50
        /*003a*/ 	.short	0x0000


	//----- nvinfo : EIATTR_MAXREG_COUNT
	.align		4
        /*003c*/ 	.byte	0x03, 0x1b
        /*003e*/ 	.short	0x00ff


	//----- nvinfo : EIATTR_MERCURY_ISA_VERSION
	.align		4
        /*0040*/ 	.byte	0x03, 0x5f
        /*0042*/ 	.short	0x0101


	//----- nvinfo : EIATTR_VRC_CTA_INIT_COUNT
	.align		4
        /*0044*/ 	.byte	0x02, 0x4a
	.zero		1
	.zero		1


	//----- nvinfo : EIATTR_EXIT_INSTR_OFFSETS
	.align		4
        /*0048*/ 	.byte	0x04, 0x1c
        /*004a*/ 	.short	(.L_842 - .L_841)


	//   ....[0]....
.L_841:
        /*004c*/ 	.word	0x00000090


	//   ....[1]....
        /*0050*/ 	.word	0x000002d0


	//----- nvinfo : EIATTR_CRS_STACK_SIZE
	.align		4
.L_842:
        /*0054*/ 	.byte	0x04, 0x1e
        /*0056*/ 	.short	(.L_844 - .L_843)
.L_843:
        /*0058*/ 	.word	0x00000000


	//----- nvinfo : EIATTR_CBANK_PARAM_SIZE
	.align		4
.L_844:
        /*005c*/ 	.byte	0x03, 0x19
        /*005e*/ 	.short	0x0018


	//----- nvinfo : EIATTR_PARAM_CBANK
	.align		4
        /*0060*/ 	.byte	0x04, 0x0a
        /*0062*/ 	.short	(.L_846 - .L_845)
	.align		4
.L_845:
        /*0064*/ 	.word	index@(.nv.constant0._Z8_sigmoidPfS_m)
        /*0068*/ 	.short	0x0380
        /*006a*/ 	.short	0x0018


	//----- nvinfo : EIATTR_SW_WAR
	.align		4
.L_846:
        /*006c*/ 	.byte	0x04, 0x36
        /*006e*/ 	.short	(.L_848 - .L_847)
.L_847:
        /*0070*/ 	.word	0x00000008
.L_848:


//--------------------- .nv.info._Z12_matrix_tanhPfS_m --------------------------
	.section	.nv.info._Z12_matrix_tanhPfS_m,"",@"SHT_CUDA_INFO"
	.sectionflags	@""
	.align	4


	//----- nvinfo : EIATTR_CUDA_API_VERSION
	.align		4
        /*0000*/ 	.byte	0x04, 0x37
        /*0002*/ 	.short	(.L_850 - .L_849)
.L_849:
        /*0004*/ 	.word	0x00000082


	//----- nvinfo : EIATTR_KPARAM_INFO
	.align		4
.L_850:
        /*0008*/ 	.byte	0x04, 0x17
        /*000a*/ 	.short	(.L_852 - .L_851)
.L_851:
        /*000c*/ 	.word	0x00000000
        /*0010*/ 	.short	0x0002
        /*0012*/ 	.short	0x0010
        /*0014*/ 	.byte	0x00, 0xf0, 0x21, 0x00


	//----- nvinfo : EIATTR_KPARAM_INFO
	.align		4
.L_852:
        /*0018*/ 	.byte	0x04, 0x17
        /*001a*/ 	.short	(.L_854 - .L_853)
.L_853:
        /*001c*/ 	.word	0x00000000
        /*0020*/ 	.short	0x0001
        /*0022*/ 	.short	0x0008
        /*0024*/ 	.byte	0x00, 0xf5, 0x21, 0x00


	//----- nvinfo : EIATTR_KPARAM_INFO
	.align		4
.L_854:
        /*0028*/ 	.byte	0x04, 0x17
        /*002a*/ 	.short	(.L_856 - .L_855)
.L_855:
        /*002c*/ 	.word	0x00000000
        /*0030*/ 	.short	0x0000
        /*0032*/ 	.short	0x0000
        /*0034*/ 	.byte	0x00, 0xf5, 0x21, 0x00


	//----- nvinfo : EIATTR_SPARSE_MMA_MASK
	.align		4
.L_856:
        /*0038*/ 	.byte	0x03, 0x50
        /*003a*/ 	.short	0x0000


	//----- nvinfo : EIATTR_MAXREG_COUNT
	.align		4
        /*003c*/ 	.byte	0x03, 0x1b
        /*003e*/ 	.short	0x00ff


	//----- nvinfo : EIATTR_MERCURY_ISA_VERSION
	.align		4
        /*0040*/ 	.byte	0x03, 0x5f
        /*0042*/ 	.short	0x0101


	//----- nvinfo : EIATTR_VRC_CTA_INIT_COUNT
	.align		4
        /*0044*/ 	.byte	0x02, 0x4a
	.zero		1
	.zero		1


	//----- nvinfo : EIATTR_EXIT_INSTR_OFFSETS
	.align		4
        /*0048*/ 	.byte	0x04, 0x1c
        /*004a*/ 	.short	(.L_858 - .L_857)


	//   ....[0]....
.L_857:
        /*004c*/ 	.word	0x00000090


	//   ....[1]....
        /*0050*/ 	.word	0x00000250


	//----- nvinfo : EIATTR_CBANK_PARAM_SIZE
	.align		4
.L_858:
        /*0054*/ 	.byte	0x03, 0x19
        /*0056*/ 	.short	0x0018


	//----- nvinfo : EIATTR_PARAM_CBANK
	.align		4
        /*0058*/ 	.byte	0x04, 0x0a
        /*005a*/ 	.short	(.L_860 - .L_859)
	.align		4
.L_859:
        /*005c*/ 	.word	index@(.nv.constant0._Z12_matrix_tanhPfS_m)
        /*0060*/ 	.short	0x0380
        /*0062*/ 	.short	0x0018


	//----- nvinfo : EIATTR_SW_WAR
	.align		4
.L_860:
        /*0064*/ 	.byte	0x04, 0x36
        /*0066*/ 	.short	(.L_862 - .L_861)
.L_861:
        /*0068*/ 	.word	0x00000008
.L_862:


//--------------------- .nv.info._Z17_leaky_relu_primePfS_m --------------------------
	.section	.nv.info._Z17_leaky_relu_primePfS_m,"",@"SHT_CUDA_INFO"
	.sectionflags	@""
	.align	4


	//----- nvinfo : EIATTR_CUDA_API_VERSION
	.align		4
        /*0000*/ 	.byte	0x04, 0x37
        /*0002*/ 	.short	(.L_864 - .L_863)
.L_863:
        /*0004*/ 	.word	0x00000082


	//----- nvinfo : EIATTR_KPARAM_INFO
	.align		4
.L_864:
        /*0008*/ 	.byte	0x04, 0x17
        /*000a*/ 	.short	(.L_866 - .L_865)
.L_865:
        /*000c*/ 	.word	0x00000000
        /*0010*/ 	.short	0x0002
        /*0012*/ 	.short	0x0010
        /*0014*/ 	.byte	0x00, 0xf0, 0x21, 0x00


	//----- nvinfo : EIATTR_KPARAM_INFO
	.align		4
.L_866:
        /*0018*/ 	.byte	0x04, 0x17
        /*001a*/ 	.short	(.L_868 - .L_867)
.L_867:
        /*001c*/ 	.word	0x00000000
        /*0020*/ 	.short	0x0001
        /*0022*/ 	.short	0x0008
        /*0024*/ 	.byte	0x00, 0xf5, 0x21, 0x00


	//----- nvinfo : EIATTR_KPARAM_INFO
	.align		4
.L_868:
        /*0028*/ 	.byte	0x04, 0x17
        /*002a*/ 	.short	(.L_870 - .L_869)
.L_869:
        /*002c*/ 	.word	0x00000000
        /*0030*/ 	.short	0x0000
        /*0032*/ 	.short	0x0000
        /*0034*/ 	.byte	0x00, 0xf5, 0x21, 0x00


	//----- nvinfo : EIATTR_SPARSE_MMA_MASK
	.align		4
.L_870:
        /*0038*/ 	.byte	0x03, 0x50
        /*003a*/ 	.short	0x0000


	//----- nvinfo : EIATTR_MAXREG_COUNT
	.align		4
        /*003c*/ 	.byte	0x03, 0x1b
        /*003e*/ 	.short	0x00ff


	//----- nvinfo : EIATTR_MERCURY_ISA_VERSION
	.align		4
        /*0040*/ 	.byte	0x03, 0x5f
        /*0042*/ 	.short	0x0101


	//----- nvinfo : EIATTR_VRC_CTA_INIT_COUNT
	.align		4
        /*0044*/ 	.byte	0x02, 0x4a
	.zero		1
	.zero		1


	//----- nvinfo : EIATTR_EXIT_INSTR_OFFSETS
	.align		4
        /*0048*/ 	.byte	0x04, 0x1c
        /*004a*/ 	.short	(.L_872 - .L_871)


	//   ....[0]....
.L_871:
        /*004c*/ 	.word	0x00000090


	//   ....[1]....
        /*0050*/ 	.word	0x00000170


	//----- nvinfo : EIATTR_CBANK_PARAM_SIZE
	.align		4
.L_872:
        /*0054*/ 	.byte	0x03, 0x19
        /*0056*/ 	.short	0x0018


	//----- nvinfo : EIATTR_PARAM_CBANK
	.align		4
        /*0058*/ 	.byte	0x04, 0x0a
        /*005a*/ 	.short	(.L_874 - .L_873)
	.align		4
.L_873:
        /*005c*/ 	.word	index@(.nv.constant0._Z17_leaky_relu_primePfS_m)
        /*0060*/ 	.short	0x0380
        /*0062*/ 	.short	0x0018


	//----- nvinfo : EIATTR_SW_WAR
	.align		4
.L_874:
        /*0064*/ 	.byte	0x04, 0x36
        /*0066*/ 	.short	(.L_876 - .L_875)
.L_875:
        /*0068*/ 	.word	0x00000008
.L_876:


//--------------------- .nv.info._Z11_leaky_reluPfS_m --------------------------
	.section	.nv.info._Z11_leaky_reluPfS_m,"",@"SHT_CUDA_INFO"
	.sectionflags	@""
	.align	4


	//----- nvinfo : EIATTR_CUDA_API_VERSION
	.align		4
        /*0000*/ 	.byte	0x04, 0x37
        /*0002*/ 	.short	(.L_878 - .L_877)
.L_877:
        /*0004*/ 	.word	0x00000082


	//----- nvinfo : EIATTR_KPARAM_INFO
	.align		4
.L_878:
        /*0008*/ 	.byte	0x04, 0x17
        /*000a*/ 	.short	(.L_880 - .L_879)
.L_879:
        /*000c*/ 	.word	0x00000000
        /*0010*/ 	.short	0x0002
        /*0012*/ 	.short	0x0010
        /*0014*/ 	.byte	0x00, 0xf0, 0x21, 0x00


	//----- nvinfo : EIATTR_KPARAM_INFO
	.align		4
.L_880:
        /*0018*/ 	.byte	0x04, 0x17
        /*001a*/ 	.short	(.L_882 - .L_881)
.L_881:
        /*001c*/ 	.word	0x00000000
        /*0020*/ 	.short	0x0001
        /*0022*/ 	.short	0x0008
        /*0024*/ 	.byte	0x00, 0xf5, 0x21, 0x00


	//----- nvinfo : EIATTR_KPARAM_INFO
	.align		4
.L_882:
        /*0028*/ 	.byte	0x04, 0x17
        /*002a*/ 	.short	(.L_884 - .L_883)
.L_883:
        /*002c*/ 	.word	0x00000000
        /*0030*/ 	.short	0x0000
        /*0032*/ 	.short	0x0000
        /*0034*/ 	.byte	0x00, 0xf5, 0x21, 0x00


	//----- nvinfo : EIATTR_SPARSE_MMA_MASK
	.align		4
.L_884:
        /*0038*/ 	.byte	0x03, 0x50
        /*003a*/ 	.short	0x0000


	//----- nvinfo : EIATTR_MAXREG_COUNT
	.align		4
        /*003c*/ 	.byte	0x03, 0x1b
        /*003e*/ 	.short	0x00ff


	//----- nvinfo : EIATTR_MERCURY_ISA_VERSION
	.align		4
        /*0040*/ 	.byte	0x03, 0x5f
        /*0042*/ 	.short	0x0101


	//----- nvinfo : EIATTR_VRC_CTA_INIT_COUNT
	.align		4
        /*0044*/ 	.byte	0x02, 0x4a
	.zero		1
	.zero		1


	//----- nvinfo : EIATTR_EXIT_INSTR_OFFSETS
	.align		4
        /*0048*/ 	.byte	0x04, 0x1c
        /*004a*/ 	.short	(.L_886 - .L_885)


	//   ....[0]....
.L_885:
        /*004c*/ 	.word	0x00000090


	//   ....[1]....
        /*0050*/ 	.word	0x000001a0


	//----- nvinfo : EIATTR_CBANK_PARAM_SIZE
	.align		4
.L_886:
        /*0054*/ 	.byte	0x03, 0x19
        /*0056*/ 	.short	0x0018


	//----- nvinfo : EIATTR_PARAM_CBANK
	.align		4
        /*0058*/ 	.byte	0x04, 0x0a
        /*005a*/ 	.short	(.L_888 - .L_887)
	.align		4
.L_887:
        /*005c*/ 	.word	index@(.nv.constant0._Z11_leaky_reluPfS_m)
        /*0060*/ 	.short	0x0380
        /*0062*/ 	.short	0x0018


	//----- nvinfo : EIATTR_SW_WAR
	.align		4
.L_888:
        /*0064*/ 	.byte	0x04, 0x36
        /*0066*/ 	.short	(.L_890 - .L_889)
.L_889:
        /*0068*/ 	.word	0x00000008
.L_890:


//--------------------- .nv.info._Z11_matrix_negPfS_m --------------------------
	.section	.nv.info._Z11_matrix_negPfS_m,"",@"SHT_CUDA_INFO"
	.sectionflags	@""
	.align	4


	//----- nvinfo : EIATTR_CUDA_API_VERSION
	.align		4
        /*0000*/ 	.byte	0x04, 0x37
        /*0002*/ 	.short	(.L_892 - .L_891)
.L_891:
        /*0004*/ 	.word	0x00000082


	//----- nvinfo : EIATTR_KPARAM_INFO
	.align		4
.L_892:
        /*0008*/ 	.byte	0x04, 0x17
        /*000a*/ 	.short	(.L_894 - .L_893)
.L_893:
        /*000c*/ 	.word	0x00000000
        /*0010*/ 	.short	0x0002
        /*0012*/ 	.short	0x0010
        /*0014*/ 	.byte	0x00, 0xf0, 0x21, 0x00


	//----- nvinfo : EIATTR_KPARAM_INFO
	.align		4
.L_894:
        /*0018*/ 	.byte	0x04, 0x17
        /*001a*/ 	.short	(.L_896 - .L_895)
.L_895:
        /*001c*/ 	.word	0x00000000
        /*0020*/ 	.short	0x0001
        /*0022*/ 	.short	0x0008
        /*0024*/ 	.byte	0x00, 0xf5, 0x21, 0x00


	//----- nvinfo : EIATTR_KPARAM_INFO
	.align		4
.L_896:
        /*0028*/ 	.byte	0x04, 0x17
        /*002a*/ 	.short	(.L_898 - .L_897)
.L_897:
        /*002c*/ 	.word	0x00000000
        /*0030*/ 	.short	0x0000
        /*0032*/ 	.short	0x0000
        /*0034*/ 	.byte	0x00, 0xf5, 0x21, 0x00


	//----- nvinfo : EIATTR_SPARSE_MMA_MASK
	.align		4
.L_898:
        /*0038*/ 	.byte	0x03, 0x50
        /*003a*/ 	.short	0x0000


	//----- nvinfo : EIATTR_MAXREG_COUNT
	.align		4
        /*003c*/ 	.byte	0x03, 0x1b
        /*003e*/ 	.short	0x00ff


	//----- nvinfo : EIATTR_MERCURY_ISA_VERSION
	.align		4
        /*0040*/ 	.byte	0x03, 0x5f
        /*0042*/ 	.short	0x0101


	//----- nvinfo : EIATTR_VRC_CTA_INIT_COUNT
	.align		4
        /*0044*/ 	.byte	0x02, 0x4a
	.zero		1
	.zero		1


	//----- nvinfo : EIATTR_EXIT_INSTR_OFFSETS
	.align		4
        /*0048*/ 	.byte	0x04, 0x1c
        /*004a*/ 	.short	(.L_900 - .L_899)


	//   ....[0]....
.L_899:
        /*004c*/ 	.word	0x00000090


	//   ....[1]....
        /*0050*/ 	.word	0x00000150


	//----- nvinfo : EIATTR_CBANK_PARAM_SIZE
	.align		4
.L_900:
        /*0054*/ 	.byte	0x03, 0x19
        /*0056*/ 	.short	0x0018


	//----- nvinfo : EIATTR_PARAM_CBANK
	.align		4
        /*0058*/ 	.byte	0x04, 0x0a
        /*005a*/ 	.short	(.L_902 - .L_901)
	.align		4
.L_901:
        /*005c*/ 	.word	index@(.nv.constant0._Z11_matrix_negPfS_m)
        /*0060*/ 	.short	0x0380
        /*0062*/ 	.short	0x0018


	//----- nvinfo : EIATTR_SW_WAR
	.align		4
.L_902:
        /*0064*/ 	.byte	0x04, 0x36
        /*0066*/ 	.short	(.L_904 - .L_903)
.L_903:
        /*0068*/ 	.word	0x00000008
.L_904:


//--------------------- .nv.info._Z7_sqwarePfS_m  --------------------------
	.section	.nv.info._Z7_sqwarePfS_m,"",@"SHT_CUDA_INFO"
	.sectionflags	@""
	.align	4


	//----- nvinfo : EIATTR_CUDA_API_VERSION
	.align		4
        /*0000*/ 	.byte	0x04, 0x37
        /*0002*/ 	.short	(.L_906 - .L_905)
.L_905:
        /*0004*/ 	.word	0x00000082


	//----- nvinfo : EIATTR_KPARAM_INFO
	.align		4
.L_906:
        /*0008*/ 	.byte	0x04, 0x17
        /*000a*/ 	.short	(.L_908 - .L_907)
.L_907:
        /*000c*/ 	.word	0x00000000
        /*0010*/ 	.short	0x0002
        /*0012*/ 	.short	0x0010
        /*0014*/ 	.byte	0x00, 0xf0, 0x21, 0x00


	//----- nvinfo : EIATTR_KPARAM_INFO
	.align		4
.L_908:
        /*0018*/ 	.byte	0x04, 0x17
        /*001a*/ 	.short	(.L_910 - .L_909)
.L_909:
        /*001c*/ 	.word	0x00000000
        /*0020*/ 	.short	0x0001
        /*0022*/ 	.short	0x0008
        /*0024*/ 	.byte	0x00, 0xf5, 0x21, 0x00


	//----- nvinfo : EIATTR_KPARAM_INFO
	.align		4
.L_910:
        /*0028*/ 	.byte	0x04, 0x17
        /*002a*/ 	.short	(.L_912 - .L_911)
.L_911:
        /*002c*/ 	.word	0x00000000
        /*0030*/ 	.short	0x0000
        /*0032*/ 	.short	0x0000
        /*0034*/ 	.byte	0x00, 0xf5, 0x21, 0x00


	//----- nvinfo : EIATTR_SPARSE_MMA_MASK
	.align		4
.L_912:
        /*0038*/ 	.byte	0x03, 0x50
        /*003a*/ 	.short	0x0000


	//----- nvinfo : EIATTR_MAXREG_COUNT
	.align		4
        /*003c*/ 	.byte	0x03, 0x1b
        /*003e*/ 	.short	0x00ff


	//----- nvinfo : EIATTR_MERCURY_ISA_VERSION
	.align		4
        /*0040*/ 	.byte	0x03, 0x5f
        /*0042*/ 	.short	0x0101


	//----- nvinfo : EIATTR_VRC_CTA_INIT_COUNT
	.align		4
        /*0044*/ 	.byte	0x02, 0x4a
	.zero		1
	.zero		1


	//----- nvinfo : EIATTR_EXIT_INSTR_OFFSETS
	.align		4
        /*0048*/ 	.byte	0x04, 0x1c
        /*004a*/ 	.short	(.L_914 - .L_913)


	//   ....[0]....
.L_913:
        /*004c*/ 	.word	0x00000090


	//   ....[1]....
        /*0050*/ 	.word	0x00000150


	//----- nvinfo : EIATTR_CBANK_PARAM_SIZE
	.align		4
.L_914:
        /*0054*/ 	.byte	0x03, 0x19
        /*0056*/ 	.short	0x0018


	//----- nvinfo : EIATTR_PARAM_CBANK
	.align		4
        /*0058*/ 	.byte	0x04, 0x0a
        /*005a*/ 	.short	(.L_916 - .L_915)
	.align		4
.L_915:
        /*005c*/ 	.word	index@(.nv.constant0._Z7_sqwarePfS_m)
        /*0060*/ 	.short	0x0380
        /*0062*/ 	.short	0x0018


	//----- nvinfo : EIATTR_SW_WAR
	.align		4
.L_916:
        /*0064*/ 	.byte	0x04, 0x36
        /*0066*/ 	.short	(.L_918 - .L_917)
.L_917:
        /*0068*/ 	.word	0x00000008
.L_918:


//--------------------- .nv.info._Z18_scalar_matrix_divPffS_m --------------------------
	.section	.nv.info._Z18_scalar_matrix_divPffS_m,"",@"SHT_CUDA_INFO"
	.sectionflags	@""
	.align	4


	//----- nvinfo : EIATTR_CUDA_API_VERSION
	.align		4
        /*0000*/ 	.byte	0x04, 0x37
        /*0002*/ 	.short	(.L_920 - .L_919)
.L_919:
        /*0004*/ 	.word	0x00000082


	//----- nvinfo : EIATTR_KPARAM_INFO
	.align		4
.L_920:
        /*0008*/ 	.byte	0x04, 0x17
        /*000a*/ 	.short	(.L_922 - .L_921)
.L_921:
        /*000c*/ 	.word	0x00000000
        /*0010*/ 	.short	0x0003
        /*0012*/ 	.short	0x0018
        /*0014*/ 	.byte	0x00, 0xf0, 0x21, 0x00


	//----- nvinfo : EIATTR_KPARAM_INFO
	.align		4
.L_922:
        /*0018*/ 	.byte	0x04, 0x17
        /*001a*/ 	.short	(.L_924 - .L_923)
.L_923:
        /*001c*/ 	.word	0x00000000
        /*0020*/ 	.short	0x0002
        /*0022*/ 	.short	0x0010
        /*0024*/ 	.byte	0x00, 0xf5, 0x21, 0x00


	//----- nvinfo : EIATTR_KPARAM_INFO
	.align		4
.L_924:
        /*0028*/ 	.byte	0x04, 0x17
        /*002a*/ 	.short	(.L_926 - .L_925)
.L_925:
        /*002c*/ 	.word	0x00000000
        /*0030*/ 	.short	0x0001
        /*0032*/ 	.short	0x0008
        /*0034*/ 	.byte	0x00, 0xf0, 0x11, 0x00


	//----- nvinfo : EIATTR_KPARAM_INFO
	.align		4
.L_926:
        /*0038*/ 	.byte	0x04, 0x17
        /*003a*/ 	.short	(.L_928 - .L_927)
.L_927:
        /*003c*/ 	.word	0x00000000
        /*0040*/ 	.short	0x0000
        /*0042*/ 	.short	0x0000
        /*0044*/ 	.byte	0x00, 0xf5, 0x21, 0x00


	//----- nvinfo : EIATTR_SPARSE_MMA_MASK
	.align		4
.L_928:
        /*0048*/ 	.byte	0x03, 0x50
        /*004a*/ 	.short	0x0000


	//----- nvinfo : EIATTR_MAXREG_COUNT
	.align		4
        /*004c*/ 	.byte	0x03, 0x1b
        /*004e*/ 	.short	0x00ff


	//----- nvinfo : EIATTR_MERCURY_ISA_VERSION
	.align		4
        /*0050*/ 	.byte	0x03, 0x5f
        /*0052*/ 	.short	0x0101


	//----- nvinfo : EIATTR_VRC_CTA_INIT_COUNT
	.align		4
        /*0054*/ 	.byte	0x02, 0x4a
	.zero		1
	.zero		1


	//----- nvinfo : EIATTR_EXIT_INSTR_OFFSETS
	.align		4
        /*0058*/ 	.byte	0x04, 0x1c
        /*005a*/ 	.short	(.L_930 - .L_929)


	//   ....[0]....
.L_929:
        /*005c*/ 	.word	0x00000090


	//   ....[1]....
        /*0060*/ 	.word	0x00000240


	//----- nvinfo : EIATTR_CRS_STACK_SIZE
	.align		4
.L_930:
        /*0064*/ 	.byte	0x04, 0x1e
        /*0066*/ 	.short	(.L_932 - .L_931)
.L_931:
        /*0068*/ 	.word	0x00000000


	//----- nvinfo : EIATTR_CBANK_PARAM_SIZE
	.align		4
.L_932:
        /*006c*/ 	.byte	0x03, 0x19
        /*006e*/ 	.short	0x0020


	//----- nvinfo : EIATTR_PARAM_CBANK
	.align		4
        /*0070*/ 	.byte	0x04, 0x0a
        /*0072*/ 	.short	(.L_934 - .L_933)
	.align		4
.L_933:
        /*0074*/ 	.word	index@(.nv.constant0._Z18_scalar_matrix_divPffS_m)
        /*0078*/ 	.short	0x0380
        /*007a*/ 	.short	0x0020


	//----- nvinfo : EIATTR_SW_WAR
	.align		4
.L_934:
        /*007c*/ 	.byte	0x04, 0x36
        /*007e*/ 	.short	(.L_936 - .L_935)
.L_935:
        /*0080*/ 	.word	0x00000008
.L_936:


//--------------------- .nv.info._Z18_scalar_matrix_subPffS_m --------------------------
	.section	.nv.info._Z18_scalar_matrix_subPffS_m,"",@"SHT_CUDA_INFO"
	.sectionflags	@""
	.align	4


	//----- nvinfo : EIATTR_CUDA_API_VERSION
	.align		4
        /*0000*/ 	.byte	0x04, 0x37
        /*0002*/ 	.short	(.L_938 - .L_937)
.L_937:
        /*0004*/ 	.word	0x00000082


	//----- nvinfo : EIATTR_KPARAM_INFO
	.align		4
.L_938:
        /*0008*/ 	.byte	0x04, 0x17
        /*000a*/ 	.short	(.L_940 - .L_939)
.L_939:
        /*000c*/ 	.word	0x00000000
        /*0010*/ 	.short	0x0003
        /*0012*/ 	.short	0x0018
        /*0014*/ 	.byte	0x00, 0xf0, 0x21, 0x00


	//----- nvinfo : EIATTR_KPARAM_INFO
	.align		4
.L_940:
        /*0018*/ 	.byte	0x04, 0x17
        /*001a*/ 	.short	(.L_942 - .L_941)
.L_941:
        /*001c*/ 	.word	0x00000000
        /*0020*/ 	.short	0x0002
        /*0022*/ 	.short	0x0010
        /*0024*/ 	.byte	0x00, 0xf5, 0x21, 0x00


	//----- nvinfo : EIATTR_KPARAM_INFO
	.align		4
.L_942:
        /*0028*/ 	.byte	0x04, 0x17
        /*002a*/ 	.short	(.L_944 - .L_943)
.L_943:
        /*002c*/ 	.word	0x00000000
        /*0030*/ 	.short	0x0001
        /*0032*/ 	.short	0x0008
        /*0034*/ 	.byte	0x00, 0xf0, 0x11, 0x00


	//----- nvinfo : EIATTR_KPARAM_INFO
	.align		4
.L_944:
        /*0038*/ 	.byte	0x04, 0x17
        /*003a*/ 	.short	(.L_946 - .L_945)
.L_945:
        /*003c*/ 	.word	0x00000000
        /*0040*/ 	.short	0x0000
        /*0042*/ 	.short	0x0000
        /*0044*/ 	.byte	0x00, 0xf5, 0x21, 0x00


	//----- nvinfo : EIATTR_SPARSE_MMA_MASK
	.align		4
.L_946:
        /*0048*/ 	.byte	0x03, 0x50
        /*004a*/ 	.short	0x0000


	//----- nvinfo : EIATTR_MAXREG_COUNT
	.align		4
        /*004c*/ 	.byte	0x03, 0x1b
        /*004e*/ 	.short	0x00ff


	//----- nvinfo : EIATTR_MERCURY_ISA_VERSION
	.align		4
        /*0050*/ 	.byte	0x03, 0x5f
        /*0052*/ 	.short	0x0101


	//----- nvinfo : EIATTR_VRC_CTA_INIT_COUNT
	.align		4
        /*0054*/ 	.byte	0x02, 0x4a
	.zero		1
	.zero		1


	//----- nvinfo : EIATTR_EXIT_INSTR_OFFSETS
	.align		4
        /*0058*/ 	.byte	0x04, 0x1c
        /*005a*/ 	.short	(.L_948 - .L_947)


	//   ....[0]....
.L_947:
        /*005c*/ 	.word	0x00000090


	//   ....[1]....
        /*0060*/ 	.word	0x00000170


	//----- nvinfo : EIATTR_CBANK_PARAM_SIZE
	.align		4
.L_948:
        /*0064*/ 	.byte	0x03, 0x19
        /*0066*/ 	.short	0x0020


	//----- nvinfo : EIATTR_PARAM_CBANK
	.align		4
        /*0068*/ 	.byte	0x04, 0x0a
        /*006a*/ 	.short	(.L_950 - .L_949)
	.align		4
.L_949:
        /*006c*/ 	.word	index@(.nv.constant0._Z18_scalar_matrix_subPffS_m)
        /*0070*/ 	.short	0x0380
        /*0072*/ 	.short	0x0020


	//----- nvinfo : EIATTR_SW_WAR
	.align		4
.L_950:
        /*0074*/ 	.byte	0x04, 0x36
        /*0076*/ 	.short	(.L_952 - .L_951)
.L_951:
        /*0078*/ 	.word	0x00000008
.L_952:


//--------------------- .nv.info._Z18_matrix_scalar_divPfS_fm --------------------------
	.section	.nv.info._Z18_matrix_scalar_divPfS_fm,"",@"SHT_CUDA_INFO"
	.sectionflags	@""
	.align	4


	//----- nvinfo : EIATTR_CUDA_API_VERSION
	.align		4
        /*0000*/ 	.byte	0x04, 0x37
        /*0002*/ 	.short	(.L_954 - .L_953)
.L_953:
        /*0004*/ 	.word	0x00000082


	//----- nvinfo : EIATTR_KPARAM_INFO
	.align		4
.L_954:
        /*0008*/ 	.byte	0x04, 0x17
        /*000a*/ 	.short	(.L_956 - .L_955)
.L_955:
        /*000c*/ 	.word	0x00000000
        /*0010*/ 	.short	0x0003
        /*0012*/ 	.short	0x0018
        /*0014*/ 	.byte	0x00, 0xf0, 0x21, 0x00


	//----- nvinfo : EIATTR_KPARAM_INFO
	.align		4
.L_956:
        /*0018*/ 	.byte	0x04, 0x17
        /*001a*/ 	.short	(.L_958 - .L_957)
.L_957:
        /*001c*/ 	.word	0x00000000
        /*0020*/ 	.short	0x0002
        /*0022*/ 	.short	0x0010
        /*0024*/ 	.byte	0x00, 0xf0, 0x11, 0x00


	//----- nvinfo : EIATTR_KPARAM_INFO
	.align		4
.L_958:
        /*0028*/ 	.byte	0x04, 0x17
        /*002a*/ 	.short	(.L_960 - .L_959)
.L_959:
        /*002c*/ 	.word	0x00000000
        /*0030*/ 	.short	0x0001
        /*0032*/ 	.short	0x0008
        /*0034*/ 	.byte	0x00, 0xf5, 0x21, 0x00


	//----- nvinfo : EIATTR_KPARAM_INFO
	.align		4
.L_960:
        /*0038*/ 	.byte	0x04, 0x17
        /*003a*/ 	.short	(.L_962 - .L_961)
.L_961:
        /*003c*/ 	.word	0x00000000
        /*0040*/ 	.short	0x0000
        /*0042*/ 	.short	0x0000
        /*0044*/ 	.byte	0x00, 0xf5, 0x21, 0x00


	//----- nvinfo : EIATTR_SPARSE_MMA_MASK
	.align		4
.L_962:
        /*0048*/ 	.byte	0x03, 0x50
        /*004a*/ 	.short	0x0000


	//----- nvinfo : EIATTR_MAXREG_COUNT
	.align		4
        /*004c*/ 	.byte	0x03, 0x1b
        /*004e*/ 	.short	0x00ff


	//----- nvinfo : EIATTR_MERCURY_ISA_VERSION
	.align		4
        /*0050*/ 	.byte	0x03, 0x5f
        /*0052*/ 	.short	0x0101


	//----- nvinfo : EIATTR_VRC_CTA_INIT_COUNT
	.align		4
        /*0054*/ 	.byte	0x02, 0x4a
	.zero		1
	.zero		1


	//----- nvinfo : EIATTR_EXIT_INSTR_OFFSETS
	.align		4
        /*0058*/ 	.byte	0x04, 0x1c
        /*005a*/ 	.short	(.L_964 - .L_963)


	//   ....[0]....
.L_963:
        /*005c*/ 	.word	0x00000090


	//   ....[1]....
        /*0060*/ 	.word	0x00000230


	//----- nvinfo : EIATTR_CRS_STACK_SIZE
	.align		4
.L_964:
        /*0064*/ 	.byte	0x04, 0x1e
        /*0066*/ 	.short	(.L_966 - .L_965)
.L_965:
        /*0068*/ 	.word	0x00000000


	//----- nvinfo : EIATTR_CBANK_PARAM_SIZE
	.align		4
.L_966:
        /*006c*/ 	.byte	0x03, 0x19
        /*006e*/ 	.short	0x0020


	//----- nvinfo : EIATTR_PARAM_CBANK
	.align		4
        /*0070*/ 	.byte	0x04, 0x0a
        /*0072*/ 	.short	(.L_968 - .L_967)
	.align		4
.L_967:
        /*0074*/ 	.word	index@(.nv.constant0._Z18_matrix_scalar_divPfS_fm)
        /*0078*/ 	.short	0x0380
        /*007a*/ 	.short	0x0020


	//----- nvinfo : EIATTR_SW_WAR
	.align		4
.L_968:
        /*007c*/ 	.byte	0x04, 0x36
        /*007e*/ 	.short	(.L_970 - .L_969)
.L_969:
        /*0080*/ 	.word	0x00000008
.L_970:


//--------------------- .nv.info._Z18_matrix_scalar_mulPfS_fm --------------------------
	.section	.nv.info._Z18_matrix_scalar_mulPfS_fm,"",@"SHT_CUDA_INFO"
	.sectionflags	@""
	.align	4


	//----- nvinfo : EIATTR_CUDA_API_VERSION
	.align		4
        /*0000*/ 	.byte	0x04, 0x37
        /*0002*/ 	.short	(.L_972 - .L_971)
.L_971:
        /*0004*/ 	.word	0x00000082


	//----- nvinfo : EIATTR_KPARAM_INFO
	.align		4
.L_972:
        /*0008*/ 	.byte	0x04, 0x17
        /*000a*/ 	.short	(.L_974 - .L_973)
.L_973:
        /*000c*/ 	.word	0x00000000
        /*0010*/ 	.short	0x0003
        /*0012*/ 	.short	0x0018
        /*0014*/ 	.byte	0x00, 0xf0, 0x21, 0x00


	//----- nvinfo : EIATTR_KPARAM_INFO
	.align		4
.L_974:
        /*0018*/ 	.byte	0x04, 0x17
        /*001a*/ 	.short	(.L_976 - .L_975)
.L_975:
        /*001c*/ 	.word	0x00000000
        /*0020*/ 	.short	0x0002
        /*0022*/ 	.short	0x0010
        /*0024*/ 	.byte	0x00, 0xf0, 0x11, 0x00


	//----- nvinfo : EIATTR_KPARAM_INFO
	.align		4
.L_976:
        /*0028*/ 	.byte	0x04, 0x17
        /*002a*/ 	.short	(.L_978 - .L_977)
.L_977:
        /*002c*/ 	.word	0x00000000
        /*0030*/ 	.short	0x0001
        /*0032*/ 	.short	0x0008
        /*0034*/ 	.byte	0x00, 0xf5, 0x21, 0x00


	//----- nvinfo : EIATTR_KPARAM_INFO
	.align		4
.L_978:
        /*0038*/ 	.byte	0x04, 0x17
        /*003a*/ 	.short	(.L_980 - .L_979)
.L_979:
        /*003c*/ 	.word	0x00000000
        /*0040*/ 	.short	0x0000
        /*0042*/ 	.short	0x0000
        /*0044*/ 	.byte	0x00, 0xf5, 0x21, 0x00


	//----- nvinfo : EIATTR_SPARSE_MMA_MASK
	.align		4
.L_980:
        /*0048*/ 	.byte	0x03, 0x50
        /*004a*/ 	.short	0x0000


	//----- nvinfo : EIATTR_MAXREG_COUNT
	.align		4
        /*004c*/ 	.byte	0x03, 0x1b
        /*004e*/ 	.short	0x00ff


	//----- nvinfo : EIATTR_MERCURY_ISA_VERSION
	.align		4
        /*0050*/ 	.byte	0x03, 0x5f
        /*0052*/ 	.short	0x0101


	//----- nvinfo : EIATTR_VRC_CTA_INIT_COUNT
	.align		4
        /*0054*/ 	.byte	0x02, 0x4a
	.zero		1
	.zero		1


	//----- nvinfo : EIATTR_EXIT_INSTR_OFFSETS
	.align		4
        /*0058*/ 	.byte	0x04, 0x1c
        /*005a*/ 	.short	(.L_982 - .L_981)


	//   ....[0]....
.L_981:
        /*005c*/ 	.word	0x00000090


	//   ....[1]....
        /*0060*/ 	.word	0x00000160


	//----- nvinfo : EIATTR_CBANK_PARAM_SIZE
	.align		4
.L_982:
        /*0064*/ 	.byte	0x03, 0x19
        /*0066*/ 	.short	0x0020


	//----- nvinfo : EIATTR_PARAM_CBANK
	.align		4
        /*0068*/ 	.byte	0x04, 0x0a
        /*006a*/ 	.short	(.L_984 - .L_983)
	.align		4
.L_983:
        /*006c*/ 	.word	index@(.nv.constant0._Z18_matrix_scalar_mulPfS_fm)
        /*0070*/ 	.short	0x0380
        /*0072*/ 	.short	0x0020


	//----- nvinfo : EIATTR_SW_WAR
	.align		4
.L_984:
        /*0074*/ 	.byte	0x04, 0x36
        /*0076*/ 	.short	(.L_986 - .L_985)
.L_985:
        /*0078*/ 	.word	0x00000008
.L_986:


//--------------------- .nv.info._Z18_matrix_scalar_subPfS_fm --------------------------
	.section	.nv.info._Z18_matrix_scalar_subPfS_fm,"",@"SHT_CUDA_INFO"
	.sectionflags	@""
	.align	4


	//----- nvinfo : EIATTR_CUDA_API_VERSION
	.align		4
        /*0000*/ 	.byte	0x04, 0x37
        /*0002*/ 	.short	(.L_988 - .L_987)
.L_987:
        /*0004*/ 	.word	0x00000082


	//----- nvinfo : EIATTR_KPARAM_INFO
	.align		4
.L_988:
        /*0008*/ 	.byte	0x04, 0x17
        /*000a*/ 	.short	(.L_990 - .L_989)
.L_989:
        /*000c*/ 	.word	0x00000000
        /*0010*/ 	.short	0x0003
        /*0012*/ 	.short	0x0018
        /*0014*/ 	.byte	0x00, 0xf0, 0x21, 0x00


	//----- nvinfo : EIATTR_KPARAM_INFO
	.align		4
.L_990:
        /*0018*/ 	.byte	0x04, 0x17
        /*001a*/ 	.short	(.L_992 - .L_991)
.L_991:
        /*001c*/ 	.word	0x00000000
        /*0020*/ 	.short	0x0002
        /*0022*/ 	.short	0x0010
        /*0024*/ 	.byte	0x00, 0xf0, 0x11, 0x00


	//----- nvinfo : EIATTR_KPARAM_INFO
	.align		4
.L_992:
        /*0028*/ 	.byte	0x04, 0x17
        /*002a*/ 	.short	(.L_994 - .L_993)
.L_993:
        /*002c*/ 	.word	0x00000000
        /*0030*/ 	.short	0x0001
        /*0032*/ 	.short	0x0008
        /*0034*/ 	.byte	0x00, 0xf5, 0x21, 0x00


	//----- nvinfo : EIATTR_KPARAM_INFO
	.align		4
.L_994:
        /*0038*/ 	.byte	0x04, 0x17
        /*003a*/ 	.short	(.L_996 - .L_995)
.L_995:
        /*003c*/ 	.word	0x00000000
        /*0040*/ 	.short	0x0000
        /*0042*/ 	.short	0x0000
        /*0044*/ 	.byte	0x00, 0xf5, 0x21, 0x00


	//----- nvinfo : EIATTR_SPARSE_MMA_MASK
	.align		4
.L_996:
        /*0048*/ 	.byte	0x03, 0x50
        /*004a*/ 	.short	0x0000


	//----- nvinfo : EIATTR_MAXREG_COUNT
	.align		4
        /*004c*/ 	.byte	0x03, 0x1b
        /*004e*/ 	.short	0x00ff


	//----- nvinfo : EIATTR_MERCURY_ISA_VERSION
	.align		4
        /*0050*/ 	.byte	0x03, 0x5f
        /*0052*/ 	.short	0x0101


	//----- nvinfo : EIATTR_VRC_CTA_INIT_COUNT
	.align		4
        /*0054*/ 	.byte	0x02, 0x4a
	.zero		1
	.zero		1


	//----- nvinfo : EIATTR_EXIT_INSTR_OFFSETS
	.align		4
        /*0058*/ 	.byte	0x04, 0x1c
        /*005a*/ 	.short	(.L_998 - .L_997)


	//   ....[0]....
.L_997:
        /*005c*/ 	.word	0x00000090


	//   ....[1]....
        /*0060*/ 	.word	0x00000160


	//----- nvinfo : EIATTR_CBANK_PARAM_SIZE
	.align		4
.L_998:
        /*0064*/ 	.byte	0x03, 0x19
        /*0066*/ 	.short	0x0020


	//----- nvinfo : EIATTR_PARAM_CBANK
	.align		4
        /*0068*/ 	.byte	0x04, 0x0a
        /*006a*/ 	.short	(.L_1000 - .L_999)
	.align		4
.L_999:
        /*006c*/ 	.word	index@(.nv.constant0._Z18_matrix_scalar_subPfS_fm)
        /*0070*/ 	.short	0x0380
        /*0072*/ 	.short	0x0020


	//----- nvinfo : EIATTR_SW_WAR
	.align		4
.L_1000:
        /*0074*/ 	.byte	0x04, 0x36
        /*0076*/ 	.short	(.L_1002 - .L_1001)
.L_1001:
        /*0078*/ 	.word	0x00000008
.L_1002:


//--------------------- .nv.info._Z18_matrix_scalar_addPfS_fm --------------------------
	.section	.nv.info._Z18_matrix_scalar_addPfS_fm,"",@"SHT_CUDA_INFO"
	.sectionflags	@""
	.align	4


	//----- nvinfo : EIATTR_CUDA_API_VERSION
	.align		4
        /*0000*/ 	.byte	0x04, 0x37
        /*0002*/ 	.short	(.L_1004 - .L_1003)
.L_1003:
        /*0004*/ 	.word	0x00000082


	//----- nvinfo : EIATTR_KPARAM_INFO
	.align		4
.L_1004:
        /*0008*/ 	.byte	0x04, 0x17
        /*000a*/ 	.short	(.L_1006 - .L_1005)
.L_1005:
        /*000c*/ 	.word	0x00000000
        /*0010*/ 	.short	0x0003
        /*0012*/ 	.short	0x0018
        /*0014*/ 	.byte	0x00, 0xf0, 0x21, 0x00


	//----- nvinfo : EIATTR_KPARAM_INFO
	.align		4
.L_1006:
        /*0018*/ 	.byte	0x04, 0x17
        /*001a*/ 	.short	(.L_1008 - .L_1007)
.L_1007:
        /*001c*/ 	.word	0x00000000
        /*0020*/ 	.short	0x0002
        /*0022*/ 	.short	0x0010
        /*0024*/ 	.byte	0x00, 0xf0, 0x11, 0x00


	//----- nvinfo : EIATTR_KPARAM_INFO
	.align		4
.L_1008:
        /*0028*/ 	.byte	0x04, 0x17
        /*002a*/ 	.short	(.L_1010 - .L_1009)
.L_1009:
        /*002c*/ 	.word	0x00000000
        /*0030*/ 	.short	0x0001
        /*0032*/ 	.short	0x0008
        /*0034*/ 	.byte	0x00, 0xf5, 0x21, 0x00


	//----- nvinfo : EIATTR_KPARAM_INFO
	.align		4
.L_1010:
        /*0038*/ 	.byte	0x04, 0x17
        /*003a*/ 	.short	(.L_1012 - .L_1011)
.L_1011:
        /*003c*/ 	.word	0x00000000
        /*0040*/ 	.short	0x0000
        /*0042*/ 	.short	0x0000
        /*0044*/ 	.byte	0x00, 0xf5, 0x21, 0x00


	//----- nvinfo : EIATTR_SPARSE_MMA_MASK
	.align		4
.L_1012:
        /*0048*/ 	.byte	0x03, 0x50
        /*004a*/ 	.short	0x0000


	//----- nvinfo : EIATTR_MAXREG_COUNT
	.align		4
        /*004c*/ 	.byte	0x03, 0x1b
        /*004e*/ 	.short	0x00ff


	//----- nvinfo : EIATTR_MERCURY_ISA_VERSION
	.align		4
        /*0050*/ 	.byte	0x03, 0x5f
        /*0052*/ 	.short	0x0101


	//----- nvinfo : EIATTR_VRC_CTA_INIT_COUNT
	.align		4
        /*0054*/ 	.byte	0x02, 0x4a
	.zero		1
	.zero		1


	//----- nvinfo : EIATTR_EXIT_INSTR_OFFSETS
	.align		4
        /*0058*/ 	.byte	0x04, 0x1c
        /*005a*/ 	.short	(.L_1014 - .L_1013)


	//   ....[0]....
.L_1013:
        /*005c*/ 	.word	0x00000090


	//   ....[1]....
        /*0060*/ 	.word	0x00000160


	//----- nvinfo : EIATTR_CBANK_PARAM_SIZE
	.align		4
.L_1014:
        /*0064*/ 	.byte	0x03, 0x19
        /*0066*/ 	.short	0x0020


	//----- nvinfo : EIATTR_PARAM_CBANK
	.align		4
        /*0068*/ 	.byte	0x04, 0x0a
        /*006a*/ 	.short	(.L_1016 - .L_1015)
	.align		4
.L_1015:
        /*006c*/ 	.word	index@(.nv.constant0._Z18_matrix_scalar_addPfS_fm)
        /*0070*/ 	.short	0x0380
        /*0072*/ 	.short	0x0020


	//----- nvinfo : EIATTR_SW_WAR
	.align		4
.L_1016:
        /*0074*/ 	.byte	0x04, 0x36
        /*0076*/ 	.short	(.L_1018 - .L_1017)
.L_1017:
        /*0078*/ 	.word	0x00000008
.L_1018:


//--------------------- .nv.info._matrix_div_t_left --------------------------
	.section	.nv.info._matrix_div_t_left,"",@"SHT_CUDA_INFO"
	.sectionflags	@""
	.align	4


	//----- nvinfo : EIATTR_CUDA_API_VERSION
	.align		4
        /*0000*/ 	.byte	0x04, 0x37
        /*0002*/ 	.short	(.L_1020 - .L_1019)
.L_1019:
        /*0004*/ 	.word	0x00000082


	//----- nvinfo : EIATTR_KPARAM_INFO
	.align		4
.L_1020:
        /*0008*/ 	.byte	0x04, 0x17
        /*000a*/ 	.short	(.L_1022 - .L_1021)
.L_1021:
        /*000c*/ 	.word	0x00000000
        /*0010*/ 	.short	0x0005
        /*0012*/ 	.short	0x0028
        /*0014*/ 	.byte	0x00, 0xf0, 0x21, 0x00


	//----- nvinfo : EIATTR_KPARAM_INFO
	.align		4
.L_1022:
        /*0018*/ 	.byte	0x04, 0x17
        /*001a*/ 	.short	(.L_1024 - .L_1023)
.L_1023:
        /*001c*/ 	.word	0x00000000
        /*0020*/ 	.short	0x0004
        /*0022*/ 	.short	0x0020
        /*0024*/ 	.byte	0x00, 0xf0, 0x21, 0x00


	//----- nvinfo : EIATTR_KPARAM_INFO
	.align		4
.L_1024:
        /*0028*/ 	.byte	0x04, 0x17
        /*002a*/ 	.short	(.L_1026 - .L_1025)
.L_1025:
        /*002c*/ 	.word	0x00000000
        /*0030*/ 	.short	0x0003
        /*0032*/ 	.short	0x0018
        /*0034*/ 	.byte	0x00, 0xf0, 0x21, 0x00


	//----- nvinfo : EIATTR_KPARAM_INFO
	.align		4
.L_1026:
        /*0038*/ 	.byte	0x04, 0x17
        /*003a*/ 	.short	(.L_1028 - .L_1027)
.L_1027:
        /*003c*/ 	.word	0x00000000
        /*0040*/ 	.short	0x0002
        /*0042*/ 	.short	0x0010
        /*0044*/ 	.byte	0x00, 0xf5, 0x21, 0x00


	//----- nvinfo : EIATTR_KPARAM_INFO
	.align		4
.L_1028:
        /*0048*/ 	.byte	0x04, 0x17
        /*004a*/ 	.short	(.L_1030 - .L_1029)
.L_1029:
        /*004c*/ 	.word	0x00000000
        /*0050*/ 	.short	0x0001
        /*0052*/ 	.short	0x0008
        /*0054*/ 	.byte	0x00, 0xf5, 0x21, 0x00


	//----- nvinfo : EIATTR_KPARAM_INFO
	.align		4
.L_1030:
        /*0058*/ 	.byte	0x04, 0x17
        /*005a*/ 	.short	(.L_1032 - .L_1031)
.L_1031:
        /*005c*/ 	.word	0x00000000
        /*0060*/ 	.short	0x0000
        /*0062*/ 	.short	0x0000
        /*0064*/ 	.byte	0x00, 0xf5, 0x21, 0x00


	//----- nvinfo : EIATTR_SPARSE_MMA_MASK
	.align		4
.L_1032:
        /*0068*/ 	.byte	0x03, 0x50
        /*006a*/ 	.short	0x0000


	//----- nvinfo : EIATTR_MAXREG_COUNT
	.align		4
        /*006c*/ 	.byte	0x03, 0x1b
        /*006e*/ 	.short	0x00ff


	//----- nvinfo : EIATTR_EXTERNS
	.align		4
        /*0070*/ 	.byte	0x04, 0x0f
        /*0072*/ 	.short	(.L_1034 - .L_1033)


	//   ....[0]....
	.align		4
.L_1033:
        /*0074*/ 	.word	index@(__assertfail)


	//----- nvinfo : EIATTR_MERCURY_ISA_VERSION
	.align		4
.L_1034:
        /*0078*/ 	.byte	0x03, 0x5f
        /*007a*/ 	.short	0x0101


	//----- nvinfo : EIATTR_VRC_CTA_INIT_COUNT
	.align		4
        /*007c*/ 	.byte	0x02, 0x4a
	.zero		1
	.zero		1


	//----- nvinfo : EIATTR_SYSCALL_OFFSETS
	.align		4
        /*0080*/ 	.byte	0x04, 0x46
        /*0082*/ 	.short	(.L_1036 - .L_1035)


	//   ....[0]....
.L_1035:
        /*0084*/ 	.word	0x00000660


	//----- nvinfo : EIATTR_EXIT_INSTR_OFFSETS
	.align		4
.L_1036:
        /*0088*/ 	.byte	0x04, 0x1c
        /*008a*/ 	.short	(.L_1038 - .L_1037)


	//   ....[0]....
.L_1037:
        /*008c*/ 	.word	0x00000090


	//   ....[1]....
        /*0090*/ 	.word	0x00000830


	//----- nvinfo : EIATTR_CRS_STACK_SIZE
	.align		4
.L_1038:
        /*0094*/ 	.byte	0x04, 0x1e
        /*0096*/ 	.short	(.L_1040 - .L_1039)
.L_1039:
        /*0098*/ 	.word	0x00000000


	//----- nvinfo : EIATTR_CBANK_PARAM_SIZE
	.align		4
.L_1040:
        /*009c*/ 	.byte	0x03, 0x19
        /*009e*/ 	.short	0x0030


	//----- nvinfo : EIATTR_PARAM_CBANK
	.align		4
        /*00a0*/ 	.byte	0x04, 0x0a
        /*00a2*/ 	.short	(.L_1042 - .L_1041)
	.align		4
.L_1041:
        /*00a4*/ 	.word	index@(.nv.constant0._matrix_div_t_left)
        /*00a8*/ 	.short	0x0380
        /*00aa*/ 	.short	0x0030


	//----- nvinfo : EIATTR_SW_WAR
	.align		4
.L_1042:
        /*00ac*/ 	.byte	0x04, 0x36
        /*00ae*/ 	.short	(.L_1044 - .L_1043)
.L_1043:
        /*00b0*/ 	.word	0x00000008
.L_1044:


//--------------------- .nv.info._matrix_sub_t_left --------------------------
	.section	.nv.info._matrix_sub_t_left,"",@"SHT_CUDA_INFO"
	.sectionflags	@""
	.align	4


	//----- nvinfo : EIATTR_CUDA_API_VERSION
	.align		4
        /*0000*/ 	.byte	0x04, 0x37
        /*0002*/ 	.short	(.L_1046 - .L_1045)
.L_1045:
        /*0004*/ 	.word	0x00000082


	//----- nvinfo : EIATTR_KPARAM_INFO
	.align		4
.L_1046:
        /*0008*/ 	.byte	0x04, 0x17
        /*000a*/ 	.short	(.L_1048 - .L_1047)
.L_1047:
        /*000c*/ 	.word	0x00000000
        /*0010*/ 	.short	0x0005
        /*0012*/ 	.short	0x0028
        /*0014*/ 	.byte	0x00, 0xf0, 0x21, 0x00


	//----- nvinfo : EIATTR_KPARAM_INFO
	.align		4
.L_1048:
        /*0018*/ 	.byte	0x04, 0x17
        /*001a*/ 	.short	(.L_1050 - .L_1049)
.L_1049:
        /*001c*/ 	.word	0x00000000
        /*0020*/ 	.short	0x0004
        /*0022*/ 	.short	0x0020
        /*0024*/ 	.byte	0x00, 0xf0, 0x21, 0x00


	//----- nvinfo : EIATTR_KPARAM_INFO
	.align		4
.L_1050:
        /*0028*/ 	.byte	0x04, 0x17
        /*002a*/ 	.short	(.L_1052 - .L_1051)
.L_1051:
        /*002c*/ 	.word	0x00000000
        /*0030*/ 	.short	0x0003
        /*0032*/ 	.short	0x0018
        /*0034*/ 	.byte	0x00, 0xf0, 0x21, 0x00


	//----- nvinfo : EIATTR_KPARAM_INFO
	.align		4
.L_1052:
        /*0038*/ 	.byte	0x04, 0x17
        /*003a*/ 	.short	(.L_1054 - .L_1053)
.L_1053:
        /*003c*/ 	.word	0x00000000
        /*0040*/ 	.short	0x0002
        /*0042*/ 	.short	0x0010
        /*0044*/ 	.byte	0x00, 0xf5, 0x21, 0x00


	//----- nvinfo : EIATTR_KPARAM_INFO
	.align		4
.L_1054:
        /*0048*/ 	.byte	0x04, 0x17
        /*004a*/ 	.short	(.L_1056 - .L_1055)
.L_1055:
        /*004c*/ 	.word	0x00000000
        /*0050*/ 	.short	0x0001
        /*0052*/ 	.short	0x0008
        /*0054*/ 	.byte	0x00, 0xf5, 0x21, 0x00


	//----- nvinfo : EIATTR_KPARAM_INFO
	.align		4
.L_1056:
        /*0058*/ 	.byte	0x04, 0x17
        /*005a*/ 	.short	(.L_1058 - .L_1057)
.L_1057:
        /*005c*/ 	.word	0x00000000
        /*0060*/ 	.short	0x0000
        /*0062*/ 	.short	0x0000
        /*0064*/ 	.byte	0x00, 0xf5, 0x21, 0x00


	//----- nvinfo : EIATTR_SPARSE_MMA_MASK
	.align		4
.L_1058:
        /*0068*/ 	.byte	0x03, 0x50
        /*006a*/ 	.short	0x0000


	//----- nvinfo : EIATTR_MAXREG_COUNT
	.align		4
        /*006c*/ 	.byte	0x03, 0x1b
        /*006e*/ 	.short	0x00ff


	//----- nvinfo : EIATTR_EXTERNS
	.align		4
        /*0070*/ 	.byte	0x04, 0x0f
        /*0072*/ 	.short	(.L_1060 - .L_1059)


	//   ....[0]....
	.align		4
.L_1059:
        /*0074*/ 	.word	index@(__assertfail)


	//----- nvinfo : EIATTR_MERCURY_ISA_VERSION
	.align		4
.L_1060:
        /*0078*/ 	.byte	0x03, 0x5f
        /*007a*/ 	.short	0x0101


	//----- nvinfo : EIATTR_VRC_CTA_INIT_COUNT
	.align		4
        /*007c*/ 	.byte	0x02, 0x4a
	.zero		1
	.zero		1


	//----- nvinfo : EIATTR_SYSCALL_OFFSETS
	.align		4
        /*0080*/ 	.byte	0x04, 0x46
        /*0082*/ 	.short	(.L_1062 - .L_1061)


	//   ....[0]....
.L_1061:
        /*0084*/ 	.word	0x00000660


	//----- nvinfo : EIATTR_EXIT_INSTR_OFFSETS
	.align		4
.L_1062:
        /*0088*/ 	.byte	0x04, 0x1c
        /*008a*/ 	.short	(.L_1064 - .L_1063)


	//   ....[0]....
.L_1063:
        /*008c*/ 	.word	0x00000090


	//   ....[1]....
        /*0090*/ 	.word	0x00000760


	//----- nvinfo : EIATTR_CRS_STACK_SIZE
	.align		4
.L_1064:
        /*0094*/ 	.byte	0x04, 0x1e
        /*0096*/ 	.short	(.L_1066 - .L_1065)
.L_1065:
        /*0098*/ 	.word	0x00000000


	//----- nvinfo : EIATTR_CBANK_PARAM_SIZE
	.align		4
.L_1066:
        /*009c*/ 	.byte	0x03, 0x19
        /*009e*/ 	.short	0x0030


	//----- nvinfo : EIATTR_PARAM_CBANK
	.align		4
        /*00a0*/ 	.byte	0x04, 0x0a
        /*00a2*/ 	.short	(.L_1068 - .L_1067)
	.align		4
.L_1067:
        /*00a4*/ 	.word	index@(.nv.constant0._matrix_sub_t_left)
        /*00a8*/ 	.short	0x0380
        /*00aa*/ 	.short	0x0030


	//----- nvinfo : EIATTR_SW_WAR
	.align		4
.L_1068:
        /*00ac*/ 	.byte	0x04, 0x36
        /*00ae*/ 	.short	(.L_1070 - .L_1069)
.L_1069:
        /*00b0*/ 	.word	0x00000008
.L_1070:


//--------------------- .nv.info._matrix_div_t_right --------------------------
	.section	.nv.info._matrix_div_t_right,"",@"SHT_CUDA_INFO"
	.sectionflags	@""
	.align	4


	//----- nvinfo : EIATTR_CUDA_API_VERSION
	.align		4
        /*0000*/ 	.byte	0x04, 0x37
        /*0002*/ 	.short	(.L_1072 - .L_1071)
.L_1071:
        /*0004*/ 	.word	0x00000082


	//----- nvinfo : EIATTR_KPARAM_INFO
	.align		4
.L_1072:
        /*0008*/ 	.byte	0x04, 0x17
        /*000a*/ 	.short	(.L_1074 - .L_1073)
.L_1073:
        /*000c*/ 	.word	0x00000000
        /*0010*/ 	.short	0x0005
        /*0012*/ 	.short	0x0028
        /*0014*/ 	.byte	0x00, 0xf0, 0x21, 0x00


	//----- nvinfo : EIATTR_KPARAM_INFO
	.align		4
.L_1074:
        /*0018*/ 	.byte	0x04, 0x17
        /*001a*/ 	.short	(.L_1076 - .L_1075)
.L_1075:
        /*001c*/ 	.word	0x00000000
        /*0020*/ 	.short	0x0004
        /*0022*/ 	.short	0x0020
        /*0024*/ 	.byte	0x00, 0xf0, 0x21, 0x00


	//----- nvinfo : EIATTR_KPARAM_INFO
	.align		4
.L_1076:
        /*0028*/ 	.byte	0x04, 0x17
        /*002a*/ 	.short	(.L_1078 - .L_1077)
.L_1077:
        /*002c*/ 	.word	0x00000000
        /*0030*/ 	.short	0x0003
        /*0032*/ 	.short	0x0018
        /*0034*/ 	.byte	0x00, 0xf0, 0x21, 0x00


	//----- nvinfo : EIATTR_KPARAM_INFO
	.align		4
.L_1078:
        /*0038*/ 	.byte	0x04, 0x17
        /*003a*/ 	.short	(.L_1080 - .L_1079)
.L_1079:
        /*003c*/ 	.word	0x00000000
        /*0040*/ 	.short	0x0002
        /*0042*/ 	.short	0x0010
        /*0044*/ 	.byte	0x00, 0xf5, 0x21, 0x00


	//----- nvinfo : EIATTR_KPARAM_INFO
	.align		4
.L_1080:
        /*0048*/ 	.byte	0x04, 0x17
        /*004a*/ 	.short	(.L_1082 - .L_1081)
.L_1081:
        /*004c*/ 	.word	0x00000000
        /*0050*/ 	.short	0x0001
        /*0052*/ 	.short	0x0008
        /*0054*/ 	.byte	0x00, 0xf5, 0x21, 0x00


	//----- nvinfo : EIATTR_KPARAM_INFO
	.align		4
.L_1082:
        /*0058*/ 	.byte	0x04, 0x17
        /*005a*/ 	.short	(.L_1084 - .L_1083)
.L_1083:
        /*005c*/ 	.word	0x00000000
        /*0060*/ 	.short	0x0000
        /*0062*/ 	.short	0x0000
        /*0064*/ 	.byte	0x00, 0xf5, 0x21, 0x00


	//----- nvinfo : EIATTR_SPARSE_MMA_MASK
	.align		4
.L_1084:
        /*0068*/ 	.byte	0x03, 0x50
        /*006a*/ 	.short	0x0000


	//----- nvinfo : EIATTR_MAXREG_COUNT
	.align		4
        /*006c*/ 	.byte	0x03, 0x1b
        /*006e*/ 	.short	0x00ff


	//----- nvinfo : EIATTR_EXTERNS
	.align		4
        /*0070*/ 	.byte	0x04, 0x0f
        /*0072*/ 	.short	(.L_1086 - .L_1085)


	//   ....[0]....
	.align		4
.L_1085:
        /*0074*/ 	.word	index@(__assertfail)


	//----- nvinfo : EIATTR_MERCURY_ISA_VERSION
	.align		4
.L_1086:
        /*0078*/ 	.byte	0x03, 0x5f
        /*007a*/ 	.short	0x0101


	//----- nvinfo : EIATTR_VRC_CTA_INIT_COUNT
	.align		4
        /*007c*/ 	.byte	0x02, 0x4a
	.zero		1
	.zero		1


	//----- nvinfo : EIATTR_SYSCALL_OFFSETS
	.align		4
        /*0080*/ 	.byte	0x04, 0x46
        /*0082*/ 	.short	(.L_1088 - .L_1087)


	//   ....[0]....
.L_1087:
        /*0084*/ 	.word	0x00000660


	//----- nvinfo : EIATTR_EXIT_INSTR_OFFSETS
	.align		4
.L_1088:
        /*0088*/ 	.byte	0x04, 0x1c
        /*008a*/ 	.short	(.L_1090 - .L_1089)


	//   ....[0]....
.L_1089:
        /*008c*/ 	.word	0x00000090


	//   ....[1]....
        /*0090*/ 	.word	0x00000830


	//----- nvinfo : EIATTR_CRS_STACK_SIZE
	.align		4
.L_1090:
        /*0094*/ 	.byte	0x04, 0x1e
        /*0096*/ 	.short	(.L_1092 - .L_1091)
.L_1091:
        /*0098*/ 	.word	0x00000000


	//----- nvinfo : EIATTR_CBANK_PARAM_SIZE
	.align		4
.L_1092:
        /*009c*/ 	.byte	0x03, 0x19
        /*009e*/ 	.short	0x0030


	//----- nvinfo : EIATTR_PARAM_CBANK
	.align		4
        /*00a0*/ 	.byte	0x04, 0x0a
        /*00a2*/ 	.short	(.L_1094 - .L_1093)
	.align		4
.L_1093:
        /*00a4*/ 	.word	index@(.nv.constant0._matrix_div_t_right)
        /*00a8*/ 	.short	0x0380
        /*00aa*/ 	.short	0x0030


	//----- nvinfo : EIATTR_SW_WAR
	.align		4
.L_1094:
        /*00ac*/ 	.byte	0x04, 0x36
        /*00ae*/ 	.short	(.L_1096 - .L_1095)
.L_1095:
        /*00b0*/ 	.word	0x00000008
.L_1096:


//--------------------- .nv.info._matrix_mul_t_right --------------------------
	.section	.nv.info._matrix_mul_t_right,"",@"SHT_CUDA_INFO"
	.sectionflags	@""
	.align	4


	//----- nvinfo : EIATTR_CUDA_API_VERSION
	.align		4
        /*0000*/ 	.byte	0x04, 0x37
        /*0002*/ 	.short	(.L_1098 - .L_1097)
.L_1097:
        /*0004*/ 	.word	0x00000082


	//----- nvinfo : EIATTR_KPARAM_INFO
	.align		4
.L_1098:
        /*0008*/ 	.byte	0x04, 0x17
        /*000a*/ 	.short	(.L_1100 - .L_1099)
.L_1099:
        /*000c*/ 	.word	0x00000000
        /*0010*/ 	.short	0x0005
        /*0012*/ 	.short	0x0028
        /*0014*/ 	.byte	0x00, 0xf0, 0x21, 0x00


	//----- nvinfo : EIATTR_KPARAM_INFO
	.align		4
.L_1100:
        /*0018*/ 	.byte	0x04, 0x17
        /*001a*/ 	.short	(.L_1102 - .L_1101)
.L_1101:
        /*001c*/ 	.word	0x00000000
        /*0020*/ 	.short	0x0004
        /*0022*/ 	.short	0x0020
        /*0024*/ 	.byte	0x00, 0xf0, 0x21, 0x00


	//----- nvinfo : EIATTR_KPARAM_INFO
	.align		4
.L_1102:
        /*0028*/ 	.byte	0x04, 0x17
        /*002a*/ 	.short	(.L_1104 - .L_1103)
.L_1103:
        /*002c*/ 	.word	0x00000000
        /*0030*/ 	.short	0x0003
        /*0032*/ 	.short	0x0018
        /*0034*/ 	.byte	0x00, 0xf0, 0x21, 0x00


	//----- nvinfo : EIATTR_KPARAM_INFO
	.align		4
.L_1104:
        /*0038*/ 	.byte	0x04, 0x17
        /*003a*/ 	.short	(.L_1106 - .L_1105)
.L_1105:
        /*003c*/ 	.word	0x00000000
        /*0040*/ 	.short	0x0002
        /*0042*/ 	.short	0x0010
        /*0044*/ 	.byte	0x00, 0xf5, 0x21, 0x00


	//----- nvinfo : EIATTR_KPARAM_INFO
	.align		4
.L_1106:
        /*0048*/ 	.byte	0x04, 0x17
        /*004a*/ 	.short	(.L_1108 - .L_1107)
.L_1107:
        /*004c*/ 	.word	0x00000000
        /*0050*/ 	.short	0x0001
        /*0052*/ 	.short	0x0008
        /*0054*/ 	.byte	0x00, 0xf5, 0x21, 0x00


	//----- nvinfo : EIATTR_KPARAM_INFO
	.align		4
.L_1108:
        /*0058*/ 	.byte	0x04, 0x17
        /*005a*/ 	.short	(.L_1110 - .L_1109)
.L_1109:
        /*005c*/ 	.word	0x00000000
        /*0060*/ 	.short	0x0000
        /*0062*/ 	.short	0x0000
        /*0064*/ 	.byte	0x00, 0xf5, 0x21, 0x00


	//----- nvinfo : EIATTR_SPARSE_MMA_MASK
	.align		4
.L_1110:
        /*0068*/ 	.byte	0x03, 0x50
        /*006a*/ 	.short	0x0000


	//----- nvinfo : EIATTR_MAXREG_COUNT
	.align		4
        /*006c*/ 	.byte	0x03, 0x1b
        /*006e*/ 	.short	0x00ff


	//----- nvinfo : EIATTR_EXTERNS
	.align		4
        /*0070*/ 	.byte	0x04, 0x0f
        /*0072*/ 	.short	(.L_1112 - .L_1111)


	//   ....[0]....
	.align		4
.L_1111:
        /*0074*/ 	.word	index@(__assertfail)


	//----- nvinfo : EIATTR_MERCURY_ISA_VERSION
	.align		4
.L_1112:
        /*0078*/ 	.byte	0x03, 0x5f
        /*007a*/ 	.short	0x0101


	//----- nvinfo : EIATTR_VRC_CTA_INIT_COUNT
	.align		4
        /*007c*/ 	.byte	0x02, 0x4a
	.zero		1
	.zero		1


	//----- nvinfo : EIATTR_SYSCALL_OFFSETS
	.align		4
        /*0080*/ 	.byte	0x04, 0x46
        /*0082*/ 	.short	(.L_1114 - .L_1113)


	//   ....[0]....
.L_1113:
        /*0084*/ 	.word	0x00000660


	//----- nvinfo : EIATTR_EXIT_INSTR_OFFSETS
	.align		4
.L_1114:
        /*0088*/ 	.byte	0x04, 0x1c
        /*008a*/ 	.short	(.L_1116 - .L_1115)


	//   ....[0]....
.L_1115:
        /*008c*/ 	.word	0x00000090


	//   ....[1]....
        /*0090*/ 	.word	0x00000760


	//----- nvinfo : EIATTR_CRS_STACK_SIZE
	.align		4
.L_1116:
        /*0094*/ 	.byte	0x04, 0x1e
        /*0096*/ 	.short	(.L_1118 - .L_1117)
.L_1117:
        /*0098*/ 	.word	0x00000000


	//----- nvinfo : EIATTR_CBANK_PARAM_SIZE
	.align		4
.L_1118:
        /*009c*/ 	.byte	0x03, 0x19
        /*009e*/ 	.short	0x0030


	//----- nvinfo : EIATTR_PARAM_CBANK
	.align		4
        /*00a0*/ 	.byte	0x04, 0x0a
        /*00a2*/ 	.short	(.L_1120 - .L_1119)
	.align		4
.L_1119:
        /*00a4*/ 	.word	index@(.nv.constant0._matrix_mul_t_right)
        /*00a8*/ 	.short	0x0380
        /*00aa*/ 	.short	0x0030


	//----- nvinfo : EIATTR_SW_WAR
	.align		4
.L_1120:
        /*00ac*/ 	.byte	0x04, 0x36
        /*00ae*/ 	.short	(.L_1122 - .L_1121)
.L_1121:
        /*00b0*/ 	.word	0x00000008
.L_1122:


//--------------------- .nv.info._matrix_sub_t_right --------------------------
	.section	.nv.info._matrix_sub_t_right,"",@"SHT_CUDA_INFO"
	.sectionflags	@""
	.align	4


	//----- nvinfo : EIATTR_CUDA_API_VERSION
	.align		4
        /*0000*/ 	.byte	0x04, 0x37
        /*0002*/ 	.short	(.L_1124 - .L_1123)
.L_1123:
        /*0004*/ 	.word	0x00000082


	//----- nvinfo : EIATTR_KPARAM_INFO
	.align		4
.L_1124:
        /*0008*/ 	.byte	0x04, 0x17
        /*000a*/ 	.short	(.L_1126 - .L_1125)
.L_1125:
        /*000c*/ 	.word	0x00000000
        /*0010*/ 	.short	0x0005
        /*0012*/ 	.short	0x0028
        /*0014*/ 	.byte	0x00, 0xf0, 0x21, 0x00


	//----- nvinfo : EIATTR_KPARAM_INFO
	.align		4
.L_1126:
        /*0018*/ 	.byte	0x04, 0x17
        /*001a*/ 	.short	(.L_1128 - .L_1127)
.L_1127:
        /*001c*/ 	.word	0x00000000
        /*0020*/ 	.short	0x0004
        /*0022*/ 	.short	0x0020
        /*0024*/ 	.byte	0x00, 0xf0, 0x21, 0x00


	//----- nvinfo : EIATTR_KPARAM_INFO
	.align		4
.L_1128:
        /*0028*/ 	.byte	0x04, 0x17
        /*002a*/ 	.short	(.L_1130 - .L_1129)
.L_1129:
        /*002c*/ 	.word	0x00000000
        /*0030*/ 	.short	0x0003
        /*0032*/ 	.short	0x0018
        /*0034*/ 	.byte	0x00, 0xf0, 0x21, 0x00


	//----- nvinfo : EIATTR_KPARAM_INFO
	.align		4
.L_1130:
        /*0038*/ 	.byte	0x04, 0x17
        /*003a*/ 	.short	(.L_1132 - .L_1131)
.L_1131:
        /*003c*/ 	.word	0x00000000
        /*0040*/ 	.short	0x0002
        /*0042*/ 	.short	0x0010
        /*0044*/ 	.byte	0x00, 0xf5, 0x21, 0x00


	//----- nvinfo : EIATTR_KPARAM_INFO
	.align		4
.L_1132:
        /*0048*/ 	.byte	0x04, 0x17
        /*004a*/ 	.short	(.L_1134 - .L_1133)
.L_1133:
        /*004c*/ 	.word	0x00000000
        /*0050*/ 	.short	0x0001
        /*0052*/ 	.short	0x0008
        /*0054*/ 	.byte	0x00, 0xf5, 0x21, 0x00


	//----- nvinfo : EIATTR_KPARAM_INFO
	.align		4
.L_1134:
        /*0058*/ 	.byte	0x04, 0x17
        /*005a*/ 	.short	(.L_1136 - .L_1135)
.L_1135:
        /*005c*/ 	.word	0x00000000
        /*0060*/ 	.short	0x0000
        /*0062*/ 	.short	0x0000
        /*0064*/ 	.byte	0x00, 0xf5, 0x21, 0x00


	//----- nvinfo : EIATTR_SPARSE_MMA_MASK
	.align		4
.L_1136:
        /*0068*/ 	.byte	0x03, 0x50
        /*006a*/ 	.short	0x0000


	//----- nvinfo : EIATTR_MAXREG_COUNT
	.align		4
        /*006c*/ 	.byte	0x03, 0x1b
        /*006e*/ 	.short	0x00ff


	//----- nvinfo : EIATTR_EXTERNS
	.align		4
        /*0070*/ 	.byte	0x04, 0x0f
        /*0072*/ 	.short	(.L_1138 - .L_1137)


	//   ....[0]....
	.align		4
.L_1137:
        /*0074*/ 	.word	index@(__assertfail)


	//----- nvinfo : EIATTR_MERCURY_ISA_VERSION
	.align		4
.L_1138:
        /*0078*/ 	.byte	0x03, 0x5f
        /*007a*/ 	.short	0x0101


	//----- nvinfo : EIATTR_VRC_CTA_INIT_COUNT
	.align		4
        /*007c*/ 	.byte	0x02, 0x4a
	.zero		1
	.zero		1


	//----- nvinfo : EIATTR_SYSCALL_OFFSETS
	.align		4
        /*0080*/ 	.byte	0x04, 0x46
        /*0082*/ 	.short	(.L_1140 - .L_1139)


	//   ....[0]....
.L_1139:
        /*0084*/ 	.word	0x00000660


	//----- nvinfo : EIATTR_EXIT_INSTR_OFFSETS
	.align		4
.L_1140:
        /*0088*/ 	.byte	0x04, 0x1c
        /*008a*/ 	.short	(.L_1142 - .L_1141)


	//   ....[0]....
.L_1141:
        /*008c*/ 	.word	0x00000090


	//   ....[1]....
        /*0090*/ 	.word	0x00000760


	//----- nvinfo : EIATTR_CRS_STACK_SIZE
	.align		4
.L_1142:
        /*0094*/ 	.byte	0x04, 0x1e
        /*0096*/ 	.short	(.L_1144 - .L_1143)
.L_1143:
        /*0098*/ 	.word	0x00000000


	//----- nvinfo : EIATTR_CBANK_PARAM_SIZE
	.align		4
.L_1144:
        /*009c*/ 	.byte	0x03, 0x19
        /*009e*/ 	.short	0x0030


	//----- nvinfo : EIATTR_PARAM_CBANK
	.align		4
        /*00a0*/ 	.byte	0x04, 0x0a
        /*00a2*/ 	.short	(.L_1146 - .L_1145)
	.align		4
.L_1145:
        /*00a4*/ 	.word	index@(.nv.constant0._matrix_sub_t_right)
        /*00a8*/ 	.short	0x0380
        /*00aa*/ 	.short	0x0030


	//----- nvinfo : EIATTR_SW_WAR
	.align		4
.L_1146:
        /*00ac*/ 	.byte	0x04, 0x36
        /*00ae*/ 	.short	(.L_1148 - .L_1147)
.L_1147:
        /*00b0*/ 	.word	0x00000008
.L_1148:


//--------------------- .nv.info._matrix_add_t_right --------------------------
	.section	.nv.info._matrix_add_t_right,"",@"SHT_CUDA_INFO"
	.sectionflags	@""
	.align	4


	//----- nvinfo : EIATTR_CUDA_API_VERSION
	.align		4
        /*0000*/ 	.byte	0x04, 0x37
        /*0002*/ 	.short	(.L_1150 - .L_1149)
.L_1149:
        /*0004*/ 	.word	0x00000082


	//----- nvinfo : EIATTR_KPARAM_INFO
	.align		4
.L_1150:
        /*0008*/ 	.byte	0x04, 0x17
        /*000a*/ 	.short	(.L_1152 - .L_1151)
.L_1151:
        /*000c*/ 	.word	0x00000000
        /*0010*/ 	.short	0x0005
        /*0012*/ 	.short	0x0028
        /*0014*/ 	.byte	0x00, 0xf0, 0x21, 0x00


	//----- nvinfo : EIATTR_KPARAM_INFO
	.align		4
.L_1152:
        /*0018*/ 	.byte	0x04, 0x17
        /*001a*/ 	.short	(.L_1154 - .L_1153)
.L_1153:
        /*001c*/ 	.word	0x00000000
        /*0020*/ 	.short	0x0004
        /*0022*/ 	.short	0x0020
        /*0024*/ 	.byte	0x00, 0xf0, 0x21, 0x00


	//----- nvinfo : EIATTR_KPARAM_INFO
	.align		4
.L_1154:
        /*0028*/ 	.byte	0x04, 0x17
        /*002a*/ 	.short	(.L_1156 - .L_1155)
.L_1155:
        /*002c*/ 	.word	0x00000000
        /*0030*/ 	.short	0x0003
        /*0032*/ 	.short	0x0018
        /*0034*/ 	.byte	0x00, 0xf0, 0x21, 0x00


	//----- nvinfo : EIATTR_KPARAM_INFO
	.align		4
.L_1156:
        /*0038*/ 	.byte	0x04, 0x17
        /*003a*/ 	.short	(.L_1158 - .L_1157)
.L_1157:
        /*003c*/ 	.word	0x00000000
        /*0040*/ 	.short	0x0002
        /*0042*/ 	.short	0x0010
        /*0044*/ 	.byte	0x00, 0xf5, 0x21, 0x00


	//----- nvinfo : EIATTR_KPARAM_INFO
	.align		4
.L_1158:
        /*0048*/ 	.byte	0x04, 0x17
        /*004a*/ 	.short	(.L_1160 - .L_1159)
.L_1159:
        /*004c*/ 	.word	0x00000000
        /*0050*/ 	.short	0x0001
        /*0052*/ 	.short	0x0008
        /*0054*/ 	.byte	0x00, 0xf5, 0x21, 0x00


	//----- nvinfo : EIATTR_KPARAM_INFO
	.align		4
.L_1160:
        /*0058*/ 	.byte	0x04, 0x17
        /*005a*/ 	.short	(.L_1162 - .L_1161)
.L_1161:
        /*005c*/ 	.word	0x00000000
        /*0060*/ 	.short	0x0000
        /*0062*/ 	.short	0x0000
        /*0064*/ 	.byte	0x00, 0xf5, 0x21, 0x00


	//----- nvinfo : EIATTR_SPARSE_MMA_MASK
	.align		4
.L_1162:
        /*0068*/ 	.byte	0x03, 0x50
        /*006a*/ 	.short	0x0000


	//----- nvinfo : EIATTR_MAXREG_COUNT
	.align		4
        /*006c*/ 	.byte	0x03, 0x1b
        /*006e*/ 	.short	0x00ff


	//----- nvinfo : EIATTR_EXTERNS
	.align		4
        /*0070*/ 	.byte	0x04, 0x0f
        /*0072*/ 	.short	(.L_1164 - .L_1163)


	//   ....[0]....
	.align		4
.L_1163:
        /*0074*/ 	.word	index@(__assertfail)


	//----- nvinfo : EIATTR_MERCURY_ISA_VERSION
	.align		4
.L_1164:
        /*0078*/ 	.byte	0x03, 0x5f
        /*007a*/ 	.short	0x0101


	//----- nvinfo : EIATTR_VRC_CTA_INIT_COUNT
	.align		4
        /*007c*/ 	.byte	0x02, 0x4a
	.zero		1
	.zero		1


	//----- nvinfo : EIATTR_SYSCALL_OFFSETS
	.align		4
        /*0080*/ 	.byte	0x04, 0x46
        /*0082*/ 	.short	(.L_1166 - .L_1165)


	//   ....[0]....
.L_1165:
        /*0084*/ 	.word	0x00000660


	//----- nvinfo : EIATTR_EXIT_INSTR_OFFSETS
	.align		4
.L_1166:
        /*0088*/ 	.byte	0x04, 0x1c
        /*008a*/ 	.short	(.L_1168 - .L_1167)


	//   ....[0]....
.L_1167:
        /*008c*/ 	.word	0x00000090


	//   ....[1]....
        /*0090*/ 	.word	0x00000760


	//----- nvinfo : EIATTR_CRS_STACK_SIZE
	.align		4
.L_1168:
        /*0094*/ 	.byte	0x04, 0x1e
        /*0096*/ 	.short	(.L_1170 - .L_1169)
.L_1169:
        /*0098*/ 	.word	0x00000000


	//----- nvinfo : EIATTR_CBANK_PARAM_SIZE
	.align		4
.L_1170:
        /*009c*/ 	.byte	0x03, 0x19
        /*009e*/ 	.short	0x0030


	//----- nvinfo : EIATTR_PARAM_CBANK
	.align		4
        /*00a0*/ 	.byte	0x04, 0x0a
        /*00a2*/ 	.short	(.L_1172 - .L_1171)
	.align		4
.L_1171:
        /*00a4*/ 	.word	index@(.nv.constant0._matrix_add_t_right)
        /*00a8*/ 	.short	0x0380
        /*00aa*/ 	.short	0x0030


	//----- nvinfo : EIATTR_SW_WAR
	.align		4
.L_1172:
        /*00ac*/ 	.byte	0x04, 0x36
        /*00ae*/ 	.short	(.L_1174 - .L_1173)
.L_1173:
        /*00b0*/ 	.word	0x00000008
.L_1174:


//--------------------- .nv.info._matrix_div_flat --------------------------
	.section	.nv.info._matrix_div_flat,"",@"SHT_CUDA_INFO"
	.sectionflags	@""
	.align	4


	//----- nvinfo : EIATTR_CUDA_API_VERSION
	.align		4
        /*0000*/ 	.byte	0x04, 0x37
        /*0002*/ 	.short	(.L_1176 - .L_1175)
.L_1175:
        /*0004*/ 	.word	0x00000082


	//----- nvinfo : EIATTR_KPARAM_INFO
	.align		4
.L_1176:
        /*0008*/ 	.byte	0x04, 0x17
        /*000a*/ 	.short	(.L_1178 - .L_1177)
.L_1177:
        /*000c*/ 	.word	0x00000000
        /*0010*/ 	.short	0x0003
        /*0012*/ 	.short	0x0018
        /*0014*/ 	.byte	0x00, 0xf0, 0x21, 0x00


	//----- nvinfo : EIATTR_KPARAM_INFO
	.align		4
.L_1178:
        /*0018*/ 	.byte	0x04, 0x17
        /*001a*/ 	.short	(.L_1180 - .L_1179)
.L_1179:
        /*001c*/ 	.word	0x00000000
        /*0020*/ 	.short	0x0002
        /*0022*/ 	.short	0x0010
        /*0024*/ 	.byte	0x00, 0xf5, 0x21, 0x00


	//----- nvinfo : EIATTR_KPARAM_INFO
	.align		4
.L_1180:
        /*0028*/ 	.byte	0x04, 0x17
        /*002a*/ 	.short	(.L_1182 - .L_1181)
.L_1181:
        /*002c*/ 	.word	0x00000000
        /*0030*/ 	.short	0x0001
        /*0032*/ 	.short	0x0008
        /*0034*/ 	.byte	0x00, 0xf5, 0x21, 0x00


	//----- nvinfo : EIATTR_KPARAM_INFO
	.align		4
.L_1182:
        /*0038*/ 	.byte	0x04, 0x17
        /*003a*/ 	.short	(.L_1184 - .L_1183)
.L_1183:
        /*003c*/ 	.word	0x00000000
        /*0040*/ 	.short	0x0000
        /*0042*/ 	.short	0x0000
        /*0044*/ 	.byte	0x00, 0xf5, 0x21, 0x00


	//----- nvinfo : EIATTR_SPARSE_MMA_MASK
	.align		4
.L_1184:
        /*0048*/ 	.byte	0x03, 0x50
        /*004a*/ 	.short	0x0000


	//----- nvinfo : EIATTR_MAXREG_COUNT
	.align		4
        /*004c*/ 	.byte	0x03, 0x1b
        /*004e*/ 	.short	0x00ff


	//----- nvinfo : EIATTR_MERCURY_ISA_VERSION
	.align		4
        /*0050*/ 	.byte	0x03, 0x5f
        /*0052*/ 	.short	0x0101


	//----- nvinfo : EIATTR_VRC_CTA_INIT_COUNT
	.align		4
        /*0054*/ 	.byte	0x02, 0x4a
	.zero		1
	.zero		1


	//----- nvinfo : EIATTR_EXIT_INSTR_OFFSETS
	.align		4
        /*0058*/ 	.byte	0x04, 0x1c
        /*005a*/ 	.short	(.L_1186 - .L_1185)


	//   ....[0]....
.L_1185:
        /*005c*/ 	.word	0x00000090


	//   ....[1]....
        /*0060*/ 	.word	0x00000260


	//----- nvinfo : EIATTR_CRS_STACK_SIZE
	.align		4
.L_1186:
        /*0064*/ 	.byte	0x04, 0x1e
        /*0066*/ 	.short	(.L_1188 - .L_1187)
.L_1187:
        /*0068*/ 	.word	0x00000000


	//----- nvinfo : EIATTR_CBANK_PARAM_SIZE
	.align		4
.L_1188:
        /*006c*/ 	.byte	0x03, 0x19
        /*006e*/ 	.short	0x0020


	//----- nvinfo : EIATTR_PARAM_CBANK
	.align		4
        /*0070*/ 	.byte	0x04, 0x0a
        /*0072*/ 	.short	(.L_1190 - .L_1189)
	.align		4
.L_1189:
        /*0074*/ 	.word	index@(.nv.constant0._matrix_div_flat)
        /*0078*/ 	.short	0x0380
        /*007a*/ 	.short	0x0020


	//----- nvinfo : EIATTR_SW_WAR
	.align		4
.L_1190:
        /*007c*/ 	.byte	0x04, 0x36
        /*007e*/ 	.short	(.L_1192 - .L_1191)
.L_1191:
        /*0080*/ 	.word	0x00000008
.L_1192:


//--------------------- .nv.info._matrix_mul_flat --------------------------
	.section	.nv.info._matrix_mul_flat,"",@"SHT_CUDA_INFO"
	.sectionflags	@""
	.align	4


	//----- nvinfo : EIATTR_CUDA_API_VERSION
	.align		4
        /*0000*/ 	.byte	0x04, 0x37
        /*0002*/ 	.short	(.L_1194 - .L_1193)
.L_1193:
        /*0004*/ 	.word	0x00000082


	//----- nvinfo : EIATTR_KPARAM_INFO
	.align		4
.L_1194:
        /*0008*/ 	.byte	0x04, 0x17
        /*000a*/ 	.short	(.L_1196 - .L_1195)
.L_1195:
        /*000c*/ 	.word	0x00000000
        /*0010*/ 	.short	0x0003
        /*0012*/ 	.short	0x0018
        /*0014*/ 	.byte	0x00, 0xf0, 0x21, 0x00


	//----- nvinfo : EIATTR_KPARAM_INFO
	.align		4
.L_1196:
        /*0018*/ 	.byte	0x04, 0x17
        /*001a*/ 	.short	(.L_1198 - .L_1197)
.L_1197:
        /*001c*/ 	.word	0x00000000
        /*0020*/ 	.short	0x0002
        /*0022*/ 	.short	0x0010
        /*0024*/ 	.byte	0x00, 0xf5, 0x21, 0x00


	//----- nvinfo : EIATTR_KPARAM_INFO
	.align		4
.L_1198:
        /*0028*/ 	.byte	0x04, 0x17
        /*002a*/ 	.short	(.L_1200 - .L_1199)
.L_1199:
        /*002c*/ 	.word	0x00000000
        /*0030*/ 	.short	0x0001
        /*0032*/ 	.short	0x0008
        /*0034*/ 	.byte	0x00, 0xf5, 0x21, 0x00


	//----- nvinfo : EIATTR_KPARAM_INFO
	.align		4
.L_1200:
        /*0038*/ 	.byte	0x04, 0x17
        /*003a*/ 	.short	(.L_1202 - .L_1201)
.L_1201:
        /*003c*/ 	.word	0x00000000
        /*0040*/ 	.short	0x0000
        /*0042*/ 	.short	0x0000
        /*0044*/ 	.byte	0x00, 0xf5, 0x21, 0x00


	//----- nvinfo : EIATTR_SPARSE_MMA_MASK
	.align		4
.L_1202:
        /*0048*/ 	.byte	0x03, 0x50
        /*004a*/ 	.short	0x0000


	//----- nvinfo : EIATTR_MAXREG_COUNT
	.align		4
        /*004c*/ 	.byte	0x03, 0x1b
        /*004e*/ 	.short	0x00ff


	//----- nvinfo : EIATTR_MERCURY_ISA_VERSION
	.align		4
        /*0050*/ 	.byte	0x03, 0x5f
        /*0052*/ 	.short	0x0101


	//----- nvinfo : EIATTR_VRC_CTA_INIT_COUNT
	.align		4
        /*0054*/ 	.byte	0x02, 0x4a
	.zero		1
	.zero		1


	//----- nvinfo : EIATTR_EXIT_INSTR_OFFSETS
	.align		4
        /*0058*/ 	.byte	0x04, 0x1c
        /*005a*/ 	.short	(.L_1204 - .L_1203)


	//   ....[0]....
.L_1203:
        /*005c*/ 	.word	0x00000090


	//   ....[1]....
        /*0060*/ 	.word	0x00000190


	//----- nvinfo : EIATTR_CBANK_PARAM_SIZE
	.align		4
.L_1204:
        /*0064*/ 	.byte	0x03, 0x19
        /*0066*/ 	.short	0x0020


	//----- nvinfo : EIATTR_PARAM_CBANK
	.align		4
        /*0068*/ 	.byte	0x04, 0x0a
        /*006a*/ 	.short	(.L_1206 - .L_1205)
	.align		4
.L_1205:
        /*006c*/ 	.word	index@(.nv.constant0._matrix_mul_flat)
        /*0070*/ 	.short	0x0380
        /*0072*/ 	.short	0x0020


	//----- nvinfo : EIATTR_SW_WAR
	.align		4
.L_1206:
        /*0074*/ 	.byte	0x04, 0x36
        /*0076*/ 	.short	(.L_1208 - .L_1207)
.L_1207:
        /*0078*/ 	.word	0x00000008
.L_1208:


//--------------------- .nv.info._matrix_sub_flat --------------------------
	.section	.nv.info._matrix_sub_flat,"",@"SHT_CUDA_INFO"
	.sectionflags	@""
	.align	4


	//----- nvinfo : EIATTR_CUDA_API_VERSION
	.align		4
        /*0000*/ 	.byte	0x04, 0x37
        /*0002*/ 	.short	(.L_1210 - .L_1209)
.L_1209:
        /*0004*/ 	.word	0x00000082


	//----- nvinfo : EIATTR_KPARAM_INFO
	.align		4
.L_1210:
        /*0008*/ 	.byte	0x04, 0x17
        /*000a*/ 	.short	(.L_1212 - .L_1211)
.L_1211:
        /*000c*/ 	.word	0x00000000
        /*0010*/ 	.short	0x0003
        /*0012*/ 	.short	0x0018
        /*0014*/ 	.byte	0x00, 0xf0, 0x21, 0x00


	//----- nvinfo : EIATTR_KPARAM_INFO
	.align		4
.L_1212:
        /*0018*/ 	.byte	0x04, 0x17
        /*001a*/ 	.short	(.L_1214 - .L_1213)
.L_1213:
        /*001c*/ 	.word	0x00000000
        /*0020*/ 	.short	0x0002
        /*0022*/ 	.short	0x0010
        /*0024*/ 	.byte	0x00, 0xf5, 0x21, 0x00


	//----- nvinfo : EIATTR_KPARAM_INFO
	.align		4
.L_1214:
        /*0028*/ 	.byte	0x04, 0x17
        /*002a*/ 	.short	(.L_1216 - .L_1215)
.L_1215:
        /*002c*/ 	.word	0x00000000
        /*0030*/ 	.short	0x0001
        /*0032*/ 	.short	0x0008
        /*0034*/ 	.byte	0x00, 0xf5, 0x21, 0x00


	//----- nvinfo : EIATTR_KPARAM_INFO
	.align		4
.L_1216:
        /*0038*/ 	.byte	0x04, 0x17
        /*003a*/ 	.short	(.L_1218 - .L_1217)
.L_1217:
        /*003c*/ 	.word	0x00000000
        /*0040*/ 	.short	0x0000
        /*0042*/ 	.short	0x0000
        /*0044*/ 	.byte	0x00, 0xf5, 0x21, 0x00


	//----- nvinfo : EIATTR_SPARSE_MMA_MASK
	.align		4
.L_1218:
        /*0048*/ 	.byte	0x03, 0x50
        /*004a*/ 	.short	0x0000


	//----- nvinfo : EIATTR_MAXREG_COUNT
	.align		4
        /*004c*/ 	.byte	0x03, 0x1b
        /*004e*/ 	.short	0x00ff


	//----- nvinfo : EIATTR_MERCURY_ISA_VERSION
	.align		4
        /*0050*/ 	.byte	0x03, 0x5f
        /*0052*/ 	.short	0x0101


	//----- nvinfo : EIATTR_VRC_CTA_INIT_COUNT
	.align		4
        /*0054*/ 	.byte	0x02, 0x4a
	.zero		1
	.zero		1


	//----- nvinfo : EIATTR_EXIT_INSTR_OFFSETS
	.align		4
        /*0058*/ 	.byte	0x04, 0x1c
        /*005a*/ 	.short	(.L_1220 - .L_1219)


	//   ....[0]....
.L_1219:
        /*005c*/ 	.word	0x00000090


	//   ....[1]....
        /*0060*/ 	.word	0x00000190


	//----- nvinfo : EIATTR_CBANK_PARAM_SIZE
	.align		4
.L_1220:
        /*0064*/ 	.byte	0x03, 0x19
        /*0066*/ 	.short	0x0020


	//----- nvinfo : EIATTR_PARAM_CBANK
	.align		4
        /*0068*/ 	.byte	0x04, 0x0a
        /*006a*/ 	.short	(.L_1222 - .L_1221)
	.align		4
.L_1221:
        /*006c*/ 	.word	index@(.nv.constant0._matrix_sub_flat)
        /*0070*/ 	.short	0x0380
        /*0072*/ 	.short	0x0020


	//----- nvinfo : EIATTR_SW_WAR
	.align		4
.L_1222:
        /*0074*/ 	.byte	0x04, 0x36
        /*0076*/ 	.short	(.L_1224 - .L_1223)
.L_1223:
        /*0078*/ 	.word	0x00000008
.L_1224:


//--------------------- .nv.info._matrix_add_flat --------------------------
	.section	.nv.info._matrix_add_flat,"",@"SHT_CUDA_INFO"
	.sectionflags	@""
	.align	4


	//----- nvinfo : EIATTR_CUDA_API_VERSION
	.align		4
        /*0000*/ 	.byte	0x04, 0x37
        /*0002*/ 	.short	(.L_1226 - .L_1225)
.L_1225:
        /*0004*/ 	.word	0x00000082


	//----- nvinfo : EIATTR_KPARAM_INFO
	.align		4
.L_1226:
        /*0008*/ 	.byte	0x04, 0x17
        /*000a*/ 	.short	(.L_1228 - .L_1227)
.L_1227:
        /*000c*/ 	.word	0x00000000
        /*0010*/ 	.short	0x0003
        /*0012*/ 	.short	0x0018
        /*0014*/ 	.byte	0x00, 0xf0, 0x21, 0x00


	//----- nvinfo : EIATTR_KPARAM_INFO
	.align		4
.L_1228:
        /*0018*/ 	.byte	0x04, 0x17
        /*001a*/ 	.short	(.L_1230 - .L_1229)
.L_1229:
        /*001c*/ 	.word	0x00000000
        /*0020*/ 	.short	0x0002
        /*0022*/ 	.short	0x0010
        /*0024*/ 	.byte	0x00, 0xf5, 0x21, 0x00


	//----- nvinfo : EIATTR_KPARAM_INFO
	.align		4
.L_1230:
        /*0028*/ 	.byte	0x04, 0x17
        /*002a*/ 	.short	(.L_1232 - .L_1231)
.L_1231:
        /*002c*/ 	.word	0x00000000
        /*0030*/ 	.short	0x0001
        /*0032*/ 	.short	0x0008
        /*0034*/ 	.byte	0x00, 0xf5, 0x21, 0x00


	//----- nvinfo : EIATTR_KPARAM_INFO
	.align		4
.L_1232:
        /*0038*/ 	.byte	0x04, 0x17
        /*003a*/ 	.short	(.L_1234 - .L_1233)
.L_1233:
        /*003c*/ 	.word	0x00000000
        /*0040*/ 	.short	0x0000
        /*0042*/ 	.short	0x0000
        /*0044*/ 	.byte	0x00, 0xf5, 0x21, 0x00


	//----- nvinfo : EIATTR_SPARSE_MMA_MASK
	.align		4
.L_1234:
        /*0048*/ 	.byte	0x03, 0x50
        /*004a*/ 	.short	0x0000


	//----- nvinfo : EIATTR_MAXREG_COUNT
	.align		4
        /*004c*/ 	.byte	0x03, 0x1b
        /*004e*/ 	.short	0x00ff


	//----- nvinfo : EIATTR_MERCURY_ISA_VERSION
	.align		4
        /*0050*/ 	.byte	0x03, 0x5f
        /*0052*/ 	.short	0x0101


	//----- nvinfo : EIATTR_VRC_CTA_INIT_COUNT
	.align		4
        /*0054*/ 	.byte	0x02, 0x4a
	.zero		1
	.zero		1


	//----- nvinfo : EIATTR_EXIT_INSTR_OFFSETS
	.align		4
        /*0058*/ 	.byte	0x04, 0x1c
        /*005a*/ 	.short	(.L_1236 - .L_1235)


	//   ....[0]....
.L_1235:
        /*005c*/ 	.word	0x00000090


	//   ....[1]....
        /*0060*/ 	.word	0x00000190


	//----- nvinfo : EIATTR_CBANK_PARAM_SIZE
	.align		4
.L_1236:
        /*0064*/ 	.byte	0x03, 0x19
        /*0066*/ 	.short	0x0020


	//----- nvinfo : EIATTR_PARAM_CBANK
	.align		4
        /*0068*/ 	.byte	0x04, 0x0a
        /*006a*/ 	.short	(.L_1238 - .L_1237)
	.align		4
.L_1237:
        /*006c*/ 	.word	index@(.nv.constant0._matrix_add_flat)
        /*0070*/ 	.short	0x0380
        /*0072*/ 	.short	0x0020


	//----- nvinfo : EIATTR_SW_WAR
	.align		4
.L_1238:
        /*0074*/ 	.byte	0x04, 0x36
        /*0076*/ 	.short	(.L_1240 - .L_1239)
.L_1239:
        /*0078*/ 	.word	0x00000008
.L_1240:


//--------------------- .nv.callgraph             --------------------------
	.section	.nv.callgraph,"",@"SHT_CUDA_CALLGRAPH"
	.align	4
	.sectionentsize	8
	.align		4
        /*0000*/ 	.word	0x00000000
	.align		4
        /*0004*/ 	.word	0xffffffff
	.align		4
        /*0008*/ 	.word	index@(_matrix_div_t_left)
	.align		4
        /*000c*/ 	.word	index@(__assertfail)
	.align		4
        /*0010*/ 	.word	index@(_matrix_sub_t_left)
	.align		4
        /*0014*/ 	.word	index@(__assertfail)
	.align		4
        /*0018*/ 	.word	index@(_matrix_div_t_right)
	.align		4
        /*001c*/ 	.word	index@(__assertfail)
	.align		4
        /*0020*/ 	.word	index@(_matrix_mul_t_right)
	.align		4
        /*0024*/ 	.word	index@(__assertfail)
	.align		4
        /*0028*/ 	.word	index@(_matrix_sub_t_right)
	.align		4
        /*002c*/ 	.word	index@(__assertfail)
	.align		4
        /*0030*/ 	.word	index@(_matrix_add_t_right)
	.align		4
        /*0034*/ 	.word	index@(__assertfail)
	.align		4
        /*0038*/ 	.word	0x00000000
	.align		4
        /*003c*/ 	.word	0xfffffffe
	.align		4
        /*0040*/ 	.word	0x00000000
	.align		4
        /*0044*/ 	.word	0xfffffffd
	.align		4
        /*0048*/ 	.word	0x00000000
	.align		4
        /*004c*/ 	.word	0xfffffffc


//--------------------- .nv.constant4             --------------------------
	.section	.nv.constant4,"a",@progbits
	.align	8
	.align		8
.nv.constant4:
        /*0000*/ 	.dword	precalc_xorwow_matrix
	.align		8
        /*0008*/ 	.dword	precalc_xorwow_offset_matrix
	.align		8
        /*0010*/ 	.dword	mrg32k3aM1
	.align		8
        /*0018*/ 	.dword	mrg32k3aM2
	.align		8
        /*0020*/ 	.dword	mrg32k3aM1SubSeq
	.align		8
        /*0028*/ 	.dword	mrg32k3aM2SubSeq
	.align		8
        /*0030*/ 	.dword	mrg32k3aM1Seq
	.align		8
        /*0038*/ 	.dword	mrg32k3aM2Seq
	.align		8
        /*0040*/ 	.dword	__unnamed_1
	.align		8
        /*0048*/ 	.dword	__unnamed_2
	.align		8
        /*0050*/ 	.dword	__unnamed_3
	.align		8
        /*0058*/ 	.dword	__unnamed_4
	.align		8
        /*0060*/ 	.dword	__unnamed_5
	.align		8
        /*0068*/ 	.dword	__unnamed_6
	.align		8
        /*0070*/ 	.dword	$str
	.align		8
        /*0078*/ 	.dword	$str$1
	.align		8
        /*0080*/ 	.dword	__assertfail


//--------------------- .nv.constant3             --------------------------
	.section	.nv.constant3,"a",@progbits
	.align	8
.nv.constant3:
	.type		__cr_lgamma_table,@object
	.size		__cr_lgamma_table,(.L_8 - __cr_lgamma_table)
__cr_lgamma_table:
        /*0000*/ 	.byte	0x00, 0x00, 0x00, 0x00, 0x00, 0x00, 0x00, 0x00, 0x00, 0x00, 0x00, 0x00, 0x00, 0x00, 0x00, 0x00
        /*0010*/ 	.byte	0xef, 0x39, 0xfa, 0xfe, 0x42, 0x2e, 0xe6, 0x3f, 0x02, 0x20, 0x2a, 0xfa, 0x0b, 0xab, 0xfc, 0x3f
        /*0020*/ 	.byte	0xf9, 0x2c, 0x92, 0x7c, 0xa7, 0x6c, 0x09, 0x40, 0xc9, 0x79, 0x44, 0x3c, 0x64, 0x26, 0x13, 0x40
        /*0030*/ 	.byte	0xca, 0x01, 0xcf, 0x3a, 0x27, 0x51, 0x1a, 0x40, 0x30, 0xcc, 0x2d, 0xf3, 0xe1, 0x0c, 0x21, 0x40
        /*0040*/ 	.byte	0x0d, 0xb7, 0xfc, 0x82, 0x8e, 0x35, 0x25, 0x40
.L_8:


//--------------------- .text._Z10mse_kernelPfPKfS1_m --------------------------
	.section	.text._Z10mse_kernelPfPKfS1_m,"ax",@progbits
	.align	128
        .global         _Z10mse_kernelPfPKfS1_m
        .type           _Z10mse_kernelPfPKfS1_m,@function
        .size           _Z10mse_kernelPfPKfS1_m,(.L_x_280 - _Z10mse_kernelPfPKfS1_m)
        .other          _Z10mse_kernelPfPKfS1_m,@"STO_CUDA_ENTRY STV_DEFAULT"
_Z10mse_kernelPfPKfS1_m:
.text._Z10mse_kernelPfPKfS1_m:
[----:B------:R-:W-:Y:S01]  /*0000*/  LDC R1, c[0x0][0x37c] ;  /* 0x0000df00ff017b82 */ /* 0x000fe20000000800 */
[----:B------:R-:W0:Y:S07]  /*0010*/  S2R R9, SR_TID.X ;  /* 0x0000000000097919 */ /* 0x000e2e0000002100 */
[----:B------:R-:W0:Y:S01]  /*0020*/  S2UR UR4, SR_CTAID.X ;  /* 0x00000000000479c3 */ /* 0x000e220000002500 */
[----:B------:R-:W1:Y:S07]  /*0030*/  LDCU.64 UR6, c[0x0][0x398] ;  /* 0x00007300ff0677ac */ /* 0x000e6e0008000a00 */
[----:B------:R-:W0:Y:S02]  /*0040*/  LDC R6, c[0x0][0x360] ;  /* 0x0000d800ff067b82 */ /* 0x000e240000000800 */
[----:B0-----:R-:W-:-:S05]  /*0050*/  IMAD R0, R6, UR4, R9 ;  /* 0x0000000406007c24 */ /* 0x001fca000f8e0209 */
[----:B-1----:R-:W-:Y:S02]  /*0060*/  ISETP.GE.U32.AND P0, PT, R0, UR6, PT ;  /* 0x0000000600007c0c */ /* 0x002fe4000bf06070 */
[----:B------:R-:W-:-:S04]  /*0070*/  SHF.R.S32.HI R3, RZ, 0x1f, R0 ;  /* 0x0000001fff037819 */ /* 0x000fc80000011400 */
[----:B------:R-:W-:Y:S01]  /*0080*/  ISETP.GE.U32.AND.EX P0, PT, R3, UR7, PT, P0 ;  /* 0x0000000703007c0c */ /* 0x000fe2000bf06100 */
[----:B------:R-:W0:-:S12]  /*0090*/  LDCU.64 UR6, c[0x0][0x358] ;  /* 0x00006b00ff0677ac */ /* 0x000e180008000a00 */
[----:B------:R-:W1:Y:S01]  /*00a0*/  @!P0 LDC.64 R12, c[0x0][0x388] ;  /* 0x0000e200ff0c8b82 */ /* 0x000e620000000a00 */
[C---:B------:R-:W-:Y:S01]  /*00b0*/  @!P0 IMAD.SHL.U32 R5, R0.reuse, 0x4, RZ ;  /* 0x0000000400058824 */ /* 0x040fe200078e00ff */
[----:B------:R-:W-:-:S06]  /*00c0*/  @!P0 SHF.L.U64.HI R0, R0, 0x2, R3 ;  /* 0x0000000200008819 */ /* 0x000fcc0000010203 */
[----:B------:R-:W2:Y:S01]  /*00d0*/  @!P0 LDC.64 R10, c[0x0][0x390] ;  /* 0x0000e400ff0a8b82 */ /* 0x000ea20000000a00 */
[C---:B-1----:R-:W-:Y:S02]  /*00e0*/  @!P0 IADD3 R4, P2, PT, R5.reuse, R12, RZ ;  /* 0x0000000c05048210 */ /* 0x042fe40007f5e0ff */
[----:B--2---:R-:W-:-:S03]  /*00f0*/  @!P0 IADD3 R2, P1, PT, R5, R10, RZ ;  /* 0x0000000a05028210 */ /* 0x004fc60007f3e0ff */
[C---:B------:R-:W-:Y:S02]  /*0100*/  @!P0 IMAD.X R5, R0.reuse, 0x1, R13, P2 ;  /* 0x0000000100058824 */ /* 0x040fe400010e060d */
[----:B------:R-:W-:-:S04]  /*0110*/  @!P0 IMAD.X R3, R0, 0x1, R11, P1 ;  /* 0x0000000100038824 */ /* 0x000fc800008e060b */
[----:B0-----:R-:W2:Y:S04]  /*0120*/  @!P0 LDG.E R5, desc[UR6][R4.64] ;  /* 0x0000000604058981 */ /* 0x001ea8000c1e1900 */
[----:B------:R-:W2:Y:S01]  /*0130*/  @!P0 LDG.E R2, desc[UR6][R2.64] ;  /* 0x0000000602028981 */ /* 0x000ea2000c1e1900 */
[----:B------:R-:W0:Y:S01]  /*0140*/  S2UR UR5, SR_CgaCtaId ;  /* 0x00000000000579c3 */ /* 0x000e220000008800 */
[----:B------:R-:W-:Y:S01]  /*0150*/  UMOV UR4, 0x400 ;  /* 0x0000040000047882 */ /* 0x000fe20000000000 */
[----:B------:R-:W-:Y:S01]  /*0160*/  ISETP.GE.U32.AND P1, PT, R6, 0x2, PT ;  /* 0x000000020600780c */ /* 0x000fe20003f26070 */
[----:B------:R-:W-:Y:S01]  /*0170*/  IMAD.MOV.U32 R0, RZ, RZ, RZ ;  /* 0x000000ffff007224 */ /* 0x000fe200078e00ff */
[----:B0-----:R-:W-:Y:S01]  /*0180*/  ULEA UR4, UR5, UR4, 0x18 ;  /* 0x0000000405047291 */ /* 0x001fe2000f8ec0ff */
[----:B--2---:R-:W-:-:S04]  /*0190*/  @!P0 FADD R7, R2, -R5 ;  /* 0x8000000502078221 */ /* 0x004fc80000000000 */
[----:B------:R-:W-:Y:S01]  /*01a0*/  @!P0 FMUL R0, R7, R7 ;  /* 0x0000000707008220 */ /* 0x000fe20000400000 */
[----:B------:R-:W-:-:S05]  /*01b0*/  LEA R7, R9, UR4, 0x2 ;  /* 0x0000000409077c11 */ /* 0x000fca000f8e10ff */
[----:B------:R0:W-:Y:S01]  /*01c0*/  STS [R7], R0 ;  /* 0x0000000007007388 */ /* 0x0001e20000000800 */
[----:B------:R-:W-:Y:S01]  /*01d0*/  BAR.SYNC.DEFER_BLOCKING 0x0 ;  /* 0x0000000000007b1d */ /* 0x000fe20000010000 */
[----:B------:R-:W-:-:S05]  /*01e0*/  ISETP.NE.AND P0, PT, R9, RZ, PT ;  /* 0x000000ff0900720c */ /* 0x000fca0003f05270 */
[----:B------:R-:W-:Y:S08]  /*01f0*/  @!P1 BRA `(.L_x_0) ;  /* 0x00000000002c9947 */ /* 0x000ff00003800000 */
.L_x_1:
[----:B------:R-:W-:-:S04]  /*0200*/  SHF.R.U32.HI R4, RZ, 0x1, R6 ;  /* 0x00000001ff047819 */ /* 0x000fc80000011606 */
[----:B------:R-:W-:-:S13]  /*0210*/  ISETP.GE.U32.AND P1, PT, R9, R4, PT ;  /* 0x000000040900720c */ /* 0x000fda0003f26070 */
[----:B0-----:R-:W-:Y:S01]  /*0220*/  @!P1 IMAD R0, R4, 0x4, R7 ;  /* 0x0000000404009824 */ /* 0x001fe200078e0207 */
[----:B------:R-:W-:Y:S05]  /*0230*/  @!P1 LDS R3, [R7] ;  /* 0x0000000007039984 */ /* 0x000fea0000000800 */
[----:B------:R-:W0:Y:S02]  /*0240*/  @!P1 LDS R0, [R0] ;  /* 0x0000000000009984 */ /* 0x000e240000000800 */
[----:B0-----:R-:W-:-:S05]  /*0250*/  @!P1 FADD R2, R0, R3 ;  /* 0x0000000300029221 */ /* 0x001fca0000000000 */
[----:B------:R1:W-:Y:S01]  /*0260*/  @!P1 STS [R7], R2 ;  /* 0x0000000207009388 */ /* 0x0003e20000000800 */
[----:B------:R-:W-:Y:S01]  /*0270*/  BAR.SYNC.DEFER_BLOCKING 0x0 ;  /* 0x0000000000007b1d */ /* 0x000fe20000010000 */
[----:B------:R-:W-:Y:S01]  /*0280*/  ISETP.GT.U32.AND P1, PT, R6, 0x3, PT ;  /* 0x000000030600780c */ /* 0x000fe20003f24070 */
[----:B------:R-:W-:-:S12]  /*0290*/  IMAD.MOV.U32 R6, RZ, RZ, R4 ;  /* 0x000000ffff067224 */ /* 0x000fd800078e0004 */
[----:B-1----:R-:W-:Y:S05]  /*02a0*/  @P1 BRA `(.L_x_1) ;  /* 0xfffffffc00d41947 */ /* 0x002fea000383ffff */
.L_x_0:
[----:B------:R-:W-:Y:S05]  /*02b0*/  @P0 EXIT ;  /* 0x000000000000094d */ /* 0x000fea0003800000 */
[----:B------:R-:W1:Y:S01]  /*02c0*/  S2UR UR5, SR_CgaCtaId ;  /* 0x00000000000579c3 */ /* 0x000e620000008800 */
[----:B------:R-:W-:-:S07]  /*02d0*/  UMOV UR4, 0x400 ;  /* 0x0000040000047882 */ /* 0x000fce0000000000 */
[----:B------:R-:W2:Y:S01]  /*02e0*/  LDC.64 R2, c[0x0][0x380] ;  /* 0x0000e000ff027b82 */ /* 0x000ea20000000a00 */
[----:B-1----:R-:W-:-:S09]  /*02f0*/  ULEA UR4, UR5, UR4, 0x18 ;  /* 0x0000000405047291 */ /* 0x002fd2000f8ec0ff */
[----:B------:R-:W2:Y:S04]  /*0300*/  LDS R5, [UR4] ;  /* 0x00000004ff057984 */ /* 0x000ea80008000800 */
[----:B--2---:R-:W-:Y:S01]  /*0310*/  REDG.E.ADD.F32.FTZ.RN.STRONG.GPU desc[UR6][R2.64], R5 ;  /* 0x00000005020079a6 */ /* 0x004fe2000c12f306 */
[----:B------:R-:W-:Y:S05]  /*0320*/  EXIT ;  /* 0x000000000000794d */ /* 0x000fea0003800000 */
.L_x_2:
[----:B------:R-:W-:-:S00]  /*0330*/  BRA `(.L_x_2) ;  /* 0xfffffffc00fc7947 */ /* 0x000fc0000383ffff */
[----:B------:R-:W-:-:S00]  /*0340*/  NOP ;  /* 0x0000000000007918 */ /* 0x000fc00000000000 */
        /* <DEDUP_REMOVED lines=11> */
.L_x_280:


//--------------------- .text._Z10_mse_primePfS_S_fm --------------------------
	.section	.text._Z10_mse_primePfS_S_fm,"ax",@progbits
	.align	128
        .global         _Z10_mse_primePfS_S_fm
        .type           _Z10_mse_primePfS_S_fm,@function
        .size           _Z10_mse_primePfS_S_fm,(.L_x_281 - _Z10_mse_primePfS_S_fm)
        .other          _Z10_mse_primePfS_S_fm,@"STO_CUDA_ENTRY STV_DEFAULT"
_Z10_mse_primePfS_S_fm:
.text._Z10_mse_primePfS_S_fm:
[----:B------:R-:W-:Y:S01]  /*0000*/  LDC R1, c[0x0][0x37c] ;  /* 0x0000df00ff017b82 */ /* 0x000fe20000000800 */
[----:B------:R-:W0:Y:S07]  /*0010*/  S2R R0, SR_TID.X ;  /* 0x0000000000007919 */ /* 0x000e2e0000002100 */
[----:B------:R-:W0:Y:S01]  /*0020*/  S2UR UR4, SR_CTAID.X ;  /* 0x00000000000479c3 */ /* 0x000e220000002500 */
[----:B------:R-:W1:Y:S07]  /*0030*/  LDCU.64 UR6, c[0x0][0x3a0] ;  /* 0x00007400ff0677ac */ /* 0x000e6e0008000a00 */
[----:B------:R-:W0:Y:S02]  /*0040*/  LDC R3, c[0x0][0x360] ;  /* 0x0000d800ff037b82 */ /* 0x000e240000000800 */
[----:B0-----:R-:W-:-:S05]  /*0050*/  IMAD R0, R3, UR4, R0 ;  /* 0x0000000403007c24 */ /* 0x001fca000f8e0200 */
[----:B-1----:R-:W-:-:S04]  /*0060*/  ISETP.GE.U32.AND P0, PT, R0, UR6, PT ;  /* 0x0000000600007c0c */ /* 0x002fc8000bf06070 */
[----:B------:R-:W-:-:S13]  /*0070*/  ISETP.GE.U32.AND.EX P0, PT, RZ, UR7, PT, P0 ;  /* 0x00000007ff007c0c */ /* 0x000fda000bf06100 */
[----:B------:R-:W-:Y:S05]  /*0080*/  @P0 EXIT ;  /* 0x000000000000094d */ /* 0x000fea0003800000 */
[----:B------:R-:W0:Y:S01]  /*0090*/  LDCU.128 UR8, c[0x0][0x380] ;  /* 0x00007000ff0877ac */ /* 0x000e220008000c00 */
[----:B------:R-:W-:Y:S01]  /*00a0*/  IMAD.SHL.U32 R6, R0, 0x4, RZ ;  /* 0x0000000400067824 */ /* 0x000fe200078e00ff */
[----:B------:R-:W-:Y:S01]  /*00b0*/  SHF.R.U32.HI R7, RZ, 0x1e, R0 ;  /* 0x0000001eff077819 */ /* 0x000fe20000011600 */
[----:B------:R-:W1:Y:S01]  /*00c0*/  LDCU.64 UR6, c[0x0][0x390] ;  /* 0x00007200ff0677ac */ /* 0x000e620008000a00 */
[----:B------:R-:W2:Y:S02]  /*00d0*/  LDCU.64 UR4, c[0x0][0x358] ;  /* 0x00006b00ff0477ac */ /* 0x000ea40008000a00 */
[C---:B0-----:R-:W-:Y:S02]  /*00e0*/  IADD3 R4, P1, PT, R6.reuse, UR10, RZ ;  /* 0x0000000a06047c10 */ /* 0x041fe4000ff3e0ff */
[----:B-1----:R-:W-:Y:S01]  /*00f0*/  IADD3 R2, P0, PT, R6, UR6, RZ ;  /* 0x0000000606027c10 */ /* 0x002fe2000ff1e0ff */
[----:B------:R-:W0:Y:S01]  /*0100*/  LDCU UR6, c[0x0][0x398] ;  /* 0x00007300ff0677ac */ /* 0x000e220008000800 */
[----:B------:R-:W-:-:S02]  /*0110*/  IADD3.X R5, PT, PT, R7, UR11, RZ, P1, !PT ;  /* 0x0000000b07057c10 */ /* 0x000fc40008ffe4ff */
[----:B------:R-:W-:-:S04]  /*0120*/  IADD3.X R3, PT, PT, R7, UR7, RZ, P0, !PT ;  /* 0x0000000707037c10 */ /* 0x000fc800087fe4ff */
[----:B--2---:R-:W2:Y:S04]  /*0130*/  LDG.E R5, desc[UR4][R4.64] ;  /* 0x0000000404057981 */ /* 0x004ea8000c1e1900 */
[----:B------:R-:W2:Y:S01]  /*0140*/  LDG.E R2, desc[UR4][R2.64] ;  /* 0x0000000402027981 */ /* 0x000ea2000c1e1900 */
[----:B------:R-:W-:-:S04]  /*0150*/  IADD3 R6, P0, PT, R6, UR8, RZ ;  /* 0x0000000806067c10 */ /* 0x000fc8000ff1e0ff */
[----:B------:R-:W-:Y:S01]  /*0160*/  IADD3.X R7, PT, PT, R7, UR9, RZ, P0, !PT ;  /* 0x0000000907077c10 */ /* 0x000fe200087fe4ff */
[----:B--2---:R-:W-:-:S04]  /*0170*/  FADD R0, R2, -R5 ;  /* 0x8000000502007221 */ /* 0x004fc80000000000 */
[----:B0-----:R-:W-:-:S05]  /*0180*/  FMUL R9, R0, UR6 ;  /* 0x0000000600097c20 */ /* 0x001fca0008400000 */
[----:B------:R-:W-:Y:S01]  /*0190*/  STG.E desc[UR4][R6.64], R9 ;  /* 0x0000000906007986 */ /* 0x000fe2000c101904 */
[----:B------:R-:W-:Y:S05]  /*01a0*/  EXIT ;  /* 0x000000000000794d */ /* 0x000fea0003800000 */
.L_x_3:
        /* <DEDUP_REMOVED lines=13> */
.L_x_281:


//--------------------- .text._Z19_adam_update_paramsPfS_S_S_S_S_S_S_ffffffmm --------------------------
	.section	.text._Z19_adam_update_paramsPfS_S_S_S_S_S_S_ffffffmm,"ax",@progbits
	.align	128
        .global         _Z19_adam_update_paramsPfS_S_S_S_S_S_S_ffffffmm
        .type           _Z19_adam_update_paramsPfS_S_S_S_S_S_S_ffffffmm,@function
        .size           _Z19_adam_update_paramsPfS_S_S_S_S_S_S_ffffffmm,(.L_x_257 - _Z19_adam_update_paramsPfS_S_S_S_S_S_S_ffffffmm)
        .other          _Z19_adam_update_paramsPfS_S_S_S_S_S_S_ffffffmm,@"STO_CUDA_ENTRY STV_DEFAULT"
_Z19_adam_update_paramsPfS_S_S_S_S_S_S_ffffffmm:
.text._Z19_adam_update_paramsPfS_S_S_S_S_S_S_ffffffmm:
[----:B------:R-:W-:Y:S01]  /*0000*/  LDC R1, c[0x0][0x37c] ;  /* 0x0000df00ff017b82 */ /* 0x000fe20000000800 */
[----:B------:R-:W0:Y:S07]  /*0010*/  S2R R3, SR_TID.X ;  /* 0x0000000000037919 */ /* 0x000e2e0000002100 */
[----:B------:R-:W1:Y:S01]  /*0020*/  LDC R7, c[0x0][0x364] ;  /* 0x0000d900ff077b82 */ /* 0x000e620000000800 */
[----:B------:R-:W2:Y:S01]  /*0030*/  LDCU.64 UR6, c[0x0][0x3e0] ;  /* 0x00007c00ff0677ac */ /* 0x000ea20008000a00 */
[----:B------:R-:W-:Y:S01]  /*0040*/  BSSY.RECONVERGENT B0, `(.L_x_4) ;  /* 0x0000069000007945 */ /* 0x000fe20003800200 */
[----:B------:R-:W1:Y:S01]  /*0050*/  S2R R0, SR_TID.Y ;  /* 0x0000000000007919 */ /* 0x000e620000002200 */
[----:B------:R-:W3:Y:S04]  /*0060*/  LDCU.64 UR8, c[0x0][0x3d8] ;  /* 0x00007b00ff0877ac */ /* 0x000ee80008000a00 */
[----:B------:R-:W0:Y:S08]  /*0070*/  S2UR UR5, SR_CTAID.X ;  /* 0x00000000000579c3 */ /* 0x000e300000002500 */
[----:B------:R-:W0:Y:S08]  /*0080*/  LDC R4, c[0x0][0x360] ;  /* 0x0000d800ff047b82 */ /* 0x000e300000000800 */
[----:B------:R-:W1:Y:S01]  /*0090*/  S2UR UR4, SR_CTAID.Y ;  /* 0x00000000000479c3 */ /* 0x000e620000002600 */
[----:B0-----:R-:W-:-:S05]  /*00a0*/  IMAD R4, R4, UR5, R3 ;  /* 0x0000000504047c24 */ /* 0x001fca000f8e0203 */
[----:B--2---:R-:W-:Y:S02]  /*00b0*/  ISETP.GE.U32.AND P0, PT, R4, UR6, PT ;  /* 0x0000000604007c0c */ /* 0x004fe4000bf06070 */
[----:B------:R-:W-:Y:S01]  /*00c0*/  SHF.R.S32.HI R5, RZ, 0x1f, R4 ;  /* 0x0000001fff057819 */ /* 0x000fe20000011404 */
[----:B-1----:R-:W-:Y:S01]  /*00d0*/  IMAD R7, R7, UR4, R0 ;  /* 0x0000000407077c24 */ /* 0x002fe2000f8e0200 */
[----:B------:R-:W0:Y:S02]  /*00e0*/  LDCU.64 UR4, c[0x0][0x358] ;  /* 0x00006b00ff0477ac */ /* 0x000e240008000a00 */
[----:B------:R-:W-:Y:S02]  /*00f0*/  ISETP.GE.U32.AND.EX P0, PT, R5, UR7, PT, P0 ;  /* 0x0000000705007c0c */ /* 0x000fe4000bf06100 */
[----:B---3--:R-:W-:-:S04]  /*0100*/  ISETP.GE.U32.AND P1, PT, R7, UR8, PT ;  /* 0x0000000807007c0c */ /* 0x008fc8000bf26070 */
[----:B------:R-:W-:-:S13]  /*0110*/  ISETP.GE.U32.OR.EX P0, PT, RZ, UR9, P0, P1 ;  /* 0x00000009ff007c0c */ /* 0x000fda0008706510 */
[----:B0-----:R-:W-:Y:S05]  /*0120*/  @P0 BRA `(.L_x_5) ;  /* 0x0000000400680947 */ /* 0x001fea0003800000 */
[----:B------:R-:W0:Y:S01]  /*0130*/  LDC.64 R10, c[0x0][0x388] ;  /* 0x0000e200ff0a7b82 */ /* 0x000e220000000a00 */
[----:B------:R-:W-:-:S07]  /*0140*/  IMAD R6, R7, UR6, R4 ;  /* 0x0000000607067c24 */ /* 0x000fce000f8e0204 */
[----:B------:R-:W1:Y:S08]  /*0150*/  LDC.64 R8, c[0x0][0x3a0] ;  /* 0x0000e800ff087b82 */ /* 0x000e700000000a00 */
[----:B------:R-:W2:Y:S01]  /*0160*/  LDC.64 R2, c[0x0][0x3c0] ;  /* 0x0000f000ff027b82 */ /* 0x000ea20000000a00 */
[----:B0-----:R-:W-:-:S07]  /*0170*/  IMAD.WIDE R10, R6, 0x4, R10 ;  /* 0x00000004060a7825 */ /* 0x001fce00078e020a */
[----:B------:R-:W0:Y:S01]  /*0180*/  LDC.64 R12, c[0x0][0x3a8] ;  /* 0x0000ea00ff0c7b82 */ /* 0x000e220000000a00 */
[----:B------:R-:W3:Y:S01]  /*0190*/  LDG.E R17, desc[UR4][R10.64] ;  /* 0x000000040a117981 */ /* 0x000ee2000c1e1900 */
[----:B-1----:R-:W-:-:S05]  /*01a0*/  IMAD.WIDE R8, R6, 0x4, R8 ;  /* 0x0000000406087825 */ /* 0x002fca00078e0208 */
[----:B------:R-:W4:Y:S01]  /*01b0*/  LDG.E R15, desc[UR4][R8.64] ;  /* 0x00000004080f7981 */ /* 0x000f22000c1e1900 */
[----:B--2---:R-:W-:Y:S01]  /*01c0*/  FADD R0, -R2, 1 ;  /* 0x3f80000002007421 */ /* 0x004fe20000000100 */
[----:B0-----:R-:W-:-:S04]  /*01d0*/  IMAD.WIDE R12, R6, 0x4, R12 ;  /* 0x00000004060c7825 */ /* 0x001fc800078e020c */
[----:B---3--:R-:W-:-:S04]  /*01e0*/  FMUL R0, R0, R17 ;  /* 0x0000001100007220 */ /* 0x008fc80000400000 */
[----:B----4-:R-:W-:-:S05]  /*01f0*/  FFMA R15, R15, R2, R0 ;  /* 0x000000020f0f7223 */ /* 0x010fca0000000000 */
[----:B------:R0:W-:Y:S04]  /*0200*/  STG.E desc[UR4][R8.64], R15 ;  /* 0x0000000f08007986 */ /* 0x0001e8000c101904 */
[----:B------:R-:W2:Y:S04]  /*0210*/  LDG.E R14, desc[UR4][R10.64] ;  /* 0x000000040a0e7981 */ /* 0x000ea8000c1e1900 */
[----:B------:R-:W3:Y:S01]  /*0220*/  LDG.E R0, desc[UR4][R12.64] ;  /* 0x000000040c007981 */ /* 0x000ee2000c1e1900 */
[----:B------:R-:W-:Y:S01]  /*0230*/  FADD R2, -R3, 1 ;  /* 0x3f80000003027421 */ /* 0x000fe20000000100 */
[----:B--2---:R-:W-:-:S04]  /*0240*/  FMUL R17, R14, R14 ;  /* 0x0000000e0e117220 */ /* 0x004fc80000400000 */
[----:B------:R-:W-:-:S04]  /*0250*/  FMUL R17, R2, R17 ;  /* 0x0000001102117220 */ /* 0x000fc80000400000 */
[----:B---3--:R-:W-:Y:S02]  /*0260*/  FFMA R0, R0, R3, R17 ;  /* 0x0000000300007223 */ /* 0x008fe40000000011 */
[----:B------:R-:W1:Y:S03]  /*0270*/  LDC R3, c[0x0][0x3c8] ;  /* 0x0000f200ff037b82 */ /* 0x000e660000000800 */
[----:B------:R0:W-:Y:S04]  /*0280*/  STG.E desc[UR4][R12.64], R0 ;  /* 0x000000000c007986 */ /* 0x0001e8000c101904 */
[----:B------:R-:W2:Y:S01]  /*0290*/  LDG.E R2, desc[UR4][R8.64] ;  /* 0x0000000408027981 */ /* 0x000ea2000c1e1900 */
[----:B-1----:R-:W-:-:S04]  /*02a0*/  FADD R3, -R3, 1 ;  /* 0x3f80000003037421 */ /* 0x002fc80000000100 */
[----:B------:R-:W1:Y:S01]  /*02b0*/  MUFU.RCP R10, R3 ;  /* 0x00000003000a7308 */ /* 0x000e620000001000 */
[----:B------:R-:W-:Y:S01]  /*02c0*/  BSSY.RECONVERGENT B1, `(.L_x_6) ;  /* 0x000000b000017945 */ /* 0x000fe20003800200 */
[----:B-1----:R-:W-:-:S04]  /*02d0*/  FFMA R11, -R3, R10, 1 ;  /* 0x3f800000030b7423 */ /* 0x002fc8000000010a */
[----:B------:R-:W-:Y:S02]  /*02e0*/  FFMA R11, R10, R11, R10 ;  /* 0x0000000b0a0b7223 */ /* 0x000fe4000000000a */
[----:B--2---:R-:W1:Y:S02]  /*02f0*/  FCHK P0, R2, R3 ;  /* 0x0000000302007302 */ /* 0x004e640000000000 */
[----:B------:R-:W-:-:S04]  /*0300*/  FFMA R10, R2, R11, RZ ;  /* 0x0000000b020a7223 */ /* 0x000fc800000000ff */
[----:B------:R-:W-:-:S04]  /*0310*/  FFMA R14, -R3, R10, R2 ;  /* 0x0000000a030e7223 */ /* 0x000fc80000000102 */
[----:B------:R-:W-:Y:S01]  /*0320*/  FFMA R10, R11, R14, R10 ;  /* 0x0000000e0b0a7223 */ /* 0x000fe2000000000a */
[----:B01----:R-:W-:Y:S06]  /*0330*/  @!P0 BRA `(.L_x_7) ;  /* 0x00000000000c8947 */ /* 0x003fec0003800000 */
[----:B------:R-:W-:-:S07]  /*0340*/  MOV R8, 0x360 ;  /* 0x0000036000087802 */ /* 0x000fce0000000f00 */
[----:B------:R-:W-:Y:S05]  /*0350*/  CALL.REL.NOINC `($__internal_1_$__cuda_sm3x_div_rn_noftz_f32_slowpath) ;  /* 0x0000000800d47944 */ /* 0x000fea0003c00000 */
[----:B------:R-:W-:-:S07]  /*0360*/  MOV R10, R2 ;  /* 0x00000002000a7202 */ /* 0x000fce0000000f00 */
.L_x_7:
[----:B------:R-:W-:Y:S05]  /*0370*/  BSYNC.RECONVERGENT B1 ;  /* 0x0000000000017941 */ /* 0x000fea0003800200 */
.L_x_6:
[----:B------:R-:W0:Y:S01]  /*0380*/  LDC R3, c[0x0][0x3cc] ;  /* 0x0000f300ff037b82 */ /* 0x000e220000000800 */
[----:B------:R-:W-:Y:S01]  /*0390*/  BSSY.RECONVERGENT B1, `(.L_x_8) ;  /* 0x000000d000017945 */ /* 0x000fe20003800200 */
[----:B0-----:R-:W-:-:S04]  /*03a0*/  FADD R3, -R3, 1 ;  /* 0x3f80000003037421 */ /* 0x001fc80000000100 */
[----:B------:R-:W0:Y:S08]  /*03b0*/  MUFU.RCP R2, R3 ;  /* 0x0000000300027308 */ /* 0x000e300000001000 */
[----:B------:R-:W1:Y:S01]  /*03c0*/  FCHK P0, R0, R3 ;  /* 0x0000000300007302 */ /* 0x000e620000000000 */
[----:B0-----:R-:W-:-:S04]  /*03d0*/  FFMA R9, -R3, R2, 1 ;  /* 0x3f80000003097423 */ /* 0x001fc80000000102 */
[----:B------:R-:W-:-:S04]  /*03e0*/  FFMA R9, R2, R9, R2 ;  /* 0x0000000902097223 */ /* 0x000fc80000000002 */
[----:B------:R-:W-:-:S04]  /*03f0*/  FFMA R2, R0, R9, RZ ;  /* 0x0000000900027223 */ /* 0x000fc800000000ff */
[----:B------:R-:W-:-:S04]  /*0400*/  FFMA R8, -R3, R2, R0 ;  /* 0x0000000203087223 */ /* 0x000fc80000000100 */
[----:B------:R-:W-:Y:S01]  /*0410*/  FFMA R2, R9, R8, R2 ;  /* 0x0000000809027223 */ /* 0x000fe20000000002 */
[----:B-1----:R-:W-:Y:S06]  /*0420*/  @!P0 BRA `(.L_x_9) ;  /* 0x00000000000c8947 */ /* 0x002fec0003800000 */
[----:B------:R-:W-:Y:S02]  /*0430*/  MOV R2, R0 ;  /* 0x0000000000027202 */ /* 0x000fe40000000f00 */
[----:B------:R-:W-:-:S07]  /*0440*/  MOV R8, 0x460 ;  /* 0x0000046000087802 */ /* 0x000fce0000000f00 */
[----:B------:R-:W-:Y:S05]  /*0450*/  CALL.REL.NOINC `($__internal_1_$__cuda_sm3x_div_rn_noftz_f32_slowpath) ;  /* 0x0000000800947944 */ /* 0x000fea0003c00000 */
.L_x_9:
[----:B------:R-:W-:Y:S05]  /*0460*/  BSYNC.RECONVERGENT B1 ;  /* 0x0000000000017941 */ /* 0x000fea0003800200 */
.L_x_8:
[----:B------:R-:W0:Y:S01]  /*0470*/  LDCU UR7, c[0x0][0x3d0] ;  /* 0x00007a00ff0777ac */ /* 0x000e220008000800 */
[----:B------:R-:W-:Y:S01]  /*0480*/  VIADD R0, R2, 0xf3000000 ;  /* 0xf300000002007836 */ /* 0x000fe20000000000 */
[----:B------:R1:W2:Y:S01]  /*0490*/  MUFU.RSQ R9, R2 ;  /* 0x0000000200097308 */ /* 0x0002a20000001400 */
[----:B------:R-:W-:Y:S03]  /*04a0*/  BSSY.RECONVERGENT B1, `(.L_x_10) ;  /* 0x000000c000017945 */ /* 0x000fe60003800200 */
[----:B------:R-:W-:Y:S01]  /*04b0*/  ISETP.GT.U32.AND P0, PT, R0, 0x727fffff, PT ;  /* 0x727fffff0000780c */ /* 0x000fe20003f04070 */
[----:B0-----:R-:W-:-:S12]  /*04c0*/  FMUL R0, R10, UR7 ;  /* 0x000000070a007c20 */ /* 0x001fd80008400000 */
[----:B-12---:R-:W-:Y:S05]  /*04d0*/  @!P0 BRA `(.L_x_11) ;  /* 0x0000000000108947 */ /* 0x006fea0003800000 */
[----:B------:R-:W-:-:S07]  /*04e0*/  MOV R12, 0x500 ;  /* 0x00000500000c7802 */ /* 0x000fce0000000f00 */
[----:B------:R-:W-:Y:S05]  /*04f0*/  CALL.REL.NOINC `($__internal_0_$__cuda_sm20_sqrt_rn_f32_slowpath) ;  /* 0x0000000800107944 */ /* 0x000fea0003c00000 */
[----:B------:R-:W-:Y:S01]  /*0500*/  MOV R2, R8 ;  /* 0x0000000800027202 */ /* 0x000fe20000000f00 */
[----:B------:R-:W-:Y:S06]  /*0510*/  BRA `(.L_x_12) ;  /* 0x0000000000107947 */ /* 0x000fec0003800000 */
.L_x_11:
[C---:B------:R-:W-:Y:S01]  /*0520*/  FMUL.FTZ R3, R9.reuse, R2 ;  /* 0x0000000209037220 */ /* 0x040fe20000410000 */
[----:B------:R-:W-:-:S03]  /*0530*/  FMUL.FTZ R8, R9, 0.5 ;  /* 0x3f00000009087820 */ /* 0x000fc60000410000 */
[----:B------:R-:W-:-:S04]  /*0540*/  FFMA R2, -R3, R3, R2 ;  /* 0x0000000303027223 */ /* 0x000fc80000000102 */
[----:B------:R-:W-:-:S07]  /*0550*/  FFMA R2, R2, R8, R3 ;  /* 0x0000000802027223 */ /* 0x000fce0000000003 */
.L_x_12:
[----:B------:R-:W-:Y:S05]  /*0560*/  BSYNC.RECONVERGENT B1 ;  /* 0x0000000000017941 */ /* 0x000fea0003800200 */
.L_x_10:
[----:B------:R-:W0:Y:S01]  /*0570*/  LDCU UR7, c[0x0][0x3d4] ;  /* 0x00007a80ff0777ac */ /* 0x000e220008000800 */
[----:B------:R-:W-:Y:S01]  /*0580*/  BSSY.RECONVERGENT B1, `(.L_x_13) ;  /* 0x000000f000017945 */ /* 0x000fe20003800200 */
[----:B0-----:R-:W-:-:S04]  /*0590*/  FADD R9, R2, UR7 ;  /* 0x0000000702097e21 */ /* 0x001fc80008000000 */
        /* <DEDUP_REMOVED lines=8> */
[----:B------:R-:W-:Y:S01]  /*0620*/  IMAD.MOV.U32 R2, RZ, RZ, R0 ;  /* 0x000000ffff027224 */ /* 0x000fe200078e0000 */
[----:B------:R-:W-:Y:S02]  /*0630*/  MOV R3, R9 ;  /* 0x0000000900037202 */ /* 0x000fe40000000f00 */
[----:B------:R-:W-:-:S07]  /*0640*/  MOV R8, 0x660 ;  /* 0x0000066000087802 */ /* 0x000fce0000000f00 */
[----:B------:R-:W-:Y:S05]  /*0650*/  CALL.REL.NOINC `($__internal_1_$__cuda_sm3x_div_rn_noftz_f32_slowpath) ;  /* 0x0000000800147944 */ /* 0x000fea0003c00000 */
[----:B------:R-:W-:-:S07]  /*0660*/  IMAD.MOV.U32 R8, RZ, RZ, R2 ;  /* 0x000000ffff087224 */ /* 0x000fce00078e0002 */
.L_x_14:
[----:B------:R-:W-:Y:S05]  /*0670*/  BSYNC.RECONVERGENT B1 ;  /* 0x0000000000017941 */ /* 0x000fea0003800200 */
.L_x_13:
[----:B------:R-:W0:Y:S02]  /*0680*/  LDC.64 R2, c[0x0][0x380] ;  /* 0x0000e000ff027b82 */ /* 0x000e240000000a00 */
[----:B0-----:R-:W-:-:S05]  /*0690*/  IMAD.WIDE R2, R6, 0x4, R2 ;  /* 0x0000000406027825 */ /* 0x001fca00078e0202 */
[----:B------:R-:W2:Y:S02]  /*06a0*/  LDG.E R9, desc[UR4][R2.64] ;  /* 0x0000000402097981 */ /* 0x000ea4000c1e1900 */
[----:B--2---:R-:W-:-:S05]  /*06b0*/  FADD R9, R9, -R8 ;  /* 0x8000000809097221 */ /* 0x004fca0000000000 */
[----:B------:R0:W-:Y:S02]  /*06c0*/  STG.E desc[UR4][R2.64], R9 ;  /* 0x0000000902007986 */ /* 0x0001e4000c101904 */
.L_x_5:
[----:B------:R-:W-:Y:S05]  /*06d0*/  BSYNC.RECONVERGENT B0 ;  /* 0x0000000000007941 */ /* 0x000fea0003800200 */
.L_x_4:
[----:B------:R-:W1:Y:S02]  /*06e0*/  LDCU.64 UR8, c[0x0][0x3e0] ;  /* 0x00007c00ff0877ac */ /* 0x000e640008000a00 */
[----:B-1----:R-:W-:-:S04]  /*06f0*/  ISETP.GE.U32.AND P0, PT, R4, UR8, PT ;  /* 0x0000000804007c0c */ /* 0x002fc8000bf06070 */
[----:B------:R-:W-:-:S04]  /*0700*/  ISETP.GE.U32.AND.EX P0, PT, R5, UR9, PT, P0 ;  /* 0x0000000905007c0c */ /* 0x000fc8000bf06100 */
[----:B------:R-:W-:-:S13]  /*0710*/  ISETP.NE.OR P0, PT, R7, RZ, P0 ;  /* 0x000000ff0700720c */ /* 0x000fda0000705670 */
[----:B------:R-:W-:Y:S05]  /*0720*/  @P0 EXIT ;  /* 0x000000000000094d */ /* 0x000fea0003800000 */
[----:B------:R-:W1:Y:S01]  /*0730*/  LDCU.64 UR6, c[0x0][0x398] ;  /* 0x00007300ff0677ac */ /* 0x000e620008000a00 */
[C---:B------:R-:W-:Y:S01]  /*0740*/  SHF.L.U32 R6, R4.reuse, 0x2, RZ ;  /* 0x0000000204067819 */ /* 0x040fe200000006ff */
[----:B0-----:R-:W0:Y:S01]  /*0750*/  LDC.64 R8, c[0x0][0x3c0] ;  /* 0x0000f000ff087b82 */ /* 0x001e220000000a00 */
[----:B------:R-:W-:Y:S01]  /*0760*/  SHF.L.U64.HI R4, R4, 0x2, R5 ;  /* 0x0000000204047819 */ /* 0x000fe20000010205 */
[----:B------:R-:W2:Y:S01]  /*0770*/  LDCU.128 UR8, c[0x0][0x3b0] ;  /* 0x00007600ff0877ac */ /* 0x000ea20008000c00 */
[C---:B-1----:R-:W-:Y:S02]  /*0780*/  IADD3 R10, P1, PT, R6.reuse, UR6, RZ ;  /* 0x00000006060a7c10 */ /* 0x042fe4000ff3e0ff */
[----:B--2---:R-:W-:Y:S02]  /*0790*/  IADD3 R2, P0, PT, R6, UR8, RZ ;  /* 0x0000000806027c10 */ /* 0x004fe4000ff1e0ff */
[C---:B------:R-:W-:Y:S02]  /*07a0*/  IADD3.X R11, PT, PT, R4.reuse, UR7, RZ, P1, !PT ;  /* 0x00000007040b7c10 */ /* 0x040fe40008ffe4ff */
[----:B------:R-:W-:-:S03]  /*07b0*/  IADD3.X R3, PT, PT, R4, UR9, RZ, P0, !PT ;  /* 0x0000000904037c10 */ /* 0x000fc600087fe4ff */
[----:B------:R-:W2:Y:S04]  /*07c0*/  LDG.E R0, desc[UR4][R10.64] ;  /* 0x000000040a007981 */ /* 0x000ea8000c1e1900 */
[----:B------:R-:W3:Y:S01]  /*07d0*/  LDG.E R5, desc[UR4][R2.64] ;  /* 0x0000000402057981 */ /* 0x000ee2000c1e1900 */
[----:B0-----:R-:W-:Y:S01]  /*07e0*/  FADD R7, -R8, 1 ;  /* 0x3f80000008077421 */ /* 0x001fe20000000100 */
[----:B------:R-:W-:-:S04]  /*07f0*/  IADD3 R12, P0, PT, R6, UR10, RZ ;  /* 0x0000000a060c7c10 */ /* 0x000fc8000ff1e0ff */
[----:B------:R-:W-:Y:S01]  /*0800*/  IADD3.X R13, PT, PT, R4, UR11, RZ, P0, !PT ;  /* 0x0000000b040d7c10 */ /* 0x000fe200087fe4ff */
[----:B--2---:R-:W-:-:S04]  /*0810*/  FMUL R0, R7, R0 ;  /* 0x0000000007007220 */ /* 0x004fc80000400000 */
[----:B---3--:R-:W-:-:S05]  /*0820*/  FFMA R7, R5, R8, R0 ;  /* 0x0000000805077223 */ /* 0x008fca0000000000 */
        /* <DEDUP_REMOVED lines=9> */
[----:B------:R-:W3:Y:S01]  /*08c0*/  LDG.E R9, desc[UR4][R2.64] ;  /* 0x0000000402097981 */ /* 0x000ee2000c1e1900 */
[----:B------:R-:W-:Y:S01]  /*08d0*/  BSSY.RECONVERGENT B0, `(.L_x_15) ;  /* 0x000000f000007945 */ /* 0x000fe20003800200 */
[----:B-1----:R-:W-:-:S04]  /*08e0*/  FADD R14, -R0, 1 ;  /* 0x3f800000000e7421 */ /* 0x002fc80000000100 */
[----:B0-----:R-:W0:Y:S02]  /*08f0*/  MUFU.RCP R7, R14 ;  /* 0x0000000e00077308 */ /* 0x001e240000001000 */
[----:B0-----:R-:W-:-:S04]  /*0900*/  FFMA R0, -R14, R7, 1 ;  /* 0x3f8000000e007423 */ /* 0x001fc80000000107 */
[----:B------:R-:W-:Y:S02]  /*0910*/  FFMA R0, R7, R0, R7 ;  /* 0x0000000007007223 */ /* 0x000fe40000000007 */
[----:B---3--:R-:W0:Y:S02]  /*0920*/  FCHK P0, R9, R14 ;  /* 0x0000000e09007302 */ /* 0x008e240000000000 */
[----:B------:R-:W-:-:S04]  /*0930*/  FFMA R7, R0, R9, RZ ;  /* 0x0000000900077223 */ /* 0x000fc800000000ff */
[----:B------:R-:W-:-:S04]  /*0940*/  FFMA R8, -R14, R7, R9 ;  /* 0x000000070e087223 */ /* 0x000fc80000000109 */
[----:B------:R-:W-:Y:S01]  /*0950*/  FFMA R7, R0, R8, R7 ;  /* 0x0000000800077223 */ /* 0x000fe20000000007 */
[----:B0-2---:R-:W-:Y:S06]  /*0960*/  @!P0 BRA `(.L_x_16) ;  /* 0x0000000000148947 */ /* 0x005fec0003800000 */
[----:B------:R-:W-:Y:S01]  /*0970*/  MOV R2, R9 ;  /* 0x0000000900027202 */ /* 0x000fe20000000f00 */
[----:B------:R-:W-:Y:S01]  /*0980*/  IMAD.MOV.U32 R3, RZ, RZ, R14 ;  /* 0x000000ffff037224 */ /* 0x000fe200078e000e */
[----:B------:R-:W-:-:S07]  /*0990*/  MOV R8, 0x9b0 ;  /* 0x000009b000087802 */ /* 0x000fce0000000f00 */
[----:B------:R-:W-:Y:S05]  /*09a0*/  CALL.REL.NOINC `($__internal_1_$__cuda_sm3x_div_rn_noftz_f32_slowpath) ;  /* 0x0000000400407944 */ /* 0x000fea0003c00000 */
[----:B------:R-:W-:-:S07]  /*09b0*/  MOV R7, R2 ;  /* 0x0000000200077202 */ /* 0x000fce0000000f00 */
.L_x_16:
[----:B------:R-:W-:Y:S05]  /*09c0*/  BSYNC.RECONVERGENT B0 ;  /* 0x0000000000007941 */ /* 0x000fea0003800200 */
.L_x_15:
        /* <DEDUP_REMOVED lines=15> */
.L_x_18:
[----:B------:R-:W-:Y:S05]  /*0ac0*/  BSYNC.RECONVERGENT B0 ;  /* 0x0000000000007941 */ /* 0x000fea0003800200 */
.L_x_17:
[----:B------:R-:W0:Y:S01]  /*0ad0*/  LDCU UR6, c[0x0][0x3d0] ;  /* 0x00007a00ff0677ac */ /* 0x000e220008000800 */
[----:B------:R-:W-:Y:S01]  /*0ae0*/  IADD3 R0, PT, PT, R2, -0xd000000, RZ ;  /* 0xf300000002007810 */ /* 0x000fe20007ffe0ff */
[----:B------:R1:W2:Y:S01]  /*0af0*/  MUFU.RSQ R5, R2 ;  /* 0x0000000200057308 */ /* 0x0002a20000001400 */
[----:B------:R-:W-:Y:S02]  /*0b00*/  BSSY.RECONVERGENT B0, `(.L_x_19) ;  /* 0x000000c000007945 */ /* 0x000fe40003800200 */
[----:B------:R-:W-:Y:S01]  /*0b10*/  ISETP.GT.U32.AND P0, PT, R0, 0x727fffff, PT ;  /* 0x727fffff0000780c */ /* 0x000fe20003f04070 */
[----:B0-----:R-:W-:-:S12]  /*0b20*/  FMUL R0, R7, UR6 ;  /* 0x0000000607007c20 */ /* 0x001fd80008400000 */
[----:B-12---:R-:W-:Y:S05]  /*0b30*/  @!P0 BRA `(.L_x_20) ;  /* 0x0000000000108947 */ /* 0x006fea0003800000 */
[----:B------:R-:W-:-:S07]  /*0b40*/  MOV R12, 0xb60 ;  /* 0x00000b60000c7802 */ /* 0x000fce0000000f00 */
[----:B------:R-:W-:Y:S05]  /*0b50*/  CALL.REL.NOINC `($__internal_0_$__cuda_sm20_sqrt_rn_f32_slowpath) ;  /* 0x0000000000787944 */ /* 0x000fea0003c00000 */
[----:B------:R-:W-:Y:S01]  /*0b60*/  MOV R2, R8 ;  /* 0x0000000800027202 */ /* 0x000fe20000000f00 */
[----:B------:R-:W-:Y:S06]  /*0b70*/  BRA `(.L_x_21) ;  /* 0x0000000000107947 */ /* 0x000fec0003800000 */
.L_x_20:
[C---:B------:R-:W-:Y:S01]  /*0b80*/  FMUL.FTZ R3, R5.reuse, R2 ;  /* 0x0000000205037220 */ /* 0x040fe20000410000 */
[----:B------:R-:W-:-:S03]  /*0b90*/  FMUL.FTZ R5, R5, 0.5 ;  /* 0x3f00000005057820 */ /* 0x000fc60000410000 */
[----:B------:R-:W-:-:S04]  /*0ba0*/  FFMA R2, -R3, R3, R2 ;  /* 0x0000000303027223 */ /* 0x000fc80000000102 */
[----:B------:R-:W-:-:S07]  /*0bb0*/  FFMA R2, R2, R5, R3 ;  /* 0x0000000502027223 */ /* 0x000fce0000000003 */
.L_x_21:
[----:B------:R-:W-:Y:S05]  /*0bc0*/  BSYNC.RECONVERGENT B0 ;  /* 0x0000000000007941 */ /* 0x000fea0003800200 */
.L_x_19:
        /* <DEDUP_REMOVED lines=15> */
.L_x_23:
[----:B------:R-:W-:Y:S05]  /*0cc0*/  BSYNC.RECONVERGENT B0 ;  /* 0x0000000000007941 */ /* 0x000fea0003800200 */
.L_x_22:
[----:B------:R-:W0:Y:S02]  /*0cd0*/  LDCU.64 UR6, c[0x0][0x390] ;  /* 0x00007200ff0677ac */ /* 0x000e240008000a00 */
[----:B0-----:R-:W-:-:S04]  /*0ce0*/  IADD3 R6, P0, PT, R6, UR6, RZ ;  /* 0x0000000606067c10 */ /* 0x001fc8000ff1e0ff */
[----:B------:R-:W-:-:S05]  /*0cf0*/  IADD3.X R7, PT, PT, R4, UR7, RZ, P0, !PT ;  /* 0x0000000704077c10 */ /* 0x000fca00087fe4ff */
[----:B------:R-:W2:Y:S02]  /*0d00*/  LDG.E R3, desc[UR4][R6.64] ;  /* 0x0000000406037981 */ /* 0x000ea4000c1e1900 */
[----:B--2---:R-:W-:-:S05]  /*0d10*/  FADD R3, R3, -R2 ;  /* 0x8000000203037221 */ /* 0x004fca0000000000 */
[----:B------:R-:W-:Y:S01]  /*0d20*/  STG.E desc[UR4][R6.64], R3 ;  /* 0x0000000306007986 */ /* 0x000fe2000c101904 */
[----:B------:R-:W-:Y:S05]  /*0d30*/  EXIT ;  /* 0x000000000000794d */ /* 0x000fea0003800000 */
        .weak           $__internal_0_$__cuda_sm20_sqrt_rn_f32_slowpath
        .type           $__internal_0_$__cuda_sm20_sqrt_rn_f32_slowpath,@function
        .size           $__internal_0_$__cuda_sm20_sqrt_rn_f32_slowpath,($__internal_1_$__cuda_sm3x_div_rn_noftz_f32_slowpath - $__internal_0_$__cuda_sm20_sqrt_rn_f32_slowpath)
$__internal_0_$__cuda_sm20_sqrt_rn_f32_slowpath:
[----:B------:R-:W-:-:S13]  /*0d40*/  LOP3.LUT P0, RZ, R2, 0x7fffffff, RZ, 0xc0, !PT ;  /* 0x7fffffff02ff7812 */ /* 0x000fda000780c0ff */
[----:B------:R-:W-:Y:S01]  /*0d50*/  @!P0 MOV R3, R2 ;  /* 0x0000000200038202 */ /* 0x000fe20000000f00 */
[----:B------:R-:W-:Y:S06]  /*0d60*/  @!P0 BRA `(.L_x_24) ;  /* 0x0000000000408947 */ /* 0x000fec0003800000 */
[----:B------:R-:W-:-:S13]  /*0d70*/  FSETP.GEU.FTZ.AND P0, PT, R2, RZ, PT ;  /* 0x000000ff0200720b */ /* 0x000fda0003f1e000 */
[----:B------:R-:W-:Y:S01]  /*0d80*/  @!P0 IMAD.MOV.U32 R3, RZ, RZ, 0x7fffffff ;  /* 0x7fffffffff038424 */ /* 0x000fe200078e00ff */
[----:B------:R-:W-:Y:S06]  /*0d90*/  @!P0 BRA `(.L_x_24) ;  /* 0x0000000000348947 */ /* 0x000fec0003800000 */
[----:B------:R-:W-:-:S13]  /*0da0*/  FSETP.GTU.FTZ.AND P0, PT, |R2|, +INF , PT ;  /* 0x7f8000000200780b */ /* 0x000fda0003f1c200 */
[----:B------:R-:W-:Y:S01]  /*0db0*/  @P0 FADD.FTZ R3, R2, 1 ;  /* 0x3f80000002030421 */ /* 0x000fe20000010000 */
[----:B------:R-:W-:Y:S06]  /*0dc0*/  @P0 BRA `(.L_x_24) ;  /* 0x0000000000280947 */ /* 0x000fec0003800000 */
[----:B------:R-:W-:-:S13]  /*0dd0*/  FSETP.NEU.FTZ.AND P0, PT, |R2|, +INF , PT ;  /* 0x7f8000000200780b */ /* 0x000fda0003f1d200 */
[----:B------:R-:W-:-:S04]  /*0de0*/  @P0 FFMA R8, R2, 1.84467440737095516160e+19, RZ ;  /* 0x5f80000002080823 */ /* 0x000fc800000000ff */
[----:B------:R-:W0:Y:S02]  /*0df0*/  @P0 MUFU.RSQ R3, R8 ;  /* 0x0000000800030308 */ /* 0x000e240000001400 */
[----:B0-----:R-:W-:Y:S01]  /*0e00*/  @P0 FMUL.FTZ R9, R8, R3 ;  /* 0x0000000308090220 */ /* 0x001fe20000410000 */
[----:B------:R-:W-:Y:S01]  /*0e10*/  @P0 FMUL.FTZ R11, R3, 0.5 ;  /* 0x3f000000030b0820 */ /* 0x000fe20000410000 */
[----:B------:R-:W-:Y:S02]  /*0e20*/  @!P0 MOV R3, R2 ;  /* 0x0000000200038202 */ /* 0x000fe40000000f00 */
[----:B------:R-:W-:-:S04]  /*0e30*/  @P0 FADD.FTZ R10, -R9, -RZ ;  /* 0x800000ff090a0221 */ /* 0x000fc80000010100 */
[----:B------:R-:W-:-:S04]  /*0e40*/  @P0 FFMA R10, R9, R10, R8 ;  /* 0x0000000a090a0223 */ /* 0x000fc80000000008 */
[----:B------:R-:W-:-:S04]  /*0e50*/  @P0 FFMA R10, R10, R11, R9 ;  /* 0x0000000b0a0a0223 */ /* 0x000fc80000000009 */
[----:B------:R-:W-:-:S07]  /*0e60*/  @P0 FMUL.FTZ R3, R10, 2.3283064365386962891e-10 ;  /* 0x2f8000000a030820 */ /* 0x000fce0000410000 */
.L_x_24:
[----:B------:R-:W-:Y:S01]  /*0e70*/  MOV R8, R3 ;  /* 0x0000000300087202 */ /* 0x000fe20000000f00 */
[----:B------:R-:W-:Y:S02]  /*0e80*/  HFMA2 R3, -RZ, RZ, 0, 0 ;  /* 0x00000000ff037431 */ /* 0x000fe400000001ff */
[----:B------:R-:W-:-:S04]  /*0e90*/  IMAD.MOV.U32 R2, RZ, RZ, R12 ;  /* 0x000000ffff027224 */ /* 0x000fc800078e000c */
[----:B------:R-:W-:Y:S05]  /*0ea0*/  RET.REL.NODEC R2 `(_Z19_adam_update_paramsPfS_S_S_S_S_S_S_ffffffmm) ;  /* 0xfffffff002547950 */ /* 0x000fea0003c3ffff */
        .weak           $__internal_1_$__cuda_sm3x_div_rn_noftz_f32_slowpath
        .type           $__internal_1_$__cuda_sm3x_div_rn_noftz_f32_slowpath,@function
        .size           $__internal_1_$__cuda_sm3x_div_rn_noftz_f32_slowpath,(.L_x_257 - $__internal_1_$__cuda_sm3x_div_rn_noftz_f32_slowpath)
$__internal_1_$__cuda_sm3x_div_rn_noftz_f32_slowpath:
[----:B------:R-:W-:Y:S01]  /*0eb0*/  SHF.R.U32.HI R11, RZ, 0x17, R3 ;  /* 0x00000017ff0b7819 */ /* 0x000fe20000011603 */
[----:B------:R-:W-:Y:S01]  /*0ec0*/  BSSY.RECONVERGENT B2, `(.L_x_25) ;  /* 0x0000062000027945 */ /* 0x000fe20003800200 */
[----:B------:R-:W-:Y:S02]  /*0ed0*/  SHF.R.U32.HI R9, RZ, 0x17, R2 ;  /* 0x00000017ff097819 */ /* 0x000fe40000011602 */
[----:B------:R-:W-:Y:S02]  /*0ee0*/  LOP3.LUT R11, R11, 0xff, RZ, 0xc0, !PT ;  /* 0x000000ff0b0b7812 */ /* 0x000fe400078ec0ff */
[----:B------:R-:W-:Y:S02]  /*0ef0*/  LOP3.LUT R14, R9, 0xff, RZ, 0xc0, !PT ;  /* 0x000000ff090e7812 */ /* 0x000fe400078ec0ff */
[----:B------:R-:W-:-:S03]  /*0f00*/  IADD3 R13, PT, PT, R11, -0x1, RZ ;  /* 0xffffffff0b0d7810 */ /* 0x000fc60007ffe0ff */
[----:B------:R-:W-:Y:S01]  /*0f10*/  VIADD R12, R14, 0xffffffff ;  /* 0xffffffff0e0c7836 */ /* 0x000fe20000000000 */
[----:B------:R-:W-:-:S04]  /*0f20*/  ISETP.GT.U32.AND P0, PT, R13, 0xfd, PT ;  /* 0x000000fd0d00780c */ /* 0x000fc80003f04070 */
[----:B------:R-:W-:-:S13]  /*0f30*/  ISETP.GT.U32.OR P0, PT, R12, 0xfd, P0 ;  /* 0x000000fd0c00780c */ /* 0x000fda0000704470 */
[----:B------:R-:W-:Y:S01]  /*0f40*/  @!P0 MOV R9, RZ ;  /* 0x000000ff00098202 */ /* 0x000fe20000000f00 */
[----:B------:R-:W-:Y:S06]  /*0f50*/  @!P0 BRA `(.L_x_26) ;  /* 0x00000000005c8947 */ /* 0x000fec0003800000 */
[----:B------:R-:W-:Y:S02]  /*0f60*/  FSETP.GTU.FTZ.AND P0, PT, |R2|, +INF , PT ;  /* 0x7f8000000200780b */ /* 0x000fe40003f1c200 */
[----:B------:R-:W-:-:S04]  /*0f70*/  FSETP.GTU.FTZ.AND P1, PT, |R3|, +INF , PT ;  /* 0x7f8000000300780b */ /* 0x000fc80003f3c200 */
[----:B------:R-:W-:-:S13]  /*0f80*/  PLOP3.LUT P0, PT, P0, P1, PT, 0xf8, 0x8f ;  /* 0x00000000008f781c */ /* 0x000fda0000703f70 */
[----:B------:R-:W-:Y:S05]  /*0f90*/  @P0 BRA `(.L_x_27) ;  /* 0x00000004004c0947 */ /* 0x000fea0003800000 */
[----:B------:R-:W-:-:S13]  /*0fa0*/  LOP3.LUT P0, RZ, R3, 0x7fffffff, R2, 0xc8, !PT ;  /* 0x7fffffff03ff7812 */ /* 0x000fda000780c802 */
[----:B------:R-:W-:Y:S05]  /*0fb0*/  @!P0 BRA `(.L_x_28) ;  /* 0x00000004003c8947 */ /* 0x000fea0003800000 */
[C---:B------:R-:W-:Y:S02]  /*0fc0*/  FSETP.NEU.FTZ.AND P2, PT, |R2|.reuse, +INF , PT ;  /* 0x7f8000000200780b */ /* 0x040fe40003f5d200 */
[----:B------:R-:W-:Y:S02]  /*0fd0*/  FSETP.NEU.FTZ.AND P1, PT, |R3|, +INF , PT ;  /* 0x7f8000000300780b */ /* 0x000fe40003f3d200 */
[----:B------:R-:W-:-:S11]  /*0fe0*/  FSETP.NEU.FTZ.AND P0, PT, |R2|, +INF , PT ;  /* 0x7f8000000200780b */ /* 0x000fd60003f1d200 */
[----:B------:R-:W-:Y:S05]  /*0ff0*/  @!P1 BRA !P2, `(.L_x_28) ;  /* 0x00000004002c9947 */ /* 0x000fea0005000000 */
[----:B------:R-:W-:-:S04]  /*1000*/  LOP3.LUT P2, RZ, R2, 0x7fffffff, RZ, 0xc0, !PT ;  /* 0x7fffffff02ff7812 */ /* 0x000fc8000784c0ff */
[----:B------:R-:W-:-:S13]  /*1010*/  PLOP3.LUT P1, PT, P1, P2, PT, 0x2f, 0xf2 ;  /* 0x0000000000f2781c */ /* 0x000fda0000f24577 */
[----:B------:R-:W-:Y:S05]  /*1020*/  @P1 BRA `(.L_x_29) ;  /* 0x0000000400181947 */ /* 0x000fea0003800000 */
[----:B------:R-:W-:-:S04]  /*1030*/  LOP3.LUT P1, RZ, R3, 0x7fffffff, RZ, 0xc0, !PT ;  /* 0x7fffffff03ff7812 */ /* 0x000fc8000782c0ff */
[----:B------:R-:W-:-:S13]  /*1040*/  PLOP3.LUT P0, PT, P0, P1, PT, 0x2f, 0xf2 ;  /* 0x0000000000f2781c */ /* 0x000fda0000702577 */
[----:B------:R-:W-:Y:S05]  /*1050*/  @P0 BRA `(.L_x_30) ;  /* 0x0000000400000947 */ /* 0x000fea0003800000 */
[----:B------:R-:W-:Y:S02]  /*1060*/  ISETP.GE.AND P0, PT, R12, RZ, PT ;  /* 0x000000ff0c00720c */ /* 0x000fe40003f06270 */
[----:B------:R-:W-:-:S11]  /*1070*/  ISETP.GE.AND P1, PT, R13, RZ, PT ;  /* 0x000000ff0d00720c */ /* 0x000fd60003f26270 */
[----:B------:R-:W-:Y:S01]  /*1080*/  @P0 MOV R9, RZ ;  /* 0x000000ff00090202 */ /* 0x000fe20000000f00 */
[----:B------:R-:W-:Y:S02]  /*1090*/  @!P0 IMAD.MOV.U32 R9, RZ, RZ, -0x40 ;  /* 0xffffffc0ff098424 */ /* 0x000fe400078e00ff */
[----:B------:R-:W-:Y:S01]  /*10a0*/  @!P0 FFMA R2, R2, 1.84467440737095516160e+19, RZ ;  /* 0x5f80000002028823 */ /* 0x000fe200000000ff */
[----:B------:R-:W-:Y:S02]  /*10b0*/  @!P1 FFMA R3, R3, 1.84467440737095516160e+19, RZ ;  /* 0x5f80000003039823 */ /* 0x000fe400000000ff */
[----:B------:R-:W-:-:S07]  /*10c0*/  @!P1 IADD3 R9, PT, PT, R9, 0x40, RZ ;  /* 0x0000004009099810 */ /* 0x000fce0007ffe0ff */
.L_x_26:
[----:B------:R-:W-:Y:S01]  /*10d0*/  LEA R12, R11, 0xc0800000, 0x17 ;  /* 0xc08000000b0c7811 */ /* 0x000fe200078eb8ff */
[----:B------:R-:W-:Y:S03]  /*10e0*/  BSSY.RECONVERGENT B3, `(.L_x_31) ;  /* 0x0000036000037945 */ /* 0x000fe60003800200 */
[----:B------:R-:W-:Y:S01]  /*10f0*/  IADD3 R13, PT, PT, -R12, R3, RZ ;  /* 0x000000030c0d7210 */ /* 0x000fe20007ffe1ff */
[----:B------:R-:W-:-:S03]  /*1100*/  VIADD R12, R14, 0xffffff81 ;  /* 0xffffff810e0c7836 */ /* 0x000fc60000000000 */
[----:B------:R-:W0:Y:S01]  /*1110*/  MUFU.RCP R3, R13 ;  /* 0x0000000d00037308 */ /* 0x000e220000001000 */
[----:B------:R-:W-:Y:S01]  /*1120*/  FADD.FTZ R15, -R13, -RZ ;  /* 0x800000ff0d0f7221 */ /* 0x000fe20000010100 */
[C---:B------:R-:W-:Y:S01]  /*1130*/  IMAD R2, R12.reuse, -0x800000, R2 ;  /* 0xff8000000c027824 */ /* 0x040fe200078e0202 */
[----:B------:R-:W-:-:S04]  /*1140*/  IADD3 R12, PT, PT, R12, 0x7f, -R11 ;  /* 0x0000007f0c0c7810 */ /* 0x000fc80007ffe80b */
[----:B------:R-:W-:Y:S01]  /*1150*/  IADD3 R12, PT, PT, R12, R9, RZ ;  /* 0x000000090c0c7210 */ /* 0x000fe20007ffe0ff */
[----:B0-----:R-:W-:-:S04]  /*1160*/  FFMA R14, R3, R15, 1 ;  /* 0x3f800000030e7423 */ /* 0x001fc8000000000f */
[----:B------:R-:W-:-:S04]  /*1170*/  FFMA R3, R3, R14, R3 ;  /* 0x0000000e03037223 */ /* 0x000fc80000000003 */
[----:B------:R-:W-:-:S04]  /*1180*/  FFMA R14, R2, R3, RZ ;  /* 0x00000003020e7223 */ /* 0x000fc800000000ff */
[----:B------:R-:W-:-:S04]  /*1190*/  FFMA R16, R15, R14, R2 ;  /* 0x0000000e0f107223 */ /* 0x000fc80000000002 */
[----:B------:R-:W-:-:S04]  /*11a0*/  FFMA R16, R3, R16, R14 ;  /* 0x0000001003107223 */ /* 0x000fc8000000000e */
[----:B------:R-:W-:-:S04]  /*11b0*/  FFMA R15, R15, R16, R2 ;  /* 0x000000100f0f7223 */ /* 0x000fc80000000002 */
[----:B------:R-:W-:-:S05]  /*11c0*/  FFMA R2, R3, R15, R16 ;  /* 0x0000000f03027223 */ /* 0x000fca0000000010 */
[----:B------:R-:W-:-:S04]  /*11d0*/  SHF.R.U32.HI R11, RZ, 0x17, R2 ;  /* 0x00000017ff0b7819 */ /* 0x000fc80000011602 */
[----:B------:R-:W-:-:S04]  /*11e0*/  LOP3.LUT R11, R11, 0xff, RZ, 0xc0, !PT ;  /* 0x000000ff0b0b7812 */ /* 0x000fc800078ec0ff */
[----:B------:R-:W-:-:S05]  /*11f0*/  IADD3 R13, PT, PT, R11, R12, RZ ;  /* 0x0000000c0b0d7210 */ /* 0x000fca0007ffe0ff */
[----:B------:R-:W-:-:S05]  /*1200*/  VIADD R9, R13, 0xffffffff ;  /* 0xffffffff0d097836 */ /* 0x000fca0000000000 */
[----:B------:R-:W-:-:S13]  /*1210*/  ISETP.GE.U32.AND P0, PT, R9, 0xfe, PT ;  /* 0x000000fe0900780c */ /* 0x000fda0003f06070 */
[----:B------:R-:W-:Y:S05]  /*1220*/  @!P0 BRA `(.L_x_32) ;  /* 0x0000000000808947 */ /* 0x000fea0003800000 */
[----:B------:R-:W-:-:S13]  /*1230*/  ISETP.GT.AND P0, PT, R13, 0xfe, PT ;  /* 0x000000fe0d00780c */ /* 0x000fda0003f04270 */
[----:B------:R-:W-:Y:S05]  /*1240*/  @P0 BRA `(.L_x_33) ;  /* 0x00000000006c0947 */ /* 0x000fea0003800000 */
[----:B------:R-:W-:-:S13]  /*1250*/  ISETP.GE.AND P0, PT, R13, 0x1, PT ;  /* 0x000000010d00780c */ /* 0x000fda0003f06270 */
[----:B------:R-:W-:Y:S05]  /*1260*/  @P0 BRA `(.L_x_34) ;  /* 0x0000000000740947 */ /* 0x000fea0003800000 */
[----:B------:R-:W-:Y:S02]  /*1270*/  ISETP.GE.AND P0, PT, R13, -0x18, PT ;  /* 0xffffffe80d00780c */ /* 0x000fe40003f06270 */
[----:B------:R-:W-:-:S11]  /*1280*/  LOP3.LUT R2, R2, 0x80000000, RZ, 0xc0, !PT ;  /* 0x8000000002027812 */ /* 0x000fd600078ec0ff */
[----:B------:R-:W-:Y:S05]  /*1290*/  @!P0 BRA `(.L_x_34) ;  /* 0x0000000000688947 */ /* 0x000fea0003800000 */
[-CC-:B------:R-:W-:Y:S01]  /*12a0*/  FFMA.RZ R9, R3, R15.reuse, R16.reuse ;  /* 0x0000000f03097223 */ /* 0x180fe2000000c010 */
[----:B------:R-:W-:Y:S01]  /*12b0*/  IADD3 R14, PT, PT, R13, 0x20, RZ ;  /* 0x000000200d0e7810 */ /* 0x000fe20007ffe0ff */
[-CC-:B------:R-:W-:Y:S01]  /*12c0*/  FFMA.RM R12, R3, R15.reuse, R16.reuse ;  /* 0x0000000f030c7223 */ /* 0x180fe20000004010 */
[----:B------:R-:W-:Y:S02]  /*12d0*/  ISETP.NE.AND P2, PT, R13, RZ, PT ;  /* 0x000000ff0d00720c */ /* 0x000fe40003f45270 */
[----:B------:R-:W-:Y:S01]  /*12e0*/  LOP3.LUT R11, R9, 0x7fffff, RZ, 0xc0, !PT ;  /* 0x007fffff090b7812 */ /* 0x000fe200078ec0ff */
[----:B------:R-:W-:Y:S01]  /*12f0*/  FFMA.RP R9, R3, R15, R16 ;  /* 0x0000000f03097223 */ /* 0x000fe20000008010 */
[----:B------:R-:W-:Y:S02]  /*1300*/  ISETP.NE.AND P1, PT, R13, RZ, PT ;  /* 0x000000ff0d00720c */ /* 0x000fe40003f25270 */
[----:B------:R-:W-:Y:S02]  /*1310*/  LOP3.LUT R11, R11, 0x800000, RZ, 0xfc, !PT ;  /* 0x008000000b0b7812 */ /* 0x000fe400078efcff */
[----:B------:R-:W-:-:S02]  /*1320*/  IADD3 R3, PT, PT, -R13, RZ, RZ ;  /* 0x000000ff0d037210 */ /* 0x000fc40007ffe1ff */
[----:B------:R-:W-:Y:S02]  /*1330*/  SHF.L.U32 R14, R11, R14, RZ ;  /* 0x0000000e0b0e7219 */ /* 0x000fe400000006ff */
[----:B------:R-:W-:Y:S02]  /*1340*/  FSETP.NEU.FTZ.AND P0, PT, R9, R12, PT ;  /* 0x0000000c0900720b */ /* 0x000fe40003f1d000 */
[----:B------:R-:W-:Y:S02]  /*1350*/  SEL R12, R3, RZ, P2 ;  /* 0x000000ff030c7207 */ /* 0x000fe40001000000 */
[----:B------:R-:W-:Y:S02]  /*1360*/  ISETP.NE.AND P1, PT, R14, RZ, P1 ;  /* 0x000000ff0e00720c */ /* 0x000fe40000f25270 */
[----:B------:R-:W-:Y:S02]  /*1370*/  SHF.R.U32.HI R12, RZ, R12, R11 ;  /* 0x0000000cff0c7219 */ /* 0x000fe4000001160b */
[----:B------:R-:W-:-:S02]  /*1380*/  PLOP3.LUT P0, PT, P0, P1, PT, 0xf8, 0x8f ;  /* 0x00000000008f781c */ /* 0x000fc40000703f70 */
[----:B------:R-:W-:Y:S02]  /*1390*/  SHF.R.U32.HI R14, RZ, 0x1, R12 ;  /* 0x00000001ff0e7819 */ /* 0x000fe4000001160c */
[----:B------:R-:W-:-:S04]  /*13a0*/  SEL R3, RZ, 0x1, !P0 ;  /* 0x00000001ff037807 */ /* 0x000fc80004000000 */
[----:B------:R-:W-:-:S04]  /*13b0*/  LOP3.LUT R3, R3, 0x1, R14, 0xf8, !PT ;  /* 0x0000000103037812 */ /* 0x000fc800078ef80e */
[----:B------:R-:W-:-:S05]  /*13c0*/  LOP3.LUT R3, R3, R12, RZ, 0xc0, !PT ;  /* 0x0000000c03037212 */ /* 0x000fca00078ec0ff */
[----:B------:R-:W-:-:S05]  /*13d0*/  IMAD.IADD R3, R14, 0x1, R3 ;  /* 0x000000010e037824 */ /* 0x000fca00078e0203 */
[----:B------:R-:W-:Y:S01]  /*13e0*/  LOP3.LUT R2, R3, R2, RZ, 0xfc, !PT ;  /* 0x0000000203027212 */ /* 0x000fe200078efcff */
[----:B------:R-:W-:Y:S06]  /*13f0*/  BRA `(.L_x_34) ;  /* 0x0000000000107947 */ /* 0x000fec0003800000 */
.L_x_33:
[----:B------:R-:W-:-:S04]  /*1400*/  LOP3.LUT R2, R2, 0x80000000, RZ, 0xc0, !PT ;  /* 0x8000000002027812 */ /* 0x000fc800078ec0ff */
[----:B------:R-:W-:Y:S01]  /*1410*/  LOP3.LUT R2, R2, 0x7f800000, RZ, 0xfc, !PT ;  /* 0x7f80000002027812 */ /* 0x000fe200078efcff */
[----:B------:R-:W-:Y:S06]  /*1420*/  BRA `(.L_x_34) ;  /* 0x0000000000047947 */ /* 0x000fec0003800000 */
.L_x_32:
[----:B------:R-:W-:-:S07]  /*1430*/  LEA R2, R12, R2, 0x17 ;  /* 0x000000020c027211 */ /* 0x000fce00078eb8ff */
.L_x_34:
[----:B------:R-:W-:Y:S05]  /*1440*/  BSYNC.RECONVERGENT B3 ;  /* 0x0000000000037941 */ /* 0x000fea0003800200 */
.L_x_31:
[----:B------:R-:W-:Y:S05]  /*1450*/  BRA `(.L_x_35) ;  /* 0x0000000000207947 */ /* 0x000fea0003800000 */
.L_x_30:
[----:B------:R-:W-:-:S04]  /*1460*/  LOP3.LUT R2, R3, 0x80000000, R2, 0x48, !PT ;  /* 0x8000000003027812 */ /* 0x000fc800078e4802 */
[----:B------:R-:W-:Y:S01]  /*1470*/  LOP3.LUT R2, R2, 0x7f800000, RZ, 0xfc, !PT ;  /* 0x7f80000002027812 */ /* 0x000fe200078efcff */
[----:B------:R-:W-:Y:S06]  /*1480*/  BRA `(.L_x_35) ;  /* 0x0000000000147947 */ /* 0x000fec0003800000 */
.L_x_29:
[----:B------:R-:W-:Y:S01]  /*1490*/  LOP3.LUT R2, R3, 0x80000000, R2, 0x48, !PT ;  /* 0x8000000003027812 */ /* 0x000fe200078e4802 */
[----:B------:R-:W-:Y:S06]  /*14a0*/  BRA `(.L_x_35) ;  /* 0x00000000000c7947 */ /* 0x000fec0003800000 */
.L_x_28:
[----:B------:R-:W0:Y:S01]  /*14b0*/  MUFU.RSQ R2, -QNAN ;  /* 0xffc0000000027908 */ /* 0x000e220000001400 */
[----:B------:R-:W-:Y:S05]  /*14c0*/  BRA `(.L_x_35) ;  /* 0x0000000000047947 */ /* 0x000fea0003800000 */
.L_x_27:
[----:B------:R-:W-:-:S07]  /*14d0*/  FADD.FTZ R2, R2, R3 ;  /* 0x0000000302027221 */ /* 0x000fce0000010000 */
.L_x_35:
[----:B------:R-:W-:Y:S05]  /*14e0*/  BSYNC.RECONVERGENT B2 ;  /* 0x0000000000027941 */ /* 0x000fea0003800200 */
.L_x_25:
[----:B------:R-:W-:-:S04]  /*14f0*/  HFMA2 R9, -RZ, RZ, 0, 0 ;  /* 0x00000000ff097431 */ /* 0x000fc800000001ff */
[----:B0-----:R-:W-:Y:S05]  /*1500*/  RET.REL.NODEC R8 `(_Z19_adam_update_paramsPfS_S_S_S_S_S_S_ffffffmm) ;  /* 0xffffffe808bc7950 */ /* 0x001fea0003c3ffff */
.L_x_36:
        /* <DEDUP_REMOVED lines=15> */
.L_x_257:


//--------------------- .text._Z17_backward_sigmoidPfS_S_m --------------------------
	.section	.text._Z17_backward_sigmoidPfS_S_m,"ax",@progbits
	.align	128
        .global         _Z17_backward_sigmoidPfS_S_m
        .type           _Z17_backward_sigmoidPfS_S_m,@function
        .size           _Z17_backward_sigmoidPfS_S_m,(.L_x_258 - _Z17_backward_sigmoidPfS_S_m)
        .other          _Z17_backward_sigmoidPfS_S_m,@"STO_CUDA_ENTRY STV_DEFAULT"
_Z17_backward_sigmoidPfS_S_m:
.text._Z17_backward_sigmoidPfS_S_m:
        /* <DEDUP_REMOVED lines=8> */
[----:B------:R-:W-:-:S13]  /*0080*/  ISETP.GE.U32.AND.EX P0, PT, R0, UR7, PT, P0 ;  /* 0x0000000700007c0c */ /* 0x000fda000bf06100 */
[----:B------:R-:W-:Y:S05]  /*0090*/  @P0 EXIT ;  /* 0x000000000000094d */ /* 0x000fea0003800000 */
[----:B------:R-:W0:Y:S01]  /*00a0*/  LDCU.64 UR6, c[0x0][0x388] ;  /* 0x00007100ff0677ac */ /* 0x000e220008000a00 */
[C---:B------:R-:W-:Y:S01]  /*00b0*/  IMAD.SHL.U32 R4, R3.reuse, 0x4, RZ ;  /* 0x0000000403047824 */ /* 0x040fe200078e00ff */
[----:B------:R-:W-:Y:S01]  /*00c0*/  SHF.L.U64.HI R3, R3, 0x2, R0 ;  /* 0x0000000203037819 */ /* 0x000fe20000010200 */
[----:B------:R-:W1:Y:S03]  /*00d0*/  LDCU.64 UR4, c[0x0][0x358] ;  /* 0x00006b00ff0477ac */ /* 0x000e660008000a00 */
[----:B0-----:R-:W-:-:S04]  /*00e0*/  IADD3 R6, P0, PT, R4, UR6, RZ ;  /* 0x0000000604067c10 */ /* 0x001fc8000ff1e0ff */
[----:B------:R-:W-:-:S05]  /*00f0*/  IADD3.X R7, PT, PT, R3, UR7, RZ, P0, !PT ;  /* 0x0000000703077c10 */ /* 0x000fca00087fe4ff */
[----:B-1----:R-:W2:Y:S01]  /*0100*/  LDG.E R6, desc[UR4][R6.64] ;  /* 0x0000000406067981 */ /* 0x002ea2000c1e1900 */
[----:B------:R-:W-:Y:S01]  /*0110*/  IMAD.MOV.U32 R5, RZ, RZ, 0x3bbb989d ;  /* 0x3bbb989dff057424 */ /* 0x000fe200078e00ff */
[----:B------:R-:W-:Y:S01]  /*0120*/  BSSY.RECONVERGENT B0, `(.L_x_37) ;  /* 0x0000016000007945 */ /* 0x000fe20003800200 */
[----:B------:R-:W-:Y:S02]  /*0130*/  IMAD.MOV.U32 R9, RZ, RZ, 0x437c0000 ;  /* 0x437c0000ff097424 */ /* 0x000fe400078e00ff */
[----:B--2---:R-:W-:-:S04]  /*0140*/  FFMA.SAT R0, R6, -R5, 0.5 ;  /* 0x3f00000006007423 */ /* 0x004fc80000002805 */
[----:B------:R-:W-:-:S04]  /*0150*/  FFMA.RM R0, R0, R9, 12582913 ;  /* 0x4b40000100007423 */ /* 0x000fc80000004009 */
[C---:B------:R-:W-:Y:S01]  /*0160*/  FADD R5, R0.reuse, -12583039 ;  /* 0xcb40007f00057421 */ /* 0x040fe20000000000 */
[----:B------:R-:W-:-:S03]  /*0170*/  IMAD.SHL.U32 R0, R0, 0x800000, RZ ;  /* 0x0080000000007824 */ /* 0x000fc600078e00ff */
[----:B------:R-:W-:-:S04]  /*0180*/  FFMA R5, R6, -1.4426950216293334961, -R5 ;  /* 0xbfb8aa3b06057823 */ /* 0x000fc80000000805 */
[----:B------:R-:W-:-:S06]  /*0190*/  FFMA R5, R6, -1.925963033500011079e-08, R5 ;  /* 0xb2a5706006057823 */ /* 0x000fcc0000000005 */
[----:B------:R-:W0:Y:S02]  /*01a0*/  MUFU.EX2 R5, R5 ;  /* 0x0000000500057308 */ /* 0x000e240000000800 */
[----:B0-----:R-:W-:-:S04]  /*01b0*/  FFMA R0, R0, R5, 1 ;  /* 0x3f80000000007423 */ /* 0x001fc80000000005 */
[----:B------:R-:W-:-:S05]  /*01c0*/  VIADD R2, R0, 0x1800000 ;  /* 0x0180000000027836 */ /* 0x000fca0000000000 */
[----:B------:R-:W-:-:S04]  /*01d0*/  LOP3.LUT R2, R2, 0x7f800000, RZ, 0xc0, !PT ;  /* 0x7f80000002027812 */ /* 0x000fc800078ec0ff */
[----:B------:R-:W-:-:S13]  /*01e0*/  ISETP.GT.U32.AND P0, PT, R2, 0x1ffffff, PT ;  /* 0x01ffffff0200780c */ /* 0x000fda0003f04070 */
[----:B------:R-:W-:Y:S05]  /*01f0*/  @P0 BRA `(.L_x_38) ;  /* 0x0000000000100947 */ /* 0x000fea0003800000 */
[----:B------:R-:W-:-:S07]  /*0200*/  MOV R6, 0x220 ;  /* 0x0000022000067802 */ /* 0x000fce0000000f00 */
[----:B------:R-:W-:Y:S05]  /*0210*/  CALL.REL.NOINC `($__internal_2_$__cuda_sm20_rcp_rn_f32_slowpath) ;  /* 0x00000000004c7944 */ /* 0x000fea0003c00000 */
[----:B------:R-:W-:Y:S01]  /*0220*/  MOV R2, R5 ;  /* 0x0000000500027202 */ /* 0x000fe20000000f00 */
[----:B------:R-:W-:Y:S06]  /*0230*/  BRA `(.L_x_39) ;  /* 0x0000000000107947 */ /* 0x000fec0003800000 */
.L_x_38:
[----:B------:R-:W0:Y:S02]  /*0240*/  MUFU.RCP R5, R0 ;  /* 0x0000000000057308 */ /* 0x000e240000001000 */
[----:B0-----:R-:W-:-:S04]  /*0250*/  FFMA R2, R0, R5, -1 ;  /* 0xbf80000000027423 */ /* 0x001fc80000000005 */
[----:B------:R-:W-:-:S04]  /*0260*/  FADD.FTZ R2, -R2, -RZ ;  /* 0x800000ff02027221 */ /* 0x000fc80000010100 */
[----:B------:R-:W-:-:S07]  /*0270*/  FFMA R2, R5, R2, R5 ;  /* 0x0000000205027223 */ /* 0x000fce0000000005 */
.L_x_39:
[----:B------:R-:W-:Y:S05]  /*0280*/  BSYNC.RECONVERGENT B0 ;  /* 0x0000000000007941 */ /* 0x000fea0003800200 */
.L_x_37:
[----:B------:R-:W0:Y:S02]  /*0290*/  LDCU.64 UR6, c[0x0][0x380] ;  /* 0x00007000ff0677ac */ /* 0x000e240008000a00 */
[----:B0-----:R-:W-:-:S04]  /*02a0*/  IADD3 R6, P0, PT, R4, UR6, RZ ;  /* 0x0000000604067c10 */ /* 0x001fc8000ff1e0ff */
[----:B------:R-:W-:Y:S01]  /*02b0*/  IADD3.X R7, PT, PT, R3, UR7, RZ, P0, !PT ;  /* 0x0000000703077c10 */ /* 0x000fe200087fe4ff */
[----:B------:R-:W0:Y:S04]  /*02c0*/  LDCU.64 UR6, c[0x0][0x390] ;  /* 0x00007200ff0677ac */ /* 0x000e280008000a00 */
[----:B------:R-:W2:Y:S01]  /*02d0*/  LDG.E R6, desc[UR4][R6.64] ;  /* 0x0000000406067981 */ /* 0x000ea2000c1e1900 */
[----:B------:R-:W-:-:S04]  /*02e0*/  FADD R5, -R2, 1 ;  /* 0x3f80000002057421 */ /* 0x000fc80000000100 */
[----:B------:R-:W-:Y:S01]  /*02f0*/  FMUL R9, R5, R2 ;  /* 0x0000000205097220 */ /* 0x000fe20000400000 */
[----:B0-----:R-:W-:-:S04]  /*0300*/  IADD3 R4, P0, PT, R4, UR6, RZ ;  /* 0x0000000604047c10 */ /* 0x001fc8000ff1e0ff */
[----:B------:R-:W-:Y:S01]  /*0310*/  IADD3.X R5, PT, PT, R3, UR7, RZ, P0, !PT ;  /* 0x0000000703057c10 */ /* 0x000fe200087fe4ff */
[----:B--2---:R-:W-:-:S05]  /*0320*/  FMUL R9, R6, R9 ;  /* 0x0000000906097220 */ /* 0x004fca0000400000 */
[----:B------:R-:W-:Y:S01]  /*0330*/  STG.E desc[UR4][R4.64], R9 ;  /* 0x0000000904007986 */ /* 0x000fe2000c101904 */
[----:B------:R-:W-:Y:S05]  /*0340*/  EXIT ;  /* 0x000000000000794d */ /* 0x000fea0003800000 */
        .weak           $__internal_2_$__cuda_sm20_rcp_rn_f32_slowpath
        .type           $__internal_2_$__cuda_sm20_rcp_rn_f32_slowpath,@function
        .size           $__internal_2_$__cuda_sm20_rcp_rn_f32_slowpath,(.L_x_258 - $__internal_2_$__cuda_sm20_rcp_rn_f32_slowpath)
$__internal_2_$__cuda_sm20_rcp_rn_f32_slowpath:
[----:B------:R-:W-:Y:S01]  /*0350*/  IMAD.SHL.U32 R2, R0, 0x2, RZ ;  /* 0x0000000200027824 */ /* 0x000fe200078e00ff */
[----:B------:R-:W-:Y:S04]  /*0360*/  BSSY.RECONVERGENT B1, `(.L_x_40) ;  /* 0x0000030000017945 */ /* 0x000fe80003800200 */
[----:B------:R-:W-:-:S04]  /*0370*/  SHF.R.U32.HI R2, RZ, 0x18, R2 ;  /* 0x00000018ff027819 */ /* 0x000fc80000011602 */
[----:B------:R-:W-:-:S13]  /*0380*/  ISETP.NE.U32.AND P0, PT, R2, RZ, PT ;  /* 0x000000ff0200720c */ /* 0x000fda0003f05070 */
[----:B------:R-:W-:Y:S05]  /*0390*/  @P0 BRA `(.L_x_41) ;  /* 0x0000000000280947 */ /* 0x000fea0003800000 */
[----:B------:R-:W-:-:S05]  /*03a0*/  IMAD.SHL.U32 R2, R0, 0x2, RZ ;  /* 0x0000000200027824 */ /* 0x000fca00078e00ff */
[----:B------:R-:W-:-:S13]  /*03b0*/  ISETP.NE.AND P0, PT, R2, RZ, PT ;  /* 0x000000ff0200720c */ /* 0x000fda0003f05270 */
[----:B------:R-:W-:Y:S01]  /*03c0*/  @P0 FFMA R7, R0, 1.84467440737095516160e+19, RZ ;  /* 0x5f80000000070823 */ /* 0x000fe200000000ff */
[----:B------:R-:W-:Y:S08]  /*03d0*/  @!P0 MUFU.RCP R5, R0 ;  /* 0x0000000000058308 */ /* 0x000ff00000001000 */
[----:B------:R-:W0:Y:S02]  /*03e0*/  @P0 MUFU.RCP R2, R7 ;  /* 0x0000000700020308 */ /* 0x000e240000001000 */
[----:B0-----:R-:W-:-:S04]  /*03f0*/  @P0 FFMA R8, R7, R2, -1 ;  /* 0xbf80000007080423 */ /* 0x001fc80000000002 */
[----:B------:R-:W-:-:S04]  /*0400*/  @P0 FADD.FTZ R9, -R8, -RZ ;  /* 0x800000ff08090221 */ /* 0x000fc80000010100 */
[----:B------:R-:W-:-:S04]  /*0410*/  @P0 FFMA R2, R2, R9, R2 ;  /* 0x0000000902020223 */ /* 0x000fc80000000002 */
[----:B------:R-:W-:Y:S01]  /*0420*/  @P0 FFMA R5, R2, 1.84467440737095516160e+19, RZ ;  /* 0x5f80000002050823 */ /* 0x000fe200000000ff */
[----:B------:R-:W-:Y:S06]  /*0430*/  BRA `(.L_x_42) ;  /* 0x0000000000887947 */ /* 0x000fec0003800000 */
.L_x_41:
[----:B------:R-:W-:-:S05]  /*0440*/  VIADD R5, R2, 0xffffff03 ;  /* 0xffffff0302057836 */ /* 0x000fca0000000000 */
[----:B------:R-:W-:-:S13]  /*0450*/  ISETP.GT.U32.AND P0, PT, R5, 0x1, PT ;  /* 0x000000010500780c */ /* 0x000fda0003f04070 */
[----:B------:R-:W-:Y:S05]  /*0460*/  @P0 BRA `(.L_x_43) ;  /* 0x0000000000780947 */ /* 0x000fea0003800000 */
[----:B------:R-:W-:Y:S01]  /*0470*/  LOP3.LUT R7, R0, 0x7fffff, RZ, 0xc0, !PT ;  /* 0x007fffff00077812 */ /* 0x000fe200078ec0ff */
[----:B------:R-:W-:-:S03]  /*0480*/  HFMA2 R12, -RZ, RZ, 0, 1.78813934326171875e-07 ;  /* 0x00000003ff0c7431 */ /* 0x000fc600000001ff */
[----:B------:R-:W-:-:S04]  /*0490*/  LOP3.LUT R7, R7, 0x3f800000, RZ, 0xfc, !PT ;  /* 0x3f80000007077812 */ /* 0x000fc800078efcff */
[----:B------:R-:W0:Y:S01]  /*04a0*/  MUFU.RCP R8, R7 ;  /* 0x0000000700087308 */ /* 0x000e220000001000 */
[----:B------:R-:W-:Y:S01]  /*04b0*/  SHF.L.U32 R11, R12, R5, RZ ;  /* 0x000000050c0b7219 */ /* 0x000fe200000006ff */
[----:B0-----:R-:W-:-:S04]  /*04c0*/  FFMA R9, R7, R8, -1 ;  /* 0xbf80000007097423 */ /* 0x001fc80000000008 */
[----:B------:R-:W-:-:S04]  /*04d0*/  FADD.FTZ R9, -R9, -RZ ;  /* 0x800000ff09097221 */ /* 0x000fc80000010100 */
[CCC-:B------:R-:W-:Y:S01]  /*04e0*/  FFMA.RM R10, R8.reuse, R9.reuse, R8.reuse ;  /* 0x00000009080a7223 */ /* 0x1c0fe20000004008 */
[----:B------:R-:W-:-:S04]  /*04f0*/  FFMA.RP R9, R8, R9, R8 ;  /* 0x0000000908097223 */ /* 0x000fc80000008008 */
[C---:B------:R-:W-:Y:S02]  /*0500*/  LOP3.LUT R8, R10.reuse, 0x7fffff, RZ, 0xc0, !PT ;  /* 0x007fffff0a087812 */ /* 0x040fe400078ec0ff */
[----:B------:R-:W-:Y:S02]  /*0510*/  FSETP.NEU.FTZ.AND P0, PT, R10, R9, PT ;  /* 0x000000090a00720b */ /* 0x000fe40003f1d000 */
[----:B------:R-:W-:Y:S02]  /*0520*/  LOP3.LUT R8, R8, 0x800000, RZ, 0xfc, !PT ;  /* 0x0080000008087812 */ /* 0x000fe400078efcff */
[----:B------:R-:W-:Y:S02]  /*0530*/  SEL R9, RZ, 0xffffffff, !P0 ;  /* 0xffffffffff097807 */ /* 0x000fe40004000000 */
[----:B------:R-:W-:-:S03]  /*0540*/  LOP3.LUT R10, R11, R8, RZ, 0xc0, !PT ;  /* 0x000000080b0a7212 */ /* 0x000fc600078ec0ff */
[----:B------:R-:W-:Y:S01]  /*0550*/  IMAD.MOV R9, RZ, RZ, -R9 ;  /* 0x000000ffff097224 */ /* 0x000fe200078e0a09 */
[----:B------:R-:W-:-:S04]  /*0560*/  SHF.R.U32.HI R10, RZ, R5, R10 ;  /* 0x00000005ff0a7219 */ /* 0x000fc8000001160a */
[----:B------:R-:W-:Y:S02]  /*0570*/  LOP3.LUT P1, RZ, R9, R5, R8, 0xf8, !PT ;  /* 0x0000000509ff7212 */ /* 0x000fe4000782f808 */
[C---:B------:R-:W-:Y:S02]  /*0580*/  LOP3.LUT P0, RZ, R10.reuse, 0x1, RZ, 0xc0, !PT ;  /* 0x000000010aff7812 */ /* 0x040fe4000780c0ff */
[----:B------:R-:W-:-:S04]  /*0590*/  LOP3.LUT P2, RZ, R10, 0x2, RZ, 0xc0, !PT ;  /* 0x000000020aff7812 */ /* 0x000fc8000784c0ff */
[----:B------:R-:W-:Y:S02]  /*05a0*/  PLOP3.LUT P0, PT, P0, P1, P2, 0xe0, 0x0 ;  /* 0x000000000000781c */ /* 0x000fe40000703c20 */
[----:B------:R-:W-:Y:S02]  /*05b0*/  LOP3.LUT P1, RZ, R0, 0x7fffff, RZ, 0xc0, !PT ;  /* 0x007fffff00ff7812 */ /* 0x000fe4000782c0ff */
[----:B------:R-:W-:-:S05]  /*05c0*/  SEL R5, RZ, 0x1, !P0 ;  /* 0x00000001ff057807 */ /* 0x000fca0004000000 */
[----:B------:R-:W-:-:S05]  /*05d0*/  IMAD.MOV R5, RZ, RZ, -R5 ;  /* 0x000000ffff057224 */ /* 0x000fca00078e0a05 */
[----:B------:R-:W-:Y:S01]  /*05e0*/  ISETP.GE.AND P0, PT, R5, RZ, PT ;  /* 0x000000ff0500720c */ /* 0x000fe20003f06270 */
[----:B------:R-:W-:-:S05]  /*05f0*/  VIADD R5, R2, 0xffffff04 ;  /* 0xffffff0402057836 */ /* 0x000fca0000000000 */
[----:B------:R-:W-:-:S07]  /*0600*/  SHF.R.U32.HI R5, RZ, R5, R8 ;  /* 0x00000005ff057219 */ /* 0x000fce0000011608 */
[----:B------:R-:W-:-:S05]  /*0610*/  @!P0 IADD3 R5, PT, PT, R5, 0x1, RZ ;  /* 0x0000000105058810 */ /* 0x000fca0007ffe0ff */
[----:B------:R-:W-:-:S05]  /*0620*/  @!P1 IMAD.SHL.U32 R5, R5, 0x2, RZ ;  /* 0x0000000205059824 */ /* 0x000fca00078e00ff */
[----:B------:R-:W-:Y:S01]  /*0630*/  LOP3.LUT R5, R5, 0x80000000, R0, 0xf8, !PT ;  /* 0x8000000005057812 */ /* 0x000fe200078ef800 */
[----:B------:R-:W-:Y:S06]  /*0640*/  BRA `(.L_x_42) ;  /* 0x0000000000047947 */ /* 0x000fec0003800000 */
.L_x_43:
[----:B------:R0:W1:Y:S02]  /*0650*/  MUFU.RCP R5, R0 ;  /* 0x0000000000057308 */ /* 0x0000640000001000 */
.L_x_42:
[----:B------:R-:W-:Y:S05]  /*0660*/  BSYNC.RECONVERGENT B1 ;  /* 0x0000000000017941 */ /* 0x000fea0003800200 */
.L_x_40:
[----:B------:R-:W-:-:S04]  /*0670*/  IMAD.MOV.U32 R7, RZ, RZ, 0x0 ;  /* 0x00000000ff077424 */ /* 0x000fc800078e00ff */
[----:B01----:R-:W-:Y:S05]  /*0680*/  RET.REL.NODEC R6 `(_Z17_backward_sigmoidPfS_S_m) ;  /* 0xfffffff8065c7950 */ /* 0x003fea0003c3ffff */
.L_x_44:
        /* <DEDUP_REMOVED lines=15> */
.L_x_258:


//--------------------- .text._Z14_backward_tanhPfS_S_m --------------------------
	.section	.text._Z14_backward_tanhPfS_S_m,"ax",@progbits
	.align	128
        .global         _Z14_backward_tanhPfS_S_m
        .type           _Z14_backward_tanhPfS_S_m,@function
        .size           _Z14_backward_tanhPfS_S_m,(.L_x_284 - _Z14_backward_tanhPfS_S_m)
        .other          _Z14_backward_tanhPfS_S_m,@"STO_CUDA_ENTRY STV_DEFAULT"
_Z14_backward_tanhPfS_S_m:
.text._Z14_backward_tanhPfS_S_m:
        /* <DEDUP_REMOVED lines=10> */
[----:B------:R-:W0:Y:S01]  /*00a0*/  LDCU.128 UR8, c[0x0][0x380] ;  /* 0x00007000ff0877ac */ /* 0x000e220008000c00 */
[C---:B------:R-:W-:Y:S01]  /*00b0*/  IMAD.SHL.U32 R9, R0.reuse, 0x4, RZ ;  /* 0x0000000400097824 */ /* 0x040fe200078e00ff */
[----:B------:R-:W-:Y:S01]  /*00c0*/  SHF.L.U64.HI R10, R0, 0x2, R3 ;  /* 0x00000002000a7819 */ /* 0x000fe20000010203 */
[----:B------:R-:W1:Y:S01]  /*00d0*/  LDCU.64 UR4, c[0x0][0x358] ;  /* 0x00006b00ff0477ac */ /* 0x000e620008000a00 */
[----:B------:R-:W-:Y:S02]  /*00e0*/  HFMA2 R11, -RZ, RZ, 1.875, 0 ;  /* 0x3f800000ff0b7431 */ /* 0x000fe400000001ff */
[----:B------:R-:W-:Y:S01]  /*00f0*/  IMAD.MOV.U32 R8, RZ, RZ, 0x3c80f082 ;  /* 0x3c80f082ff087424 */ /* 0x000fe200078e00ff */
[----:B------:R-:W2:Y:S01]  /*0100*/  LDCU.64 UR6, c[0x0][0x390] ;  /* 0x00007200ff0677ac */ /* 0x000ea20008000a00 */
[----:B0-----:R-:W-:-:S04]  /*0110*/  IADD3 R2, P0, PT, R9, UR10, RZ ;  /* 0x0000000a09027c10 */ /* 0x001fc8000ff1e0ff */
[----:B------:R-:W-:-:S05]  /*0120*/  IADD3.X R3, PT, PT, R10, UR11, RZ, P0, !PT ;  /* 0x0000000b0a037c10 */ /* 0x000fca00087fe4ff */
[----:B-1----:R-:W3:Y:S01]  /*0130*/  LDG.E R2, desc[UR4][R2.64] ;  /* 0x0000000402027981 */ /* 0x002ee2000c1e1900 */
[----:B------:R-:W-:-:S04]  /*0140*/  IADD3 R4, P0, PT, R9, UR8, RZ ;  /* 0x0000000809047c10 */ /* 0x000fc8000ff1e0ff */
[----:B------:R-:W-:-:S05]  /*0150*/  IADD3.X R5, PT, PT, R10, UR9, RZ, P0, !PT ;  /* 0x000000090a057c10 */ /* 0x000fca00087fe4ff */
[----:B------:R0:W4:Y:S01]  /*0160*/  LDG.E R4, desc[UR4][R4.64] ;  /* 0x0000000404047981 */ /* 0x000122000c1e1900 */
[C---:B---3--:R-:W-:Y:S01]  /*0170*/  FMUL R0, |R2|.reuse, 2.8853900432586669922 ;  /* 0x4038aa3b02007820 */ /* 0x048fe20000400200 */
[C---:B------:R-:W-:Y:S01]  /*0180*/  FMUL R7, R2.reuse, R2 ;  /* 0x0000000202077220 */ /* 0x040fe20000400000 */
[C---:B------:R-:W-:Y:S02]  /*0190*/  FSETP.GE.AND P1, PT, |R2|.reuse, 0.60000002384185791016, PT ;  /* 0x3f19999a0200780b */ /* 0x040fe40003f26200 */
[----:B------:R-:W-:Y:S01]  /*01a0*/  FSETP.GE.AND P0, PT, |R2|, 9.010913848876953125, PT ;  /* 0x41102cb40200780b */ /* 0x000fe20003f06200 */
[C---:B------:R-:W-:Y:S01]  /*01b0*/  FFMA R8, R7.reuse, R8, -0.052303962409496307373 ;  /* 0xbd563cae07087423 */ /* 0x040fe20000000008 */
[----:B------:R-:W1:Y:S02]  /*01c0*/  MUFU.EX2 R0, R0 ;  /* 0x0000000000007308 */ /* 0x000e640000000800 */
[----:B-1----:R-:W-:Y:S01]  /*01d0*/  FADD R6, R0, 1 ;  /* 0x3f80000000067421 */ /* 0x002fe20000000000 */
[----:B------:R-:W-:-:S04]  /*01e0*/  FFMA R0, R7, R8, 0.1331529766321182251 ;  /* 0x3e08594107007423 */ /* 0x000fc80000000008 */
[C---:B------:R-:W-:Y:S01]  /*01f0*/  FFMA R0, R7.reuse, R0, -0.33332768082618713379 ;  /* 0xbeaaa9ed07007423 */ /* 0x040fe20000000000 */
[----:B------:R-:W1:Y:S03]  /*0200*/  MUFU.RCP R6, R6 ;  /* 0x0000000600067308 */ /* 0x000e660000001000 */
[----:B------:R-:W-:Y:S01]  /*0210*/  FFMA R7, R7, R0, RZ ;  /* 0x0000000007077223 */ /* 0x000fe200000000ff */
[----:B-1----:R-:W-:-:S05]  /*0220*/  FFMA R3, R6, -2, R11 ;  /* 0xc000000006037823 */ /* 0x002fca000000000b */
[----:B------:R-:W-:-:S04]  /*0230*/  FSEL R3, R3, 1, !P0 ;  /* 0x3f80000003037808 */ /* 0x000fc80004000000 */
[--C-:B------:R-:W-:Y:S01]  /*0240*/  LOP3.LUT R3, R3, 0x80000000, R2.reuse, 0xb8, !PT ;  /* 0x8000000003037812 */ /* 0x100fe200078eb802 */
[----:B------:R-:W-:Y:S01]  /*0250*/  @!P1 FFMA R3, R2, R7, R2 ;  /* 0x0000000702039223 */ /* 0x000fe20000000002 */
[----:B--2---:R-:W-:-:S03]  /*0260*/  IADD3 R2, P0, PT, R9, UR6, RZ ;  /* 0x0000000609027c10 */ /* 0x004fc6000ff1e0ff */
[----:B0-----:R-:W-:Y:S01]  /*0270*/  FFMA R5, -R3, R3, 1 ;  /* 0x3f80000003057423 */ /* 0x001fe20000000103 */
[----:B------:R-:W-:-:S03]  /*0280*/  IADD3.X R3, PT, PT, R10, UR7, RZ, P0, !PT ;  /* 0x000000070a037c10 */ /* 0x000fc600087fe4ff */
[----:B----4-:R-:W-:-:S05]  /*0290*/  FMUL R5, R4, R5 ;  /* 0x0000000504057220 */ /* 0x010fca0000400000 */
[----:B------:R-:W-:Y:S01]  /*02a0*/  STG.E desc[UR4][R2.64], R5 ;  /* 0x0000000502007986 */ /* 0x000fe2000c101904 */
[----:B------:R-:W-:Y:S05]  /*02b0*/  EXIT ;  /* 0x000000000000794d */ /* 0x000fea0003800000 */
.L_x_45:
        /* <DEDUP_REMOVED lines=12> */
.L_x_284:


//--------------------- .text._Z20_backward_leaky_reluPfS_S_m --------------------------
	.section	.text._Z20_backward_leaky_reluPfS_S_m,"ax",@progbits
	.align	128
        .global         _Z20_backward_leaky_reluPfS_S_m
        .type           _Z20_backward_leaky_reluPfS_S_m,@function
        .size           _Z20_backward_leaky_reluPfS_S_m,(.L_x_285 - _Z20_backward_leaky_reluPfS_S_m)
        .other          _Z20_backward_leaky_reluPfS_S_m,@"STO_CUDA_ENTRY STV_DEFAULT"
_Z20_backward_leaky_reluPfS_S_m:
.text._Z20_backward_leaky_reluPfS_S_m:
        /* <DEDUP_REMOVED lines=14> */
[----:B------:R-:W-:Y:S01]  /*00e0*/  IMAD.MOV.U32 R8, RZ, RZ, 0x3ff00000 ;  /* 0x3ff00000ff087424 */ /* 0x000fe200078e00ff */
[----:B------:R-:W2:Y:S01]  /*00f0*/  LDCU.64 UR6, c[0x0][0x390] ;  /* 0x00007200ff0677ac */ /* 0x000ea20008000a00 */
[C---:B0-----:R-:W-:Y:S02]  /*0100*/  IADD3 R4, P0, PT, R10.reuse, UR8, RZ ;  /* 0x000000080a047c10 */ /* 0x041fe4000ff1e0ff */
[----:B------:R-:W-:Y:S02]  /*0110*/  IADD3 R6, P1, PT, R10, UR10, RZ ;  /* 0x0000000a0a067c10 */ /* 0x000fe4000ff3e0ff */
[----:B------:R-:W-:-:S02]  /*0120*/  IADD3.X R5, PT, PT, R0, UR9, RZ, P0, !PT ;  /* 0x0000000900057c10 */ /* 0x000fc400087fe4ff */
[----:B------:R-:W-:-:S03]  /*0130*/  IADD3.X R7, PT, PT, R0, UR11, RZ, P1, !PT ;  /* 0x0000000b00077c10 */ /* 0x000fc60008ffe4ff */
[----:B-1----:R-:W3:Y:S04]  /*0140*/  LDG.E R4, desc[UR4][R4.64] ;  /* 0x0000000404047981 */ /* 0x002ee8000c1e1900 */
[----:B------:R-:W4:Y:S01]  /*0150*/  LDG.E R6, desc[UR4][R6.64] ;  /* 0x0000000406067981 */ /* 0x000f22000c1e1900 */
[----:B---3--:R-:W0:Y:S01]  /*0160*/  F2F.F64.F32 R2, R4 ;  /* 0x0000000400027310 */ /* 0x008e220000201800 */
[----:B----4-:R-:W-:-:S04]  /*0170*/  FSETP.GT.AND P0, PT, R6, RZ, PT ;  /* 0x000000ff0600720b */ /* 0x010fc80003f04000 */
[----:B------:R-:W-:Y:S02]  /*0180*/  FSEL R9, R8, 1.0349999666213989258, P0 ;  /* 0x3f847ae108097808 */ /* 0x000fe40000000000 */
[----:B------:R-:W-:-:S06]  /*0190*/  FSEL R8, RZ, 89128.9609375, P0 ;  /* 0x47ae147bff087808 */ /* 0x000fcc0000000000 */
[----:B0-----:R-:W-:Y:S01]  /*01a0*/  DMUL R2, R2, R8 ;  /* 0x0000000802027228 */ /* 0x001fe20000000000 */
[----:B--2---:R-:W-:-:S04]  /*01b0*/  IADD3 R8, P0, PT, R10, UR6, RZ ;  /* 0x000000060a087c10 */ /* 0x004fc8000ff1e0ff */
[----:B------:R-:W-:-:S05]  /*01c0*/  IADD3.X R9, PT, PT, R0, UR7, RZ, P0, !PT ;  /* 0x0000000700097c10 */ /* 0x000fca00087fe4ff */
[----:B------:R-:W0:Y:S02]  /*01d0*/  F2F.F32.F64 R3, R2 ;  /* 0x0000000200037310 */ /* 0x000e240000301000 */
[----:B0-----:R-:W-:Y:S01]  /*01e0*/  STG.E desc[UR4][R8.64], R3 ;  /* 0x0000000308007986 */ /* 0x001fe2000c101904 */
[----:B------:R-:W-:Y:S05]  /*01f0*/  EXIT ;  /* 0x000000000000794d */ /* 0x000fea0003800000 */
.L_x_46:
        /* <DEDUP_REMOVED lines=16> */
.L_x_285:


//--------------------- .text._Z14_update_paramsPfS_S_S_fmm --------------------------
	.section	.text._Z14_update_paramsPfS_S_S_fmm,"ax",@progbits
	.align	128
        .global         _Z14_update_paramsPfS_S_S_fmm
        .type           _Z14_update_paramsPfS_S_S_fmm,@function
        .size           _Z14_update_paramsPfS_S_S_fmm,(.L_x_286 - _Z14_update_paramsPfS_S_S_fmm)
        .other          _Z14_update_paramsPfS_S_S_fmm,@"STO_CUDA_ENTRY STV_DEFAULT"
_Z14_update_paramsPfS_S_S_fmm:
.text._Z14_update_paramsPfS_S_S_fmm:
        /* <DEDUP_REMOVED lines=17> */
[----:B------:R-:W-:Y:S02]  /*0110*/  ISETP.GE.U32.OR.EX P1, PT, RZ, UR9, P0, P1 ;  /* 0x00000009ff007c0c */ /* 0x000fe40008726510 */
[----:B------:R-:W-:-:S11]  /*0120*/  ISETP.NE.OR P0, PT, R7, RZ, P0 ;  /* 0x000000ff0700720c */ /* 0x000fd60000705670 */
[----:B0-----:R-:W-:Y:S05]  /*0130*/  @P1 BRA `(.L_x_48) ;  /* 0x0000000000381947 */ /* 0x001fea0003800000 */
[----:B------:R-:W0:Y:S01]  /*0140*/  LDCU.128 UR8, c[0x0][0x380] ;  /* 0x00007000ff0877ac */ /* 0x000e220008000c00 */
[----:B------:R-:W-:-:S04]  /*0150*/  IMAD.WIDE.U32 R2, R7, UR6, R4 ;  /* 0x0000000607027c25 */ /* 0x000fc8000f8e0004 */
[----:B------:R-:W-:Y:S02]  /*0160*/  IMAD R7, R7, UR7, R3 ;  /* 0x0000000707077c24 */ /* 0x000fe4000f8e0203 */
[----:B------:R-:W-:-:S03]  /*0170*/  IMAD.SHL.U32 R3, R2, 0x4, RZ ;  /* 0x0000000402037824 */ /* 0x000fc600078e00ff */
[----:B------:R-:W-:Y:S02]  /*0180*/  SHF.L.U64.HI R0, R2, 0x2, R7 ;  /* 0x0000000202007819 */ /* 0x000fe40000010207 */
[C---:B0-----:R-:W-:Y:S02]  /*0190*/  IADD3 R6, P1, PT, R3.reuse, UR10, RZ ;  /* 0x0000000a03067c10 */ /* 0x041fe4000ff3e0ff */
[----:B------:R-:W-:Y:S01]  /*01a0*/  IADD3 R2, P2, PT, R3, UR8, RZ ;  /* 0x0000000803027c10 */ /* 0x000fe2000ff5e0ff */
[----:B------:R-:W0:Y:S01]  /*01b0*/  LDCU UR8, c[0x0][0x3a0] ;  /* 0x00007400ff0877ac */ /* 0x000e220008000800 */
[C---:B------:R-:W-:Y:S02]  /*01c0*/  IADD3.X R7, PT, PT, R0.reuse, UR11, RZ, P1, !PT ;  /* 0x0000000b00077c10 */ /* 0x040fe40008ffe4ff */
[----:B------:R-:W-:-:S03]  /*01d0*/  IADD3.X R3, PT, PT, R0, UR9, RZ, P2, !PT ;  /* 0x0000000900037c10 */ /* 0x000fc600097fe4ff */
[----:B------:R-:W0:Y:S04]  /*01e0*/  LDG.E R6, desc[UR4][R6.64] ;  /* 0x0000000406067981 */ /* 0x000e28000c1e1900 */
[----:B------:R-:W0:Y:S02]  /*01f0*/  LDG.E R9, desc[UR4][R2.64] ;  /* 0x0000000402097981 */ /* 0x000e24000c1e1900 */
[----:B0-----:R-:W-:-:S05]  /*0200*/  FFMA R9, -R6, UR8, R9 ;  /* 0x0000000806097c23 */ /* 0x001fca0008000109 */
[----:B------:R0:W-:Y:S02]  /*0210*/  STG.E desc[UR4][R2.64], R9 ;  /* 0x0000000902007986 */ /* 0x0001e4000c101904 */
.L_x_48:
[----:B------:R-:W-:Y:S05]  /*0220*/  BSYNC.RECONVERGENT B0 ;  /* 0x0000000000007941 */ /* 0x000fea0003800200 */
.L_x_47:
[----:B------:R-:W-:Y:S05]  /*0230*/  @P0 EXIT ;  /* 0x000000000000094d */ /* 0x000fea0003800000 */
[----:B------:R-:W1:Y:S01]  /*0240*/  LDCU.128 UR8, c[0x0][0x390] ;  /* 0x00007200ff0877ac */ /* 0x000e620008000c00 */
[C---:B0-----:R-:W-:Y:S01]  /*0250*/  IMAD.SHL.U32 R2, R4.reuse, 0x4, RZ ;  /* 0x0000000404027824 */ /* 0x041fe200078e00ff */
[----:B------:R-:W-:Y:S01]  /*0260*/  SHF.L.U64.HI R0, R4, 0x2, R5 ;  /* 0x0000000204007819 */ /* 0x000fe20000010205 */
[----:B------:R-:W0:Y:S03]  /*0270*/  LDCU UR6, c[0x0][0x3a0] ;  /* 0x00007400ff0677ac */ /* 0x000e260008000800 */
[C---:B-1----:R-:W-:Y:S02]  /*0280*/  IADD3 R4, P0, PT, R2.reuse, UR10, RZ ;  /* 0x0000000a02047c10 */ /* 0x042fe4000ff1e0ff */
[----:B------:R-:W-:Y:S02]  /*0290*/  IADD3 R2, P1, PT, R2, UR8, RZ ;  /* 0x0000000802027c10 */ /* 0x000fe4000ff3e0ff */
[----:B------:R-:W-:-:S02]  /*02a0*/  IADD3.X R5, PT, PT, R0, UR11, RZ, P0, !PT ;  /* 0x0000000b00057c10 */ /* 0x000fc400087fe4ff */
[----:B------:R-:W-:-:S03]  /*02b0*/  IADD3.X R3, PT, PT, R0, UR9, RZ, P1, !PT ;  /* 0x0000000900037c10 */ /* 0x000fc60008ffe4ff */
[----:B------:R-:W0:Y:S04]  /*02c0*/  LDG.E R4, desc[UR4][R4.64] ;  /* 0x0000000404047981 */ /* 0x000e28000c1e1900 */
[----:B------:R-:W0:Y:S02]  /*02d0*/  LDG.E R7, desc[UR4][R2.64] ;  /* 0x0000000402077981 */ /* 0x000e24000c1e1900 */
[----:B0-----:R-:W-:-:S05]  /*02e0*/  FFMA R7, -R4, UR6, R7 ;  /* 0x0000000604077c23 */ /* 0x001fca0008000107 */
[----:B------:R-:W-:Y:S01]  /*02f0*/  STG.E desc[UR4][R2.64], R7 ;  /* 0x0000000702007986 */ /* 0x000fe2000c101904 */
[----:B------:R-:W-:Y:S05]  /*0300*/  EXIT ;  /* 0x000000000000794d */ /* 0x000fea0003800000 */
.L_x_49:
        /* <DEDUP_REMOVED lines=15> */
.L_x_286:


//--------------------- .text._Z13_backward_mlpPfS_S_S_S_S_mmm --------------------------
	.section	.text._Z13_backward_mlpPfS_S_S_S_S_mmm,"ax",@progbits
	.align	128
        .global         _Z13_backward_mlpPfS_S_S_S_S_mmm
        .type           _Z13_backward_mlpPfS_S_S_S_S_mmm,@function
        .size           _Z13_backward_mlpPfS_S_S_S_S_mmm,(.L_x_287 - _Z13_backward_mlpPfS_S_S_S_S_mmm)
        .other          _Z13_backward_mlpPfS_S_S_S_S_mmm,@"STO_CUDA_ENTRY STV_DEFAULT"
_Z13_backward_mlpPfS_S_S_S_S_mmm:
.text._Z13_backward_mlpPfS_S_S_S_S_mmm:
[----:B------:R-:W-:Y:S01]  /*0000*/  LDC R1, c[0x0][0x37c] ;  /* 0x0000df00ff017b82 */ /* 0x000fe20000000800 */
[----:B------:R-:W0:Y:S07]  /*0010*/  S2R R13, SR_TID.X ;  /* 0x00000000000d7919 */ /* 0x000e2e0000002100 */
[----:B------:R-:W1:Y:S01]  /*0020*/  LDC R14, c[0x0][0x364] ;  /* 0x0000d900ff0e7b82 */ /* 0x000e620000000800 */
[----:B------:R-:W2:Y:S01]  /*0030*/  LDCU.64 UR10, c[0x0][0x358] ;  /* 0x00006b00ff0a77ac */ /* 0x000ea20008000a00 */
[----:B------:R-:W-:Y:S01]  /*0040*/  BSSY.RECONVERGENT B0, `(.L_x_50) ;  /* 0x00000ed000007945 */ /* 0x000fe20003800200 */
[----:B------:R-:W1:Y:S05]  /*0050*/  S2R R15, SR_TID.Y ;  /* 0x00000000000f7919 */ /* 0x000e6a0000002200 */
[----:B------:R-:W0:Y:S08]  /*0060*/  S2UR UR5, SR_CTAID.X ;  /* 0x00000000000579c3 */ /* 0x000e300000002500 */
[----:B------:R-:W0:Y:S08]  /*0070*/  LDC R12, c[0x0][0x360] ;  /* 0x0000d800ff0c7b82 */ /* 0x000e300000000800 */
[----:B------:R-:W3:Y:S08]  /*0080*/  LDC.64 R10, c[0x0][0x3c0] ;  /* 0x0000f000ff0a7b82 */ /* 0x000ef00000000a00 */
[----:B------:R-:W1:Y:S01]  /*0090*/  S2UR UR4, SR_CTAID.Y ;  /* 0x00000000000479c3 */ /* 0x000e620000002600 */
[----:B0-----:R-:W-:-:S05]  /*00a0*/  IMAD R12, R12, UR5, R13 ;  /* 0x000000050c0c7c24 */ /* 0x001fca000f8e020d */
[----:B------:R-:W-:Y:S02]  /*00b0*/  SHF.R.S32.HI R13, RZ, 0x1f, R12 ;  /* 0x0000001fff0d7819 */ /* 0x000fe4000001140c */
[----:B---3--:R-:W-:-:S04]  /*00c0*/  ISETP.GE.U32.AND P0, PT, R12, R10, PT ;  /* 0x0000000a0c00720c */ /* 0x008fc80003f06070 */
[----:B------:R-:W-:Y:S01]  /*00d0*/  ISETP.GE.U32.AND.EX P0, PT, R13, R11, PT, P0 ;  /* 0x0000000b0d00720c */ /* 0x000fe20003f06100 */
[----:B-1----:R-:W-:-:S05]  /*00e0*/  IMAD R14, R14, UR4, R15 ;  /* 0x000000040e0e7c24 */ /* 0x002fca000f8e020f */
[----:B------:R-:W-:-:S13]  /*00f0*/  ISETP.NE.OR P1, PT, R14, RZ, P0 ;  /* 0x000000ff0e00720c */ /* 0x000fda0000725670 */
[----:B--2---:R-:W-:Y:S05]  /*0100*/  @P1 BRA `(.L_x_51) ;  /* 0x0000000c00801947 */ /* 0x004fea0003800000 */
[----:B------:R-:W0:Y:S01]  /*0110*/  LDCU.64 UR8, c[0x0][0x3b0] ;  /* 0x00007600ff0877ac */ /* 0x000e220008000a00 */
[----:B------:R-:W-:Y:S01]  /*0120*/  IMAD.MOV.U32 R20, RZ, RZ, RZ ;  /* 0x000000ffff147224 */ /* 0x000fe200078e00ff */
[----:B0-----:R-:W-:-:S04]  /*0130*/  UISETP.NE.U32.AND UP0, UPT, UR8, URZ, UPT ;  /* 0x000000ff0800728c */ /* 0x001fc8000bf05070 */
[----:B------:R-:W-:-:S09]  /*0140*/  UISETP.NE.AND.EX UP0, UPT, UR9, URZ, UPT, UP0 ;  /* 0x000000ff0900728c */ /* 0x000fd2000bf05300 */
[----:B------:R-:W-:Y:S05]  /*0150*/  BRA.U !UP0, `(.L_x_52) ;  /* 0x0000000d085c7547 */ /* 0x000fea000b800000 */
[----:B------:R-:W-:Y:S01]  /*0160*/  UISETP.GE.U32.AND UP1, UPT, UR8, 0x10, UPT ;  /* 0x000000100800788c */ /* 0x000fe2000bf26070 */
[----:B------:R-:W-:Y:S01]  /*0170*/  IMAD.MOV.U32 R20, RZ, RZ, RZ ;  /* 0x000000ffff147224 */ /* 0x000fe200078e00ff */
[----:B------:R-:W-:Y:S02]  /*0180*/  ULOP3.LUT UR12, UR8, 0xf, URZ, 0xc0, !UPT ;  /* 0x0000000f080c7892 */ /* 0x000fe4000f8ec0ff */
[----:B------:R-:W-:Y:S02]  /*0190*/  UISETP.GE.U32.AND.EX UP1, UPT, UR9, URZ, UPT, UP1 ;  /* 0x000000ff0900728c */ /* 0x000fe4000bf26110 */
[----:B------:R-:W-:Y:S01]  /*01a0*/  UISETP.NE.U32.AND UP0, UPT, UR12, URZ, UPT ;  /* 0x000000ff0c00728c */ /* 0x000fe2000bf05070 */
[----:B------:R-:W-:Y:S01]  /*01b0*/  UMOV UR5, URZ ;  /* 0x000000ff00057c82 */ /* 0x000fe20008000000 */
[----:B------:R-:W-:Y:S02]  /*01c0*/  UMOV UR6, URZ ;  /* 0x000000ff00067c82 */ /* 0x000fe40008000000 */
[----:B------:R-:W-:-:S03]  /*01d0*/  UISETP.NE.AND.EX UP0, UPT, URZ, URZ, UPT, UP0 ;  /* 0x000000ffff00728c */ /* 0x000fc6000bf05300 */
[----:B------:R-:W-:Y:S08]  /*01e0*/  BRA.U !UP1, `(.L_x_53) ;  /* 0x0000000509407547 */ /* 0x000ff0000b800000 */
[----:B------:R-:W0:Y:S01]  /*01f0*/  LDCU.64 UR14, c[0x0][0x390] ;  /* 0x00007200ff0e77ac */ /* 0x000e220008000a00 */
[C-C-:B------:R-:W-:Y:S01]  /*0200*/  SHF.L.U64.HI R2, R10.reuse, 0x6, R11.reuse ;  /* 0x000000060a027819 */ /* 0x140fe2000001020b */
[C---:B------:R-:W-:Y:S01]  /*0210*/  IMAD.SHL.U32 R0, R10.reuse, 0x4, RZ ;  /* 0x000000040a007824 */ /* 0x040fe200078e00ff */
[----:B------:R-:W-:Y:S01]  /*0220*/  SHF.L.U64.HI R3, R10, 0x2, R11 ;  /* 0x000000020a037819 */ /* 0x000fe2000001020b */
[----:B------:R-:W1:Y:S01]  /*0230*/  LDCU UR6, c[0x0][0x3b4] ;  /* 0x00007680ff0677ac */ /* 0x000e620008000800 */
[----:B------:R-:W-:Y:S01]  /*0240*/  IMAD.MOV.U32 R20, RZ, RZ, RZ ;  /* 0x000000ffff147224 */ /* 0x000fe200078e00ff */
[----:B------:R-:W-:-:S07]  /*0250*/  ULOP3.LUT UR5, UR8, 0xfffffff0, URZ, 0xc0, !UPT ;  /* 0xfffffff008057892 */ /* 0x000fce000f8ec0ff */
[----:B------:R-:W-:Y:S01]  /*0260*/  UMOV UR4, UR5 ;  /* 0x0000000500047c82 */ /* 0x000fe20008000000 */
[----:B0-----:R-:W-:-:S04]  /*0270*/  LEA R4, P1, R12, UR14, 0x2 ;  /* 0x0000000e0c047c11 */ /* 0x001fc8000f8210ff */
[----:B------:R-:W-:Y:S01]  /*0280*/  LEA.HI.X R5, R12, UR15, R13, 0x2, P1 ;  /* 0x0000000f0c057c11 */ /* 0x000fe200088f140d */
[----:B-1----:R-:W-:-:S08]  /*0290*/  UMOV UR7, UR6 ;  /* 0x0000000600077c82 */ /* 0x002fd00008000000 */
.L_x_54:
[-C--:B------:R-:W-:Y:S01]  /*02a0*/  IADD3 R16, P1, PT, R4, R0.reuse, RZ ;  /* 0x0000000004107210 */ /* 0x080fe20007f3e0ff */
[----:B------:R-:W2:Y:S04]  /*02b0*/  LDG.E R21, desc[UR10][R4.64] ;  /* 0x0000000a04157981 */ /* 0x000ea8000c1e1900 */
[----:B------:R-:W-:Y:S01]  /*02c0*/  IMAD.X R17, R5, 0x1, R3, P1 ;  /* 0x0000000105117824 */ /* 0x000fe200008e0603 */
[----:B------:R-:W-:-:S04]  /*02d0*/  IADD3 R26, P1, PT, R16, R0, RZ ;  /* 0x00000000101a7210 */ /* 0x000fc80007f3e0ff */
[----:B------:R-:W-:Y:S01]  /*02e0*/  IADD3.X R27, PT, PT, R17, R3, RZ, P1, !PT ;  /* 0x00000003111b7210 */ /* 0x000fe20000ffe4ff */
[----:B------:R0:W3:Y:S04]  /*02f0*/  LDG.E R6, desc[UR10][R16.64] ;  /* 0x0000000a10067981 */ /* 0x0000e8000c1e1900 */
[----:B------:R1:W4:Y:S01]  /*0300*/  LDG.E R7, desc[UR10][R26.64] ;  /* 0x0000000a1a077981 */ /* 0x000322000c1e1900 */
[----:B------:R-:W-:-:S05]  /*0310*/  IADD3 R8, P1, PT, R26, R0, RZ ;  /* 0x000000001a087210 */ /* 0x000fca0007f3e0ff */
[----:B------:R-:W-:Y:S01]  /*0320*/  IMAD.X R9, R27, 0x1, R3, P1 ;  /* 0x000000011b097824 */ /* 0x000fe200008e0603 */
[----:B------:R-:W-:-:S04]  /*0330*/  IADD3 R28, P1, PT, R8, R0, RZ ;  /* 0x00000000081c7210 */ /* 0x000fc80007f3e0ff */
[----:B------:R-:W5:Y:S01]  /*0340*/  LDG.E R8, desc[UR10][R8.64] ;  /* 0x0000000a08087981 */ /* 0x000f62000c1e1900 */
[----:B------:R-:W-:Y:S01]  /*0350*/  IMAD.X R29, R9, 0x1, R3, P1 ;  /* 0x00000001091d7824 */ /* 0x000fe200008e0603 */
[----:B------:R-:W-:-:S05]  /*0360*/  IADD3 R22, P1, PT, R28, R0, RZ ;  /* 0x000000001c167210 */ /* 0x000fca0007f3e0ff */
[--C-:B------:R-:W-:Y:S01]  /*0370*/  IMAD.X R23, R29, 0x1, R3.reuse, P1 ;  /* 0x000000011d177824 */ /* 0x100fe200008e0603 */
[-C--:B------:R-:W-:Y:S01]  /*0380*/  IADD3 R18, P1, PT, R22, R0.reuse, RZ ;  /* 0x0000000016127210 */ /* 0x080fe20007f3e0ff */
[----:B------:R1:W5:Y:S04]  /*0390*/  LDG.E R9, desc[UR10][R28.64] ;  /* 0x0000000a1c097981 */ /* 0x000368000c1e1900 */
[--C-:B------:R-:W-:Y:S01]  /*03a0*/  IMAD.X R19, R23, 0x1, R3.reuse, P1 ;  /* 0x0000000117137824 */ /* 0x100fe200008e0603 */
[-C--:B------:R-:W-:Y:S01]  /*03b0*/  IADD3 R24, P1, PT, R18, R0.reuse, RZ ;  /* 0x0000000012187210 */ /* 0x080fe20007f3e0ff */
[----:B------:R-:W5:Y:S04]  /*03c0*/  LDG.E R22, desc[UR10][R22.64] ;  /* 0x0000000a16167981 */ /* 0x000f68000c1e1900 */
[----:B------:R-:W-:Y:S01]  /*03d0*/  IMAD.X R25, R19, 0x1, R3, P1 ;  /* 0x0000000113197824 */ /* 0x000fe200008e0603 */
[----:B0-----:R-:W-:-:S04]  /*03e0*/  IADD3 R16, P1, PT, R24, R0, RZ ;  /* 0x0000000018107210 */ /* 0x001fc80007f3e0ff */
[----:B------:R-:W-:Y:S01]  /*03f0*/  IADD3.X R17, PT, PT, R25, R3, RZ, P1, !PT ;  /* 0x0000000319117210 */ /* 0x000fe20000ffe4ff */
[----:B------:R0:W5:Y:S01]  /*0400*/  LDG.E R23, desc[UR10][R18.64] ;  /* 0x0000000a12177981 */ /* 0x000162000c1e1900 */
[----:B-1----:R-:W-:-:S03]  /*0410*/  IADD3 R26, P1, PT, R16, R0, RZ ;  /* 0x00000000101a7210 */ /* 0x002fc60007f3e0ff */
[----:B------:R-:W5:Y:S02]  /*0420*/  LDG.E R24, desc[UR10][R24.64] ;  /* 0x0000000a18187981 */ /* 0x000f64000c1e1900 */
[----:B------:R-:W-:Y:S01]  /*0430*/  IMAD.X R27, R17, 0x1, R3, P1 ;  /* 0x00000001111b7824 */ /* 0x000fe200008e0603 */
[----:B------:R-:W-:-:S04]  /*0440*/  IADD3 R28, P1, PT, R26, R0, RZ ;  /* 0x000000001a1c7210 */ /* 0x000fc80007f3e0ff */
[----:B------:R-:W5:Y:S01]  /*0450*/  LDG.E R26, desc[UR10][R26.64] ;  /* 0x0000000a1a1a7981 */ /* 0x000f62000c1e1900 */
[--C-:B------:R-:W-:Y:S01]  /*0460*/  IMAD.X R29, R27, 0x1, R3.reuse, P1 ;  /* 0x000000011b1d7824 */ /* 0x100fe200008e0603 */
[-C--:B0-----:R-:W-:Y:S02]  /*0470*/  IADD3 R18, P1, PT, R28, R0.reuse, RZ ;  /* 0x000000001c127210 */ /* 0x081fe40007f3e0ff */
[----:B------:R0:W5:Y:S03]  /*0480*/  LDG.E R25, desc[UR10][R16.64] ;  /* 0x0000000a10197981 */ /* 0x000166000c1e1900 */
[----:B------:R-:W-:Y:S01]  /*0490*/  IMAD.X R19, R29, 0x1, R3, P1 ;  /* 0x000000011d137824 */ /* 0x000fe200008e0603 */
[----:B------:R-:W5:Y:S01]  /*04a0*/  LDG.E R27, desc[UR10][R28.64] ;  /* 0x0000000a1c1b7981 */ /* 0x000f62000c1e1900 */
[----:B0-----:R-:W-:-:S03]  /*04b0*/  IADD3 R16, P1, PT, R18, R0, RZ ;  /* 0x0000000012107210 */ /* 0x001fc60007f3e0ff */
[----:B------:R2:W5:Y:S02]  /*04c0*/  LDG.E R18, desc[UR10][R18.64] ;  /* 0x0000000a12127981 */ /* 0x000564000c1e1900 */
[----:B------:R-:W-:Y:S02]  /*04d0*/  IMAD.X R17, R19, 0x1, R3, P1 ;  /* 0x0000000113117824 */ /* 0x000fe400008e0603 */
[----:B--2---:R-:W-:Y:S01]  /*04e0*/  FADD R19, R21, R20 ;  /* 0x0000001415137221 */ /* 0x004fe20000000000 */
[-C--:B------:R-:W-:Y:S02]  /*04f0*/  IADD3 R20, P1, PT, R16, R0.reuse, RZ ;  /* 0x0000000010147210 */ /* 0x080fe40007f3e0ff */
[----:B------:R4:W2:Y:S02]  /*0500*/  LDG.E R16, desc[UR10][R16.64] ;  /* 0x0000000a10107981 */ /* 0x0008a4000c1e1900 */
[----:B------:R-:W-:Y:S02]  /*0510*/  IADD3.X R21, PT, PT, R17, R3, RZ, P1, !PT ;  /* 0x0000000311157210 */ /* 0x000fe40000ffe4ff */
[----:B------:R-:W-:Y:S01]  /*0520*/  IADD3 R28, P1, PT, R20, R0, RZ ;  /* 0x00000000141c7210 */ /* 0x000fe20007f3e0ff */
[----:B---3--:R-:W-:-:S02]  /*0530*/  FADD R6, R19, R6 ;  /* 0x0000000613067221 */ /* 0x008fc40000000000 */
[----:B------:R-:W3:Y:S02]  /*0540*/  LDG.E R20, desc[UR10][R20.64] ;  /* 0x0000000a14147981 */ /* 0x000ee4000c1e1900 */
[----:B------:R-:W-:Y:S02]  /*0550*/  IMAD.X R29, R21, 0x1, R3, P1 ;  /* 0x00000001151d7824 */ /* 0x000fe400008e0603 */
[----:B----4-:R-:W-:Y:S01]  /*0560*/  FADD R17, R6, R7 ;  /* 0x0000000706117221 */ /* 0x010fe20000000000 */
[----:B------:R-:W-:Y:S02]  /*0570*/  IADD3 R6, P1, PT, R28, R0, RZ ;  /* 0x000000001c067210 */ /* 0x000fe40007f3e0ff */
[----:B------:R-:W4:Y:S03]  /*0580*/  LDG.E R19, desc[UR10][R28.64] ;  /* 0x0000000a1c137981 */ /* 0x000f26000c1e1900 */
[----:B------:R-:W-:-:S05]  /*0590*/  IMAD.X R7, R29, 0x1, R3, P1 ;  /* 0x000000011d077824 */ /* 0x000fca00008e0603 */
[----:B------:R-:W4:Y:S01]  /*05a0*/  LDG.E R6, desc[UR10][R6.64] ;  /* 0x0000000a06067981 */ /* 0x000f22000c1e1900 */
[----:B-----5:R-:W-:-:S04]  /*05b0*/  FADD R8, R17, R8 ;  /* 0x0000000811087221 */ /* 0x020fc80000000000 */
[----:B------:R-:W-:-:S04]  /*05c0*/  FADD R9, R8, R9 ;  /* 0x0000000908097221 */ /* 0x000fc80000000000 */
[----:B------:R-:W-:-:S04]  /*05d0*/  FADD R22, R9, R22 ;  /* 0x0000001609167221 */ /* 0x000fc80000000000 */
[----:B------:R-:W-:-:S04]  /*05e0*/  FADD R23, R22, R23 ;  /* 0x0000001716177221 */ /* 0x000fc80000000000 */
[----:B------:R-:W-:Y:S01]  /*05f0*/  FADD R24, R23, R24 ;  /* 0x0000001817187221 */ /* 0x000fe20000000000 */
[----:B------:R-:W-:-:S03]  /*0600*/  UIADD3 UR4, UP1, UPT, UR4, -0x10, URZ ;  /* 0xfffffff004047890 */ /* 0x000fc6000ff3e0ff */
[----:B------:R-:W-:-:S04]  /*0610*/  FADD R25, R24, R25 ;  /* 0x0000001918197221 */ /* 0x000fc80000000000 */
[----:B------:R-:W-:-:S04]  /*0620*/  FADD R26, R25, R26 ;  /* 0x0000001a191a7221 */ /* 0x000fc80000000000 */
[----:B------:R-:W-:Y:S01]  /*0630*/  FADD R27, R26, R27 ;  /* 0x0000001b1a1b7221 */ /* 0x000fe20000000000 */
[----:B------:R-:W-:Y:S02]  /*0640*/  UIADD3.X UR7, UPT, UPT, UR7, -0x1, URZ, UP1, !UPT ;  /* 0xffffffff07077890 */ /* 0x000fe40008ffe4ff */
[----:B------:R-:W-:Y:S01]  /*0650*/  UISETP.NE.U32.AND UP1, UPT, UR4, URZ, UPT ;  /* 0x000000ff0400728c */ /* 0x000fe2000bf25070 */
[----:B------:R-:W-:-:S03]  /*0660*/  FADD R27, R27, R18 ;  /* 0x000000121b1b7221 */ /* 0x000fc60000000000 */
[----:B------:R-:W-:Y:S01]  /*0670*/  UISETP.NE.AND.EX UP1, UPT, UR7, URZ, UPT, UP1 ;  /* 0x000000ff0700728c */ /* 0x000fe2000bf25310 */
[----:B------:R-:W-:-:S05]  /*0680*/  LEA R4, P1, R10, R4, 0x6 ;  /* 0x000000040a047211 */ /* 0x000fca00078230ff */
[----:B------:R-:W-:Y:S02]  /*0690*/  IMAD.X R5, R5, 0x1, R2, P1 ;  /* 0x0000000105057824 */ /* 0x000fe400008e0602 */
[----:B--2---:R-:W-:-:S04]  /*06a0*/  FADD R27, R27, R16 ;  /* 0x000000101b1b7221 */ /* 0x004fc80000000000 */
[----:B---3--:R-:W-:-:S04]  /*06b0*/  FADD R20, R27, R20 ;  /* 0x000000141b147221 */ /* 0x008fc80000000000 */
[----:B----4-:R-:W-:-:S04]  /*06c0*/  FADD R19, R20, R19 ;  /* 0x0000001314137221 */ /* 0x010fc80000000000 */
[----:B------:R-:W-:Y:S01]  /*06d0*/  FADD R20, R19, R6 ;  /* 0x0000000613147221 */ /* 0x000fe20000000000 */
[----:B------:R-:W-:Y:S06]  /*06e0*/  BRA.U UP1, `(.L_x_54) ;  /* 0xfffffff901ec7547 */ /* 0x000fec000b83ffff */
.L_x_53:
[----:B------:R-:W-:Y:S05]  /*06f0*/  BRA.U !UP0, `(.L_x_52) ;  /* 0x0000000508f47547 */ /* 0x000fea000b800000 */
[----:B------:R-:W-:Y:S02]  /*0700*/  UISETP.GE.U32.AND UP1, UPT, UR12, 0x8, UPT ;  /* 0x000000080c00788c */ /* 0x000fe4000bf26070 */
[----:B------:R-:W-:Y:S02]  /*0710*/  ULOP3.LUT UR13, UR8, 0x7, URZ, 0xc0, !UPT ;  /* 0x00000007080d7892 */ /* 0x000fe4000f8ec0ff */
[----:B------:R-:W-:Y:S02]  /*0720*/  UISETP.GE.U32.AND.EX UP1, UPT, URZ, URZ, UPT, UP1 ;  /* 0x000000ffff00728c */ /* 0x000fe4000bf26110 */
[----:B------:R-:W-:-:S04]  /*0730*/  UISETP.NE.U32.AND UP0, UPT, UR13, URZ, UPT ;  /* 0x000000ff0d00728c */ /* 0x000fc8000bf05070 */
[----:B------:R-:W-:-:S03]  /*0740*/  UISETP.NE.AND.EX UP0, UPT, URZ, URZ, UPT, UP0 ;  /* 0x000000ffff00728c */ /* 0x000fc6000bf05300 */
[----:B------:R-:W-:Y:S08]  /*0750*/  BRA.U !UP1, `(.L_x_55) ;  /* 0x0000000109f07547 */ /* 0x000ff0000b800000 */
[----:B------:R-:W0:Y:S01]  /*0760*/  LDCU.64 UR14, c[0x0][0x390] ;  /* 0x00007200ff0e77ac */ /* 0x000e220008000a00 */
[C---:B------:R-:W-:Y:S02]  /*0770*/  IMAD R0, R10.reuse, UR6, RZ ;  /* 0x000000060a007c24 */ /* 0x040fe4000f8e02ff */
[C---:B------:R-:W-:Y:S01]  /*0780*/  IMAD.WIDE.U32 R2, R10.reuse, UR5, R12 ;  /* 0x000000050a027c25 */ /* 0x040fe2000f8e000c */
[----:B------:R-:W-:Y:S02]  /*0790*/  UIADD3 UR12, UPT, UPT, UR5, 0x1, URZ ;  /* 0x00000001050c7890 */ /* 0x000fe4000fffe0ff */
[----:B------:R-:W-:Y:S02]  /*07a0*/  UIADD3 UR9, UPT, UPT, UR5, 0x2, URZ ;  /* 0x0000000205097890 */ /* 0x000fe4000fffe0ff */
[----:B------:R-:W-:Y:S01]  /*07b0*/  IMAD R5, R11, UR5, R0 ;  /* 0x000000050b057c24 */ /* 0x000fe2000f8e0200 */
[----:B------:R-:W-:Y:S02]  /*07c0*/  UIADD3 UR6, UPT, UPT, UR5, 0x3, URZ ;  /* 0x0000000305067890 */ /* 0x000fe4000fffe0ff */
[----:B------:R-:W-:Y:S01]  /*07d0*/  UIADD3 UR4, UPT, UPT, UR5, 0x5, URZ ;  /* 0x0000000505047890 */ /* 0x000fe2000fffe0ff */
[----:B------:R-:W-:Y:S01]  /*07e0*/  IMAD.IADD R3, R3, 0x1, R5 ;  /* 0x0000000103037824 */ /* 0x000fe200078e0205 */
[----:B------:R-:W-:Y:S01]  /*07f0*/  UIADD3 UR7, UPT, UPT, UR5, 0x4, URZ ;  /* 0x0000000405077890 */ /* 0x000fe2000fffe0ff */
[----:B------:R-:W-:-:S04]  /*0800*/  IMAD.WIDE.U32 R4, R10, UR12, R12 ;  /* 0x0000000c0a047c25 */ /* 0x000fc8000f8e000c */
[----:B------:R-:W-:Y:S01]  /*0810*/  IMAD.WIDE.U32 R8, R10, UR9, R12 ;  /* 0x000000090a087c25 */ /* 0x000fe2000f8e000c */
[----:B0-----:R-:W-:-:S03]  /*0820*/  LEA R18, P1, R2, UR14, 0x2 ;  /* 0x0000000e02127c11 */ /* 0x001fc6000f8210ff */
[C---:B------:R-:W-:Y:S01]  /*0830*/  IMAD R7, R11.reuse, UR12, R5 ;  /* 0x0000000c0b077c24 */ /* 0x040fe2000f8e0205 */
[----:B------:R-:W-:Y:S01]  /*0840*/  LEA.HI.X R19, R2, UR15, R3, 0x2, P1 ;  /* 0x0000000f02137c11 */ /* 0x000fe200088f1403 */
[----:B------:R-:W-:Y:S01]  /*0850*/  IMAD.WIDE.U32 R2, R10, UR6, R12 ;  /* 0x000000060a027c25 */ /* 0x000fe2000f8e000c */
[----:B------:R-:W-:Y:S02]  /*0860*/  LEA R24, P1, R4, UR14, 0x2 ;  /* 0x0000000e04187c11 */ /* 0x000fe4000f8210ff */
[----:B------:R-:W-:Y:S01]  /*0870*/  LEA R22, P2, R8, UR14, 0x2 ;  /* 0x0000000e08167c11 */ /* 0x000fe2000f8410ff */
[C---:B------:R-:W-:Y:S01]  /*0880*/  IMAD R5, R11.reuse, UR9, R9 ;  /* 0x000000090b057c24 */ /* 0x040fe2000f8e0209 */
[----:B------:R-:W-:Y:S01]  /*0890*/  LEA R6, P3, R2, UR14, 0x2 ;  /* 0x0000000e02067c11 */ /* 0x000fe2000f8610ff */
[C---:B------:R-:W-:Y:S01]  /*08a0*/  IMAD R3, R11.reuse, UR6, R3 ;  /* 0x000000060b037c24 */ /* 0x040fe2000f8e0203 */
[----:B------:R-:W-:Y:S01]  /*08b0*/  LEA.HI.X R25, R4, UR15, R7, 0x2, P1 ;  /* 0x0000000f04197c11 */ /* 0x000fe200088f1407 */
[----:B------:R-:W-:Y:S01]  /*08c0*/  IMAD.WIDE.U32 R16, R10, UR4, R12 ;  /* 0x000000040a107c25 */ /* 0x000fe2000f8e000c */
[----:B------:R-:W-:Y:S01]  /*08d0*/  LEA.HI.X R23, R8, UR15, R5, 0x2, P2 ;  /* 0x0000000f08177c11 */ /* 0x000fe200090f1405 */
[----:B------:R-:W2:Y:S01]  /*08e0*/  LDG.E R19, desc[UR10][R18.64] ;  /* 0x0000000a12137981 */ /* 0x000ea2000c1e1900 */
[----:B------:R-:W-:Y:S01]  /*08f0*/  LEA.HI.X R7, R2, UR15, R3, 0x2, P3 ;  /* 0x0000000f02077c11 */ /* 0x000fe200098f1403 */
[----:B------:R-:W-:Y:S01]  /*0900*/  IMAD.WIDE.U32 R8, R10, UR7, R12 ;  /* 0x000000070a087c25 */ /* 0x000fe2000f8e000c */
[----:B------:R-:W-:Y:S01]  /*0910*/  UIADD3 UR6, UPT, UPT, UR5, 0x6, URZ ;  /* 0x0000000605067890 */ /* 0x000fe2000fffe0ff */
[----:B------:R-:W-:Y:S01]  /*0920*/  LEA R2, P2, R16, UR14, 0x2 ;  /* 0x0000000e10027c11 */ /* 0x000fe2000f8410ff */
[----:B------:R-:W3:Y:S01]  /*0930*/  LDG.E R24, desc[UR10][R24.64] ;  /* 0x0000000a18187981 */ /* 0x000ee2000c1e1900 */
[C---:B------:R-:W-:Y:S01]  /*0940*/  IMAD R3, R11.reuse, UR4, R17 ;  /* 0x000000040b037c24 */ /* 0x040fe2000f8e0211 */
[----:B------:R-:W-:Y:S01]  /*0950*/  LEA R4, P1, R8, UR14, 0x2 ;  /* 0x0000000e08047c11 */ /* 0x000fe2000f8210ff */
[C---:B------:R-:W-:Y:S01]  /*0960*/  IMAD R5, R11.reuse, UR7, R9 ;  /* 0x000000070b057c24 */ /* 0x040fe2000f8e0209 */
[----:B------:R-:W-:Y:S01]  /*0970*/  UIADD3 UR4, UPT, UPT, UR5, 0x7, URZ ;  /* 0x0000000705047890 */ /* 0x000fe2000fffe0ff */
[----:B------:R-:W4:Y:S01]  /*0980*/  LDG.E R22, desc[UR10][R22.64] ;  /* 0x0000000a16167981 */ /* 0x000f22000c1e1900 */
[----:B------:R-:W-:Y:S01]  /*0990*/  LEA.HI.X R3, R16, UR15, R3, 0x2, P2 ;  /* 0x0000000f10037c11 */ /* 0x000fe200090f1403 */
[----:B------:R-:W-:Y:S01]  /*09a0*/  IMAD.WIDE.U32 R16, R10, UR6, R12 ;  /* 0x000000060a107c25 */ /* 0x000fe2000f8e000c */
[----:B------:R-:W-:Y:S01]  /*09b0*/  LEA.HI.X R5, R8, UR15, R5, 0x2, P1 ;  /* 0x0000000f08057c11 */ /* 0x000fe200088f1405 */
[----:B------:R-:W5:Y:S02]  /*09c0*/  LDG.E R6, desc[UR10][R6.64] ;  /* 0x0000000a06067981 */ /* 0x000f64000c1e1900 */
[C---:B------:R-:W-:Y:S01]  /*09d0*/  IMAD R9, R11.reuse, UR6, R17 ;  /* 0x000000060b097c24 */ /* 0x040fe2000f8e0211 */
[----:B------:R-:W-:Y:S01]  /*09e0*/  LEA R8, P1, R16, UR14, 0x2 ;  /* 0x0000000e10087c11 */ /* 0x000fe2000f8210ff */
[----:B------:R-:W-:Y:S01]  /*09f0*/  IMAD.WIDE.U32 R26, R10, UR4, R12 ;  /* 0x000000040a1a7c25 */ /* 0x000fe2000f8e000c */
[----:B------:R-:W5:Y:S02]  /*0a00*/  LDG.E R5, desc[UR10][R4.64] ;  /* 0x0000000a04057981 */ /* 0x000f64000c1e1900 */
[----:B------:R-:W-:Y:S01]  /*0a10*/  LEA.HI.X R9, R16, UR15, R9, 0x2, P1 ;  /* 0x0000000f10097c11 */ /* 0x000fe200088f1409 */
[----:B------:R-:W-:Y:S01]  /*0a20*/  IMAD R17, R11, UR4, R27 ;  /* 0x000000040b117c24 */ /* 0x000fe2000f8e021b */
[C---:B------:R-:W-:Y:S01]  /*0a30*/  LEA R16, P1, R26.reuse, UR14, 0x2 ;  /* 0x0000000e1a107c11 */ /* 0x040fe2000f8210ff */
[----:B------:R-:W5:Y:S03]  /*0a40*/  LDG.E R2, desc[UR10][R2.64] ;  /* 0x0000000a02027981 */ /* 0x000f66000c1e1900 */
[----:B------:R-:W-:Y:S01]  /*0a50*/  LEA.HI.X R17, R26, UR15, R17, 0x2, P1 ;  /* 0x0000000f1a117c11 */ /* 0x000fe200088f1411 */
[----:B------:R-:W5:Y:S04]  /*0a60*/  LDG.E R8, desc[UR10][R8.64] ;  /* 0x0000000a08087981 */ /* 0x000f68000c1e1900 */
[----:B------:R-:W5:Y:S01]  /*0a70*/  LDG.E R16, desc[UR10][R16.64] ;  /* 0x0000000a10107981 */ /* 0x000f62000c1e1900 */
[----:B------:R-:W-:Y:S01]  /*0a80*/  UIADD3 UR5, UPT, UPT, UR5, 0x8, URZ ;  /* 0x0000000805057890 */ /* 0x000fe2000fffe0ff */
[----:B------:R-:W-:Y:S01]  /*0a90*/  UMOV UR6, URZ ;  /* 0x000000ff00067c82 */ /* 0x000fe20008000000 */
[----:B--2---:R-:W-:-:S04]  /*0aa0*/  FADD R19, R20, R19 ;  /* 0x0000001314137221 */ /* 0x004fc80000000000 */
[----:B---3--:R-:W-:-:S04]  /*0ab0*/  FADD R19, R19, R24 ;  /* 0x0000001813137221 */ /* 0x008fc80000000000 */
[----:B----4-:R-:W-:-:S04]  /*0ac0*/  FADD R19, R19, R22 ;  /* 0x0000001613137221 */ /* 0x010fc80000000000 */
[----:B-----5:R-:W-:-:S04]  /*0ad0*/  FADD R6, R19, R6 ;  /* 0x0000000613067221 */ /* 0x020fc80000000000 */
[----:B------:R-:W-:-:S04]  /*0ae0*/  FADD R5, R6, R5 ;  /* 0x0000000506057221 */ /* 0x000fc80000000000 */
[----:B------:R-:W-:-:S04]  /*0af0*/  FADD R5, R5, R2 ;  /* 0x0000000205057221 */ /* 0x000fc80000000000 */
[----:B------:R-:W-:-:S04]  /*0b00*/  FADD R5, R5, R8 ;  /* 0x0000000805057221 */ /* 0x000fc80000000000 */
[----:B------:R-:W-:-:S07]  /*0b10*/  FADD R20, R5, R16 ;  /* 0x0000001005147221 */ /* 0x000fce0000000000 */
.L_x_55:
[----:B------:R-:W-:Y:S05]  /*0b20*/  BRA.U !UP0, `(.L_x_52) ;  /* 0x0000000108e87547 */ /* 0x000fea000b800000 */
[----:B------:R-:W-:Y:S02]  /*0b30*/  UISETP.GE.U32.AND UP1, UPT, UR13, 0x4, UPT ;  /* 0x000000040d00788c */ /* 0x000fe4000bf26070 */
[----:B------:R-:W-:Y:S02]  /*0b40*/  ULOP3.LUT UR7, UR8, 0x3, URZ, 0xc0, !UPT ;  /* 0x0000000308077892 */ /* 0x000fe4000f8ec0ff */
[----:B------:R-:W-:Y:S02]  /*0b50*/  UISETP.GE.U32.AND.EX UP1, UPT, URZ, URZ, UPT, UP1 ;  /* 0x000000ffff00728c */ /* 0x000fe4000bf26110 */
[----:B------:R-:W-:Y:S01]  /*0b60*/  UISETP.NE.U32.AND UP0, UPT, UR7, URZ, UPT ;  /* 0x000000ff0700728c */ /* 0x000fe2000bf05070 */
[----:B------:R-:W-:Y:S01]  /*0b70*/  UMOV UR4, URZ ;  /* 0x000000ff00047c82 */ /* 0x000fe20008000000 */
[----:B------:R-:W0:Y:S02]  /*0b80*/  LDCU.64 UR14, c[0x0][0x390] ;  /* 0x00007200ff0e77ac */ /* 0x000e240008000a00 */
[----:B------:R-:W-:-:S03]  /*0b90*/  UISETP.NE.AND.EX UP0, UPT, UR4, URZ, UPT, UP0 ;  /* 0x000000ff0400728c */ /* 0x000fc6000bf05300 */
[----:B------:R-:W-:Y:S08]  /*0ba0*/  BRA.U !UP1, `(.L_x_56) ;  /* 0x0000000109807547 */ /* 0x000ff0000b800000 */
[----:B------:R-:W1:Y:S01]  /*0bb0*/  LDCU.64 UR8, c[0x0][0x390] ;  /* 0x00007200ff0877ac */ /* 0x000e620008000a00 */
[C---:B------:R-:W-:Y:S02]  /*0bc0*/  IMAD R0, R10.reuse, UR6, RZ ;  /* 0x000000060a007c24 */ /* 0x040fe4000f8e02ff */
[C---:B------:R-:W-:Y:S01]  /*0bd0*/  IMAD.WIDE.U32 R2, R10.reuse, UR5, R12 ;  /* 0x000000050a027c25 */ /* 0x040fe2000f8e000c */
[----:B------:R-:W-:Y:S02]  /*0be0*/  UIADD3 UR6, UPT, UPT, UR5, 0x1, URZ ;  /* 0x0000000105067890 */ /* 0x000fe4000fffe0ff */
[----:B------:R-:W-:Y:S02]  /*0bf0*/  UIADD3 UR12, UPT, UPT, UR5, 0x2, URZ ;  /* 0x00000002050c7890 */ /* 0x000fe4000fffe0ff */
[----:B------:R-:W-:Y:S01]  /*0c00*/  IMAD R5, R11, UR5, R0 ;  /* 0x000000050b057c24 */ /* 0x000fe2000f8e0200 */
[----:B------:R-:W-:Y:S01]  /*0c10*/  UIADD3 UR13, UPT, UPT, UR5, 0x3, URZ ;  /* 0x00000003050d7890 */ /* 0x000fe2000fffe0ff */
[----:B------:R-:W-:-:S03]  /*0c20*/  IMAD.WIDE.U32 R16, R10, UR6, R12 ;  /* 0x000000060a107c25 */ /* 0x000fc6000f8e000c */
[----:B------:R-:W-:Y:S01]  /*0c30*/  IADD3 R5, PT, PT, R3, R5, RZ ;  /* 0x0000000503057210 */ /* 0x000fe20007ffe0ff */
[----:B------:R-:W-:Y:S01]  /*0c40*/  IMAD.WIDE.U32 R8, R10, UR12, R12 ;  /* 0x0000000c0a087c25 */ /* 0x000fe2000f8e000c */
[----:B-1----:R-:W-:-:S03]  /*0c50*/  LEA R6, P1, R2, UR8, 0x2 ;  /* 0x0000000802067c11 */ /* 0x002fc6000f8210ff */
[C---:B------:R-:W-:Y:S02]  /*0c60*/  IMAD R3, R11.reuse, UR6, R17 ;  /* 0x000000060b037c24 */ /* 0x040fe4000f8e0211 */
[C---:B------:R-:W-:Y:S01]  /*0c70*/  IMAD R9, R11.reuse, UR12, R9 ;  /* 0x0000000c0b097c24 */ /* 0x040fe2000f8e0209 */
[----:B------:R-:W-:Y:S02]  /*0c80*/  LEA.HI.X R7, R2, UR9, R5, 0x2, P1 ;  /* 0x0000000902077c11 */ /* 0x000fe400088f1405 */
[----:B------:R-:W-:Y:S02]  /*0c90*/  LEA R4, P1, R16, UR8, 0x2 ;  /* 0x0000000810047c11 */ /* 0x000fe4000f8210ff */
[----:B------:R-:W-:Y:S02]  /*0ca0*/  LEA R2, P2, R8, UR8, 0x2 ;  /* 0x0000000808027c11 */ /* 0x000fe4000f8410ff */
[----:B------:R-:W-:Y:S01]  /*0cb0*/  LEA.HI.X R5, R16, UR9, R3, 0x2, P1 ;  /* 0x0000000910057c11 */ /* 0x000fe200088f1403 */
[----:B------:R-:W-:Y:S01]  /*0cc0*/  IMAD.WIDE.U32 R16, R10, UR13, R12 ;  /* 0x0000000d0a107c25 */ /* 0x000fe2000f8e000c */
[----:B------:R-:W-:Y:S01]  /*0cd0*/  LEA.HI.X R3, R8, UR9, R9, 0x2, P2 ;  /* 0x0000000908037c11 */ /* 0x000fe200090f1409 */
[----:B------:R-:W2:Y:S02]  /*0ce0*/  LDG.E R7, desc[UR10][R6.64] ;  /* 0x0000000a06077981 */ /* 0x000ea4000c1e1900 */
[----:B------:R-:W-:Y:S01]  /*0cf0*/  IMAD R9, R11, UR13, R17 ;  /* 0x0000000d0b097c24 */ /* 0x000fe2000f8e0211 */
[C---:B------:R-:W-:Y:S01]  /*0d00*/  LEA R8, P1, R16.reuse, UR8, 0x2 ;  /* 0x0000000810087c11 */ /* 0x040fe2000f8210ff */
[----:B------:R-:W3:Y:S03]  /*0d10*/  LDG.E R5, desc[UR10][R4.64] ;  /* 0x0000000a04057981 */ /* 0x000ee6000c1e1900 */
[----:B------:R-:W-:Y:S01]  /*0d20*/  LEA.HI.X R9, R16, UR9, R9, 0x2, P1 ;  /* 0x0000000910097c11 */ /* 0x000fe200088f1409 */
[----:B------:R-:W4:Y:S05]  /*0d30*/  LDG.E R3, desc[UR10][R2.64] ;  /* 0x0000000a02037981 */ /* 0x000f2a000c1e1900 */
[----:B------:R-:W5:Y:S01]  /*0d40*/  LDG.E R9, desc[UR10][R8.64] ;  /* 0x0000000a08097981 */ /* 0x000f62000c1e1900 */
[----:B------:R-:W-:Y:S01]  /*0d50*/  UIADD3 UR5, UPT, UPT, UR5, 0x4, URZ ;  /* 0x0000000405057890 */ /* 0x000fe2000fffe0ff */
[----:B------:R-:W-:Y:S01]  /*0d60*/  UMOV UR6, URZ ;  /* 0x000000ff00067c82 */ /* 0x000fe20008000000 */
[----:B--2---:R-:W-:-:S04]  /*0d70*/  FADD R20, R20, R7 ;  /* 0x0000000714147221 */ /* 0x004fc80000000000 */
[----:B---3--:R-:W-:-:S04]  /*0d80*/  FADD R20, R20, R5 ;  /* 0x0000000514147221 */ /* 0x008fc80000000000 */
[----:B----4-:R-:W-:-:S04]  /*0d90*/  FADD R20, R20, R3 ;  /* 0x0000000314147221 */ /* 0x010fc80000000000 */
[----:B-----5:R-:W-:-:S07]  /*0da0*/  FADD R20, R20, R9 ;  /* 0x0000000914147221 */ /* 0x020fce0000000000 */
.L_x_56:
[----:B------:R-:W-:Y:S05]  /*0db0*/  BRA.U !UP0, `(.L_x_52) ;  /* 0x0000000108447547 */ /* 0x000fea000b800000 */
.L_x_57:
[C---:B------:R-:W-:Y:S02]  /*0dc0*/  IMAD R0, R10.reuse, UR6, RZ ;  /* 0x000000060a007c24 */ /* 0x040fe4000f8e02ff */
[----:B------:R-:W-:Y:S02]  /*0dd0*/  IMAD.MOV.U32 R2, RZ, RZ, R12 ;  /* 0x000000ffff027224 */ /* 0x000fe400078e000c */
[----:B------:R-:W-:Y:S02]  /*0de0*/  IMAD.MOV.U32 R3, RZ, RZ, R13 ;  /* 0x000000ffff037224 */ /* 0x000fe400078e000d */
[----:B------:R-:W-:Y:S02]  /*0df0*/  IMAD R5, R11, UR5, R0 ;  /* 0x000000050b057c24 */ /* 0x000fe4000f8e0200 */
[----:B------:R-:W-:-:S04]  /*0e00*/  IMAD.WIDE.U32 R2, R10, UR5, R2 ;  /* 0x000000050a027c25 */ /* 0x000fc8000f8e0002 */
[----:B------:R-:W-:Y:S01]  /*0e10*/  IMAD.IADD R3, R3, 0x1, R5 ;  /* 0x0000000103037824 */ /* 0x000fe200078e0205 */
[----:B0-----:R-:W-:-:S04]  /*0e20*/  LEA R4, P1, R2, UR14, 0x2 ;  /* 0x0000000e02047c11 */ /* 0x001fc8000f8210ff */
[----:B------:R-:W-:-:S06]  /*0e30*/  LEA.HI.X R5, R2, UR15, R3, 0x2, P1 ;  /* 0x0000000f02057c11 */ /* 0x000fcc00088f1403 */
[----:B------:R-:W2:Y:S01]  /*0e40*/  LDG.E R5, desc[UR10][R4.64] ;  /* 0x0000000a04057981 */ /* 0x000ea2000c1e1900 */
[----:B------:R-:W-:Y:S02]  /*0e50*/  UIADD3 UR7, UP0, UPT, UR7, -0x1, URZ ;  /* 0xffffffff07077890 */ /* 0x000fe4000ff1e0ff */
[----:B------:R-:W-:Y:S02]  /*0e60*/  UIADD3 UR5, UPT, UPT, UR5, 0x1, URZ ;  /* 0x0000000105057890 */ /* 0x000fe4000fffe0ff */
[----:B------:R-:W-:Y:S02]  /*0e70*/  UIADD3.X UR4, UPT, UPT, UR4, -0x1, URZ, UP0, !UPT ;  /* 0xffffffff04047890 */ /* 0x000fe400087fe4ff */
[----:B------:R-:W-:Y:S01]  /*0e80*/  UISETP.NE.U32.AND UP0, UPT, UR7, URZ, UPT ;  /* 0x000000ff0700728c */ /* 0x000fe2000bf05070 */
[----:B------:R-:W-:-:S03]  /*0e90*/  UMOV UR6, URZ ;  /* 0x000000ff00067c82 */ /* 0x000fc60008000000 */
[----:B------:R-:W-:Y:S01]  /*0ea0*/  UISETP.NE.AND.EX UP0, UPT, UR4, URZ, UPT, UP0 ;  /* 0x000000ff0400728c */ /* 0x000fe2000bf05300 */
[----:B--2---:R-:W-:-:S08]  /*0eb0*/  FADD R20, R5, R20 ;  /* 0x0000001405147221 */ /* 0x004fd00000000000 */
[----:B------:R-:W-:Y:S05]  /*0ec0*/  BRA.U UP0, `(.L_x_57) ;  /* 0xfffffffd00bc7547 */ /* 0x000fea000b83ffff */
.L_x_52:
[----:B------:R-:W1:Y:S02]  /*0ed0*/  LDCU.64 UR4, c[0x0][0x3a0] ;  /* 0x00007400ff0477ac */ /* 0x000e640008000a00 */
[----:B-1----:R-:W-:-:S04]  /*0ee0*/  LEA R2, P1, R12, UR4, 0x2 ;  /* 0x000000040c027c11 */ /* 0x002fc8000f8210ff */
[----:B------:R-:W-:-:S05]  /*0ef0*/  LEA.HI.X R3, R12, UR5, R13, 0x2, P1 ;  /* 0x000000050c037c11 */ /* 0x000fca00088f140d */
[----:B------:R1:W-:Y:S04]  /*0f00*/  STG.E desc[UR10][R2.64], R20 ;  /* 0x0000001402007986 */ /* 0x0003e8000c10190a */
.L_x_51:
[----:B0-----:R-:W-:Y:S05]  /*0f10*/  BSYNC.RECONVERGENT B0 ;  /* 0x0000000000007941 */ /* 0x001fea0003800200 */
.L_x_50:
[----:B------:R-:W0:Y:S01]  /*0f20*/  LDC.64 R8, c[0x0][0x3b8] ;  /* 0x0000ee00ff087b82 */ /* 0x000e220000000a00 */
[----:B------:R-:W-:Y:S01]  /*0f30*/  BSSY.RECONVERGENT B0, `(.L_x_58) ;  /* 0x00000eb000007945 */ /* 0x000fe20003800200 */
[----:B0-----:R-:W-:-:S04]  /*0f40*/  ISETP.GE.U32.AND P1, PT, R14, R8, PT ;  /* 0x000000080e00720c */ /* 0x001fc80003f26070 */
[----:B------:R-:W-:-:S13]  /*0f50*/  ISETP.GE.U32.OR.EX P0, PT, RZ, R9, P0, P1 ;  /* 0x00000009ff00720c */ /* 0x000fda0000706510 */
[----:B------:R-:W-:Y:S05]  /*0f60*/  @P0 BRA `(.L_x_59) ;  /* 0x0000000c009c0947 */ /* 0x000fea0003800000 */
[----:B------:R-:W0:Y:S01]  /*0f70*/  LDCU.64 UR8, c[0x0][0x3b0] ;  /* 0x00007600ff0877ac */ /* 0x000e220008000a00 */
[----:B------:R-:W-:Y:S01]  /*0f80*/  IMAD.MOV.U32 R26, RZ, RZ, RZ ;  /* 0x000000ffff1a7224 */ /* 0x000fe200078e00ff */
[----:B0-----:R-:W-:-:S04]  /*0f90*/  UISETP.NE.U32.AND UP0, UPT, UR8, URZ, UPT ;  /* 0x000000ff0800728c */ /* 0x001fc8000bf05070 */
[----:B------:R-:W-:-:S09]  /*0fa0*/  UISETP.NE.AND.EX UP0, UPT, UR9, URZ, UPT, UP0 ;  /* 0x000000ff0900728c */ /* 0x000fd2000bf05300 */
[----:B------:R-:W-:Y:S05]  /*0fb0*/  BRA.U !UP0, `(.L_x_60) ;  /* 0x0000000d08687547 */ /* 0x000fea000b800000 */
[----:B------:R-:W-:Y:S01]  /*0fc0*/  UISETP.GE.U32.AND UP1, UPT, UR8, 0x8, UPT ;  /* 0x000000080800788c */ /* 0x000fe2000bf26070 */
[----:B------:R-:W-:Y:S01]  /*0fd0*/  HFMA2 R26, -RZ, RZ, 0, 0 ;  /* 0x00000000ff1a7431 */ /* 0x000fe200000001ff */
        /* <DEDUP_REMOVED lines=8> */
[C---:B------:R-:W-:Y:S01]  /*1060*/  SHF.L.U64.HI R4, R8.reuse, 0x5, R9 ;  /* 0x0000000508047819 */ /* 0x040fe20000010209 */
[----:B------:R-:W-:Y:S01]  /*1070*/  IMAD.SHL.U32 R25, R8, 0x4, RZ ;  /* 0x0000000408197824 */ /* 0x000fe200078e00ff */
[----:B------:R-:W-:Y:S01]  /*1080*/  SHF.L.U64.HI R6, R10, 0x5, R11 ;  /* 0x000000050a067819 */ /* 0x000fe2000001020b */
[----:B------:R-:W1:Y:S01]  /*1090*/  LDCU.64 UR6, c[0x0][0x380] ;  /* 0x00007000ff0677ac */ /* 0x000e620008000a00 */
[----:B------:R-:W-:Y:S01]  /*10a0*/  SHF.L.U64.HI R24, R8, 0x2, R9 ;  /* 0x0000000208187819 */ /* 0x000fe20000010209 */
[----:B------:R-:W-:Y:S01]  /*10b0*/  IMAD.MOV.U32 R26, RZ, RZ, RZ ;  /* 0x000000ffff1a7224 */ /* 0x000fe200078e00ff */
[C---:B------:R-:W-:Y:S01]  /*10c0*/  SHF.L.U64.HI R29, R10.reuse, 0x2, R11 ;  /* 0x000000020a1d7819 */ /* 0x040fe2000001020b */
[----:B------:R-:W2:Y:S01]  /*10d0*/  LDCU UR5, c[0x0][0x3b4] ;  /* 0x00007680ff0577ac */ /* 0x000ea20008000800 */
[----:B------:R-:W-:Y:S01]  /*10e0*/  IMAD.SHL.U32 R7, R10, 0x4, RZ ;  /* 0x000000040a077824 */ /* 0x000fe200078e00ff */
[----:B------:R-:W-:Y:S01]  /*10f0*/  ULOP3.LUT UR4, UR8, 0xfffffff8, URZ, 0xc0, !UPT ;  /* 0xfffffff808047892 */ /* 0x000fe2000f8ec0ff */
[----:B0-----:R-:W-:-:S02]  /*1100*/  LEA R0, P1, R12, UR12, 0x2 ;  /* 0x0000000c0c007c11 */ /* 0x001fc4000f8210ff */
[----:B-1----:R-:W-:-:S04]  /*1110*/  LEA R2, P0, R14, UR6, 0x2 ;  /* 0x000000060e027c11 */ /* 0x002fc8000f8010ff */
[----:B------:R-:W-:Y:S01]  /*1120*/  UMOV UR6, UR4 ;  /* 0x0000000400067c82 */ /* 0x000fe20008000000 */
[----:B------:R-:W-:Y:S02]  /*1130*/  LEA.HI.X R5, R12, UR13, R13, 0x2, P1 ;  /* 0x0000000d0c057c11 */ /* 0x000fe400088f140d */
[----:B------:R-:W-:Y:S01]  /*1140*/  LEA.HI.X R3, R14, UR7, RZ, 0x2, P0 ;  /* 0x000000070e037c11 */ /* 0x000fe200080f14ff */
[----:B--2---:R-:W-:-:S06]  /*1150*/  UMOV UR7, UR5 ;  /* 0x0000000500077c82 */ /* 0x004fcc0008000000 */
.L_x_62:
[----:B------:R-:W-:Y:S01]  /*1160*/  IMAD.MOV.U32 R22, RZ, RZ, R0 ;  /* 0x000000ffff167224 */ /* 0x000fe200078e0000 */
[----:B------:R-:W-:Y:S01]  /*1170*/  MOV R23, R5 ;  /* 0x0000000500177202 */ /* 0x000fe20000000f00 */
[----:B------:R-:W2:Y:S01]  /*1180*/  LDG.E R17, desc[UR10][R2.64] ;  /* 0x0000000a02117981 */ /* 0x000ea2000c1e1900 */
[----:B------:R-:W-:Y:S02]  /*1190*/  IADD3 R20, P0, PT, R2, R25, RZ ;  /* 0x0000001902147210 */ /* 0x000fe40007f1e0ff */
[----:B------:R-:W-:Y:S01]  /*11a0*/  IADD3 R18, P1, PT, R0, R7, RZ ;  /* 0x0000000700127210 */ /* 0x000fe20007f3e0ff */
[----:B------:R-:W2:Y:S02]  /*11b0*/  LDG.E R16, desc[UR10][R22.64] ;  /* 0x0000000a16107981 */ /* 0x000ea4000c1e1900 */
[----:B------:R-:W-:Y:S02]  /*11c0*/  IMAD.X R21, R3, 0x1, R24, P0 ;  /* 0x0000000103157824 */ /* 0x000fe400000e0618 */
[----:B------:R-:W-:-:S03]  /*11d0*/  IMAD.X R19, R5, 0x1, R29, P1 ;  /* 0x0000000105137824 */ /* 0x000fc600008e061d */
[----:B------:R0:W3:Y:S04]  /*11e0*/  LDG.E R23, desc[UR10][R20.64] ;  /* 0x0000000a14177981 */ /* 0x0000e8000c1e1900 */
[----:B------:R-:W3:Y:S01]  /*11f0*/  LDG.E R22, desc[UR10][R18.64] ;  /* 0x0000000a12167981 */ /* 0x000ee2000c1e1900 */
[----:B--2---:R-:W-:Y:S01]  /*1200*/  FFMA R28, R17, R16, R26 ;  /* 0x00000010111c7223 */ /* 0x004fe2000000001a */
[----:B------:R-:W-:Y:S02]  /*1210*/  IADD3 R16, P0, PT, R20, R25, RZ ;  /* 0x0000001914107210 */ /* 0x000fe40007f1e0ff */
[----:B------:R-:W-:-:S03]  /*1220*/  IADD3 R26, P1, PT, R18, R7, RZ ;  /* 0x00000007121a7210 */ /* 0x000fc60007f3e0ff */
[----:B------:R-:W-:Y:S02]  /*1230*/  IMAD.X R17, R21, 0x1, R24, P0 ;  /* 0x0000000115117824 */ /* 0x000fe400000e0618 */
[--C-:B------:R-:W-:Y:S01]  /*1240*/  IMAD.X R27, R19, 0x1, R29.reuse, P1 ;  /* 0x00000001131b7824 */ /* 0x100fe200008e061d */
[----:B0-----:R-:W-:Y:S02]  /*1250*/  IADD3 R20, P1, PT, R26, R7, RZ ;  /* 0x000000071a147210 */ /* 0x001fe40007f3e0ff */
[----:B------:R0:W2:Y:S01]  /*1260*/  LDG.E R19, desc[UR10][R16.64] ;  /* 0x0000000a10137981 */ /* 0x0000a2000c1e1900 */
[----:B---3--:R-:W-:Y:S01]  /*1270*/  FFMA R28, R23, R22, R28 ;  /* 0x00000016171c7223 */ /* 0x008fe2000000001c */
[----:B------:R-:W-:Y:S02]  /*1280*/  IADD3 R22, P0, PT, R16, R25, RZ ;  /* 0x0000001910167210 */ /* 0x000fe40007f1e0ff */
[----:B------:R-:W2:Y:S01]  /*1290*/  LDG.E R18, desc[UR10][R26.64] ;  /* 0x0000000a1a127981 */ /* 0x000ea2000c1e1900 */
[----:B------:R-:W-:Y:S01]  /*12a0*/  IMAD.X R21, R27, 0x1, R29, P1 ;  /* 0x000000011b157824 */ /* 0x000fe200008e061d */
[----:B------:R-:W-:-:S05]  /*12b0*/  IADD3.X R23, PT, PT, R17, R24, RZ, P0, !PT ;  /* 0x0000001811177210 */ /* 0x000fca00007fe4ff */
[----:B------:R1:W3:Y:S04]  /*12c0*/  LDG.E R27, desc[UR10][R22.64] ;  /* 0x0000000a161b7981 */ /* 0x0002e8000c1e1900 */
[----:B------:R-:W3:Y:S01]  /*12d0*/  LDG.E R26, desc[UR10][R20.64] ;  /* 0x0000000a141a7981 */ /* 0x000ee2000c1e1900 */
[----:B0-----:R-:W-:-:S05]  /*12e0*/  IADD3 R16, P1, PT, R20, R7, RZ ;  /* 0x0000000714107210 */ /* 0x001fca0007f3e0ff */
[----:B------:R-:W-:-:S05]  /*12f0*/  IMAD.X R17, R21, 0x1, R29, P1 ;  /* 0x0000000115117824 */ /* 0x000fca00008e061d */
[----:B------:R-:W4:Y:S01]  /*1300*/  LDG.E R20, desc[UR10][R16.64] ;  /* 0x0000000a10147981 */ /* 0x000f22000c1e1900 */
[----:B--2---:R-:W-:Y:S01]  /*1310*/  FFMA R28, R19, R18, R28 ;  /* 0x00000012131c7223 */ /* 0x004fe2000000001c */
[----:B------:R-:W-:-:S05]  /*1320*/  IADD3 R18, P0, PT, R22, R25, RZ ;  /* 0x0000001916127210 */ /* 0x000fca0007f1e0ff */
[----:B------:R-:W-:Y:S01]  /*1330*/  IMAD.X R19, R23, 0x1, R24, P0 ;  /* 0x0000000117137824 */ /* 0x000fe200000e0618 */
[----:B-1----:R-:W-:-:S04]  /*1340*/  IADD3 R22, P0, PT, R18, R25, RZ ;  /* 0x0000001912167210 */ /* 0x002fc80007f1e0ff */
[----:B------:R0:W4:Y:S01]  /*1350*/  LDG.E R21, desc[UR10][R18.64] ;  /* 0x0000000a12157981 */ /* 0x000122000c1e1900 */
[----:B---3--:R-:W-:Y:S01]  /*1360*/  FFMA R28, R27, R26, R28 ;  /* 0x0000001a1b1c7223 */ /* 0x008fe2000000001c */
[----:B------:R-:W-:Y:S01]  /*1370*/  IADD3 R26, P1, PT, R16, R7, RZ ;  /* 0x00000007101a7210 */ /* 0x000fe20007f3e0ff */
[----:B------:R-:W-:-:S03]  /*1380*/  IMAD.X R23, R19, 0x1, R24, P0 ;  /* 0x0000000113177824 */ /* 0x000fc600000e0618 */
[----:B------:R-:W-:Y:S02]  /*1390*/  IADD3.X R27, PT, PT, R17, R29, RZ, P1, !PT ;  /* 0x0000001d111b7210 */ /* 0x000fe40000ffe4ff */
[----:B------:R1:W2:Y:S04]  /*13a0*/  LDG.E R17, desc[UR10][R22.64] ;  /* 0x0000000a16117981 */ /* 0x0002a8000c1e1900 */
[----:B------:R-:W2:Y:S01]  /*13b0*/  LDG.E R16, desc[UR10][R26.64] ;  /* 0x0000000a1a107981 */ /* 0x000ea2000c1e1900 */
[----:B0-----:R-:W-:-:S05]  /*13c0*/  IADD3 R18, P1, PT, R26, R7, RZ ;  /* 0x000000071a127210 */ /* 0x001fca0007f3e0ff */
[--C-:B------:R-:W-:Y:S02]  /*13d0*/  IMAD.X R19, R27, 0x1, R29.reuse, P1 ;  /* 0x000000011b137824 */ /* 0x100fe400008e061d */
[----:B----4-:R-:W-:Y:S01]  /*13e0*/  FFMA R28, R21, R20, R28 ;  /* 0x00000014151c7223 */ /* 0x010fe2000000001c */
[----:B------:R-:W-:Y:S02]  /*13f0*/  IADD3 R20, P0, PT, R22, R25, RZ ;  /* 0x0000001916147210 */ /* 0x000fe40007f1e0ff */
[----:B-1----:R-:W-:Y:S02]  /*1400*/  IADD3 R22, P1, PT, R18, R7, RZ ;  /* 0x0000000712167210 */ /* 0x002fe40007f3e0ff */
[----:B------:R-:W3:Y:S01]  /*1410*/  LDG.E R18, desc[UR10][R18.64] ;  /* 0x0000000a12127981 */ /* 0x000ee2000c1e1900 */
[----:B------:R-:W-:Y:S02]  /*1420*/  IMAD.X R21, R23, 0x1, R24, P0 ;  /* 0x0000000117157824 */ /* 0x000fe400000e0618 */
[----:B--2---:R-:W-:Y:S01]  /*1430*/  FFMA R28, R17, R16, R28 ;  /* 0x00000010111c7223 */ /* 0x004fe2000000001c */
[----:B------:R-:W-:Y:S01]  /*1440*/  IADD3 R16, P0, PT, R20, R25, RZ ;  /* 0x0000001914107210 */ /* 0x000fe20007f1e0ff */
[----:B------:R-:W-:Y:S01]  /*1450*/  IMAD.X R23, R19, 0x1, R29, P1 ;  /* 0x0000000113177824 */ /* 0x000fe200008e061d */
[----:B------:R-:W3:Y:S03]  /*1460*/  LDG.E R20, desc[UR10][R20.64] ;  /* 0x0000000a14147981 */ /* 0x000ee6000c1e1900 */
[----:B------:R-:W-:Y:S01]  /*1470*/  IMAD.X R17, R21, 0x1, R24, P0 ;  /* 0x0000000115117824 */ /* 0x000fe200000e0618 */
[----:B------:R-:W2:Y:S05]  /*1480*/  LDG.E R22, desc[UR10][R22.64] ;  /* 0x0000000a16167981 */ /* 0x000eaa000c1e1900 */
[----:B------:R-:W2:Y:S01]  /*1490*/  LDG.E R17, desc[UR10][R16.64] ;  /* 0x0000000a10117981 */ /* 0x000ea2000c1e1900 */
[----:B------:R-:W-:-:S04]  /*14a0*/  UIADD3 UR6, UP1, UPT, UR6, -0x8, URZ ;  /* 0xfffffff806067890 */ /* 0x000fc8000ff3e0ff */
[----:B------:R-:W-:Y:S02]  /*14b0*/  UIADD3.X UR7, UPT, UPT, UR7, -0x1, URZ, UP1, !UPT ;  /* 0xffffffff07077890 */ /* 0x000fe40008ffe4ff */
[----:B------:R-:W-:-:S04]  /*14c0*/  UISETP.NE.U32.AND UP1, UPT, UR6, URZ, UPT ;  /* 0x000000ff0600728c */ /* 0x000fc8000bf25070 */
[----:B------:R-:W-:Y:S01]  /*14d0*/  UISETP.NE.AND.EX UP1, UPT, UR7, URZ, UPT, UP1 ;  /* 0x000000ff0700728c */ /* 0x000fe2000bf25310 */
[----:B------:R-:W-:Y:S02]  /*14e0*/  LEA R0, P1, R10, R0, 0x5 ;  /* 0x000000000a007211 */ /* 0x000fe400078228ff */
[----:B------:R-:W-:-:S03]  /*14f0*/  LEA R2, P0, R8, R2, 0x5 ;  /* 0x0000000208027211 */ /* 0x000fc600078028ff */
[----:B------:R-:W-:Y:S01]  /*1500*/  IMAD.X R5, R5, 0x1, R6, P1 ;  /* 0x0000000105057824 */ /* 0x000fe200008e0606 */
[----:B------:R-:W-:Y:S01]  /*1510*/  IADD3.X R3, PT, PT, R3, R4, RZ, P0, !PT ;  /* 0x0000000403037210 */ /* 0x000fe200007fe4ff */
[----:B---3--:R-:W-:-:S04]  /*1520*/  FFMA R28, R20, R18, R28 ;  /* 0x00000012141c7223 */ /* 0x008fc8000000001c */
[----:B--2---:R-:W-:Y:S01]  /*1530*/  FFMA R26, R17, R22, R28 ;  /* 0x00000016111a7223 */ /* 0x004fe2000000001c */
[----:B------:R-:W-:Y:S06]  /*1540*/  BRA.U UP1, `(.L_x_62) ;  /* 0xfffffffd01047547 */ /* 0x000fec000b83ffff */
.L_x_61:
        /* <DEDUP_REMOVED lines=9> */
[----:B------:R-:W-:Y:S01]  /*15e0*/  IMAD.MOV.U32 R15, RZ, RZ, RZ ;  /* 0x000000ffff0f7224 */ /* 0x000fe200078e00ff */
[----:B------:R-:W2:Y:S01]  /*15f0*/  LDCU.64 UR14, c[0x0][0x390] ;  /* 0x00007200ff0e77ac */ /* 0x000ea20008000a00 */
[----:B------:R-:W-:Y:S02]  /*1600*/  IMAD R5, R9, UR4, R0 ;  /* 0x0000000409057c24 */ /* 0x000fe4000f8e0200 */
[----:B-1----:R-:W-:Y:S01]  /*1610*/  IMAD.WIDE.U32 R2, R8, UR4, R14 ;  /* 0x0000000408027c25 */ /* 0x002fe2000f8e000e */
[----:B------:R-:W-:Y:S02]  /*1620*/  UIADD3 UR7, UPT, UPT, UR4, 0x1, URZ ;  /* 0x0000000104077890 */ /* 0x000fe4000fffe0ff */
[----:B------:R-:W-:Y:S01]  /*1630*/  UIADD3 UR6, UPT, UPT, UR4, 0x2, URZ ;  /* 0x0000000204067890 */ /* 0x000fe2000fffe0ff */
[----:B------:R-:W-:Y:S01]  /*1640*/  IMAD R0, R10, UR5, RZ ;  /* 0x000000050a007c24 */ /* 0x000fe2000f8e02ff */
[----:B------:R-:W-:Y:S01]  /*1650*/  IADD3 R3, PT, PT, R3, R5, RZ ;  /* 0x0000000503037210 */ /* 0x000fe20007ffe0ff */
[----:B------:R-:W-:Y:S01]  /*1660*/  IMAD.MOV.U32 R24, RZ, RZ, R12 ;  /* 0x000000ffff187224 */ /* 0x000fe200078e000c */
[----:B------:R-:W-:Y:S01]  /*1670*/  UIADD3 UR5, UPT, UPT, UR4, 0x3, URZ ;  /* 0x0000000304057890 */ /* 0x000fe2000fffe0ff */
[----:B------:R-:W-:-:S02]  /*1680*/  IMAD.MOV.U32 R25, RZ, RZ, R13 ;  /* 0x000000ffff197224 */ /* 0x000fc400078e000d */
[----:B------:R-:W-:Y:S01]  /*1690*/  IMAD R17, R11, UR4, R0 ;  /* 0x000000040b117c24 */ /* 0x000fe2000f8e0200 */
[----:B0-----:R-:W-:Y:S01]  /*16a0*/  LEA R22, P0, R2, UR12, 0x2 ;  /* 0x0000000c02167c11 */ /* 0x001fe2000f8010ff */
[----:B------:R-:W-:-:S03]  /*16b0*/  IMAD.WIDE.U32 R4, R10, UR4, R24 ;  /* 0x000000040a047c25 */ /* 0x000fc6000f8e0018 */
[----:B------:R-:W-:Y:S01]  /*16c0*/  LEA.HI.X R23, R2, UR13, R3, 0x2, P0 ;  /* 0x0000000d02177c11 */ /* 0x000fe200080f1403 */
[----:B------:R-:W-:Y:S01]  /*16d0*/  IMAD.WIDE.U32 R6, R8, UR7, R14 ;  /* 0x0000000708067c25 */ /* 0x000fe2000f8e000e */
[----:B--2---:R-:W-:-:S03]  /*16e0*/  LEA R18, P0, R4, UR14, 0x2 ;  /* 0x0000000e04127c11 */ /* 0x004fc6000f8010ff */
[----:B------:R-:W-:Y:S01]  /*16f0*/  IMAD.IADD R5, R5, 0x1, R17 ;  /* 0x0000000105057824 */ /* 0x000fe200078e0211 */
[----:B------:R-:W-:Y:S01]  /*1700*/  LEA R20, P1, R6, UR12, 0x2 ;  /* 0x0000000c06147c11 */ /* 0x000fe2000f8210ff */
[----:B------:R-:W-:Y:S01]  /*1710*/  IMAD R7, R9, UR7, R7 ;  /* 0x0000000709077c24 */ /* 0x000fe2000f8e0207 */
[----:B------:R-:W2:Y:S01]  /*1720*/  LDG.E R23, desc[UR10][R22.64] ;  /* 0x0000000a16177981 */ /* 0x000ea2000c1e1900 */
[----:B------:R-:W-:Y:S01]  /*1730*/  IMAD.WIDE.U32 R2, R10, UR7, R24 ;  /* 0x000000070a027c25 */ /* 0x000fe2000f8e0018 */
[----:B------:R-:W-:Y:S02]  /*1740*/  LEA.HI.X R19, R4, UR15, R5, 0x2, P0 ;  /* 0x0000000f04137c11 */ /* 0x000fe400080f1405 */
[----:B------:R-:W-:Y:S01]  /*1750*/  LEA.HI.X R21, R6, UR13, R7, 0x2, P1 ;  /* 0x0000000d06157c11 */ /* 0x000fe200088f1407 */
[----:B------:R-:W-:Y:S01]  /*1760*/  IMAD.WIDE.U32 R4, R8, UR6, R14 ;  /* 0x0000000608047c25 */ /* 0x000fe2000f8e000e */
[----:B------:R-:W-:Y:S01]  /*1770*/  LEA R6, P0, R2, UR14, 0x2 ;  /* 0x0000000e02067c11 */ /* 0x000fe2000f8010ff */
[----:B------:R-:W2:Y:S02]  /*1780*/  LDG.E R18, desc[UR10][R18.64] ;  /* 0x0000000a12127981 */ /* 0x000ea4000c1e1900 */
[----:B------:R-:W-:Y:S01]  /*1790*/  IMAD R7, R11, UR7, R3 ;  /* 0x000000070b077c24 */ /* 0x000fe2000f8e0203 */
[----:B------:R-:W-:Y:S01]  /*17a0*/  LEA R16, P1, R4, UR12, 0x2 ;  /* 0x0000000c04107c11 */ /* 0x000fe2000f8210ff */
[----:B------:R-:W-:Y:S01]  /*17b0*/  IMAD R3, R9, UR6, R5 ;  /* 0x0000000609037c24 */ /* 0x000fe2000f8e0205 */
[----:B------:R-:W3:Y:S01]  /*17c0*/  LDG.E R21, desc[UR10][R20.64] ;  /* 0x0000000a14157981 */ /* 0x000ee2000c1e1900 */
[----:B------:R-:W-:Y:S01]  /*17d0*/  IMAD.WIDE.U32 R28, R8, UR5, R14 ;  /* 0x00000005081c7c25 */ /* 0x000fe2000f8e000e */
[----:B------:R-:W-:-:S02]  /*17e0*/  LEA.HI.X R7, R2, UR15, R7, 0x2, P0 ;  /* 0x0000000f02077c11 */ /* 0x000fc400080f1407 */
[----:B------:R-:W-:Y:S01]  /*17f0*/  LEA.HI.X R17, R4, UR13, R3, 0x2, P1 ;  /* 0x0000000d04117c11 */ /* 0x000fe200088f1403 */
[----:B------:R-:W-:Y:S02]  /*1800*/  IMAD.WIDE.U32 R4, R10, UR6, R24 ;  /* 0x000000060a047c25 */ /* 0x000fe4000f8e0018 */
[----:B------:R-:W3:Y:S02]  /*1810*/  LDG.E R6, desc[UR10][R6.64] ;  /* 0x0000000a06067981 */ /* 0x000ee4000c1e1900 */
[----:B------:R-:W-:Y:S01]  /*1820*/  IMAD R3, R11, UR6, R5 ;  /* 0x000000060b037c24 */ /* 0x000fe2000f8e0205 */
[----:B------:R-:W-:Y:S01]  /*1830*/  LEA R2, P0, R4, UR14, 0x2 ;  /* 0x0000000e04027c11 */ /* 0x000fe2000f8010ff */
[----:B------:R-:W-:Y:S01]  /*1840*/  IMAD R5, R9, UR5, R29 ;  /* 0x0000000509057c24 */ /* 0x000fe2000f8e021d */
[----:B------:R-:W4:Y:S01]  /*1850*/  LDG.E R17, desc[UR10][R16.64] ;  /* 0x0000000a10117981 */ /* 0x000f22000c1e1900 */
[----:B------:R-:W-:Y:S01]  /*1860*/  IMAD.WIDE.U32 R24, R10, UR5, R24 ;  /* 0x000000050a187c25 */ /* 0x000fe2000f8e0018 */
[----:B------:R-:W-:-:S02]  /*1870*/  LEA.HI.X R3, R4, UR15, R3, 0x2, P0 ;  /* 0x0000000f04037c11 */ /* 0x000fc400080f1403 */
[C---:B------:R-:W-:Y:S01]  /*1880*/  LEA R4, P0, R28.reuse, UR12, 0x2 ;  /* 0x0000000c1c047c11 */ /* 0x040fe2000f8010ff */
[----:B------:R-:W-:Y:S02]  /*1890*/  IMAD R25, R11, UR5, R25 ;  /* 0x000000050b197c24 */ /* 0x000fe4000f8e0219 */
[----:B------:R-:W4:Y:S01]  /*18a0*/  LDG.E R2, desc[UR10][R2.64] ;  /* 0x0000000a02027981 */ /* 0x000f22000c1e1900 */
[----:B------:R-:W-:Y:S02]  /*18b0*/  LEA.HI.X R5, R28, UR13, R5, 0x2, P0 ;  /* 0x0000000d1c057c11 */ /* 0x000fe400080f1405 */
[----:B------:R-:W-:-:S04]  /*18c0*/  LEA R28, P0, R24, UR14, 0x2 ;  /* 0x0000000e181c7c11 */ /* 0x000fc8000f8010ff */
[----:B------:R-:W-:Y:S01]  /*18d0*/  LEA.HI.X R29, R24, UR15, R25, 0x2, P0 ;  /* 0x0000000f181d7c11 */ /* 0x000fe200080f1419 */
[----:B------:R-:W5:Y:S04]  /*18e0*/  LDG.E R5, desc[UR10][R4.64] ;  /* 0x0000000a04057981 */ /* 0x000f68000c1e1900 */
[----:B------:R-:W5:Y:S01]  /*18f0*/  LDG.E R28, desc[UR10][R28.64] ;  /* 0x0000000a1c1c7981 */ /* 0x000f62000c1e1900 */
[----:B------:R-:W-:Y:S01]  /*1900*/  UIADD3 UR4, UPT, UPT, UR4, 0x4, URZ ;  /* 0x0000000404047890 */ /* 0x000fe2000fffe0ff */
[----:B------:R-:W-:Y:S01]  /*1910*/  UMOV UR5, URZ ;  /* 0x000000ff00057c82 */ /* 0x000fe20008000000 */
[----:B--2---:R-:W-:-:S04]  /*1920*/  FFMA R26, R23, R18, R26 ;  /* 0x00000012171a7223 */ /* 0x004fc8000000001a */
[----:B---3--:R-:W-:-:S04]  /*1930*/  FFMA R26, R21, R6, R26 ;  /* 0x00000006151a7223 */ /* 0x008fc8000000001a */
[----:B----4-:R-:W-:-:S04]  /*1940*/  FFMA R26, R17, R2, R26 ;  /* 0x00000002111a7223 */ /* 0x010fc8000000001a */
[----:B-----5:R-:W-:-:S07]  /*1950*/  FFMA R26, R5, R28, R26 ;  /* 0x0000001c051a7223 */ /* 0x020fce000000001a */
.L_x_63:
[----:B------:R-:W-:Y:S05]  /*1960*/  BRA.U !UP1, `(.L_x_60) ;  /* 0x0000000109fc7547 */ /* 0x000fea000b800000 */
[----:B------:R-:W-:Y:S02]  /*1970*/  UISETP.NE.U32.AND UP1, UPT, UR9, 0x1, UPT ;  /* 0x000000010900788c */ /* 0x000fe4000bf25070 */
[----:B------:R-:W-:Y:S02]  /*1980*/  ULOP3.LUT UR6, UR8, 0x1, URZ, 0xc0, !UPT ;  /* 0x0000000108067892 */ /* 0x000fe4000f8ec0ff */
[----:B------:R-:W-:Y:S02]  /*1990*/  UISETP.NE.AND.EX UP1, UPT, URZ, URZ, UPT, UP1 ;  /* 0x000000ffff00728c */ /* 0x000fe4000bf25310 */
[----:B------:R-:W-:-:S04]  /*19a0*/  UISETP.NE.U32.AND UP0, UPT, UR6, 0x1, UPT ;  /* 0x000000010600788c */ /* 0x000fc8000bf05070 */
[----:B------:R-:W-:-:S03]  /*19b0*/  UISETP.NE.U32.AND.EX UP0, UPT, URZ, URZ, UPT, UP0 ;  /* 0x000000ffff00728c */ /* 0x000fc6000bf05100 */
[----:B------:R-:W-:Y:S08]  /*19c0*/  BRA.U !UP1, `(.L_x_64) ;  /* 0x00000001098c7547 */ /* 0x000ff0000b800000 */
[----:B------:R-:W0:Y:S01]  /*19d0*/  LDCU.64 UR6, c[0x0][0x380] ;  /* 0x00007000ff0677ac */ /* 0x000e220008000a00 */
[----:B------:R-:W-:Y:S01]  /*19e0*/  IMAD R0, R8, UR5, RZ ;  /* 0x0000000508007c24 */ /* 0x000fe2000f8e02ff */
[----:B------:R-:W-:Y:S01]  /*19f0*/  MOV R21, R13 ;  /* 0x0000000d00157202 */ /* 0x000fe20000000f00 */
[----:B------:R-:W-:Y:S01]  /*1a00*/  IMAD.MOV.U32 R6, RZ, RZ, R14 ;  /* 0x000000ffff067224 */ /* 0x000fe200078e000e */
[----:B------:R-:W2:Y:S01]  /*1a10*/  LDCU.64 UR8, c[0x0][0x390] ;  /* 0x00007200ff0877ac */ /* 0x000ea20008000a00 */
[----:B------:R-:W-:Y:S02]  /*1a20*/  IMAD.MOV.U32 R7, RZ, RZ, RZ ;  /* 0x000000ffff077224 */ /* 0x000fe400078e00ff */
[----:B-1----:R-:W-:Y:S01]  /*1a30*/  IMAD R2, R10, UR5, RZ ;  /* 0x000000050a027c24 */ /* 0x002fe2000f8e02ff */
[----:B------:R-:W-:Y:S02]  /*1a40*/  UIADD3 UR5, UPT, UPT, UR4, 0x1, URZ ;  /* 0x0000000104057890 */ /* 0x000fe4000fffe0ff */
[----:B------:R-:W-:-:S02]  /*1a50*/  IMAD R3, R9, UR4, R0 ;  /* 0x0000000409037c24 */ /* 0x000fc4000f8e0200 */
[----:B------:R-:W-:-:S04]  /*1a60*/  IMAD.WIDE.U32 R16, R8, UR4, R6 ;  /* 0x0000000408107c25 */ /* 0x000fc8000f8e0006 */
[----:B------:R-:W-:Y:S02]  /*1a70*/  IMAD.MOV.U32 R20, RZ, RZ, R12 ;  /* 0x000000ffff147224 */ /* 0x000fe400078e000c */
[----:B------:R-:W-:Y:S01]  /*1a80*/  IMAD R19, R11, UR4, R2 ;  /* 0x000000040b137c24 */ /* 0x000fe2000f8e0202 */
[----:B0-----:R-:W-:Y:S01]  /*1a90*/  LEA R2, P0, R16, UR6, 0x2 ;  /* 0x0000000610027c11 */ /* 0x001fe2000f8010ff */
[----:B------:R-:W-:Y:S02]  /*1aa0*/  IMAD.IADD R3, R17, 0x1, R3 ;  /* 0x0000000111037824 */ /* 0x000fe400078e0203 */
[----:B------:R-:W-:-:S03]  /*1ab0*/  IMAD.WIDE.U32 R4, R10, UR4, R20 ;  /* 0x000000040a047c25 */ /* 0x000fc6000f8e0014 */
[----:B------:R-:W-:Y:S01]  /*1ac0*/  LEA.HI.X R3, R16, UR7, R3, 0x2, P0 ;  /* 0x0000000710037c11 */ /* 0x000fe200080f1403 */
[----:B------:R-:W-:Y:S01]  /*1ad0*/  IMAD.WIDE.U32 R6, R8, UR5, R6 ;  /* 0x0000000508067c25 */ /* 0x000fe2000f8e0006 */
[----:B--2---:R-:W-:-:S03]  /*1ae0*/  LEA R22, P0, R4, UR8, 0x2 ;  /* 0x0000000804167c11 */ /* 0x004fc6000f8010ff */
[----:B------:R-:W-:Y:S01]  /*1af0*/  IMAD.WIDE.U32 R20, R10, UR5, R20 ;  /* 0x000000050a147c25 */ /* 0x000fe2000f8e0014 */
[----:B------:R-:W-:Y:S01]  /*1b00*/  LEA R18, P1, R6, UR6, 0x2 ;  /* 0x0000000606127c11 */ /* 0x000fe2000f8210ff */
[----:B------:R-:W2:Y:S02]  /*1b10*/  LDG.E R3, desc[UR10][R2.64] ;  /* 0x0000000a02037981 */ /* 0x000ea4000c1e1900 */
[----:B------:R-:W-:Y:S01]  /*1b20*/  IMAD.IADD R19, R5, 0x1, R19 ;  /* 0x0000000105137824 */ /* 0x000fe200078e0213 */
[----:B------:R-:W-:Y:S01]  /*1b30*/  LEA R16, P2, R20, UR8, 0x2 ;  /* 0x0000000814107c11 */ /* 0x000fe2000f8410ff */
[----:B------:R-:W-:Y:S02]  /*1b40*/  IMAD R5, R9, UR5, R7 ;  /* 0x0000000509057c24 */ /* 0x000fe4000f8e0207 */
[----:B------:R-:W-:Y:S01]  /*1b50*/  IMAD R7, R11, UR5, R21 ;  /* 0x000000050b077c24 */ /* 0x000fe2000f8e0215 */
[----:B------:R-:W-:Y:S02]  /*1b60*/  LEA.HI.X R23, R4, UR9, R19, 0x2, P0 ;  /* 0x0000000904177c11 */ /* 0x000fe400080f1413 */
[----:B------:R-:W-:-:S02]  /*1b70*/  LEA.HI.X R19, R6, UR7, R5, 0x2, P1 ;  /* 0x0000000706137c11 */ /* 0x000fc400088f1405 */
[----:B------:R-:W-:Y:S01]  /*1b80*/  LEA.HI.X R17, R20, UR9, R7, 0x2, P2 ;  /* 0x0000000914117c11 */ /* 0x000fe200090f1407 */
[----:B------:R-:W2:Y:S04]  /*1b90*/  LDG.E R22, desc[UR10][R22.64] ;  /* 0x0000000a16167981 */ /* 0x000ea8000c1e1900 */
[----:B------:R-:W3:Y:S04]  /*1ba0*/  LDG.E R19, desc[UR10][R18.64] ;  /* 0x0000000a12137981 */ /* 0x000ee8000c1e1900 */
[----:B------:R-:W3:Y:S01]  /*1bb0*/  LDG.E R16, desc[UR10][R16.64] ;  /* 0x0000000a10107981 */ /* 0x000ee2000c1e1900 */
[----:B------:R-:W-:Y:S01]  /*1bc0*/  UIADD3 UR4, UPT, UPT, UR4, 0x2, URZ ;  /* 0x0000000204047890 */ /* 0x000fe2000fffe0ff */
[----:B------:R-:W-:Y:S01]  /*1bd0*/  UMOV UR5, URZ ;  /* 0x000000ff00057c82 */ /* 0x000fe20008000000 */
[----:B--2---:R-:W-:-:S04]  /*1be0*/  FFMA R26, R3, R22, R26 ;  /* 0x00000016031a7223 */ /* 0x004fc8000000001a */
[----:B---3--:R-:W-:-:S07]  /*1bf0*/  FFMA R26, R19, R16, R26 ;  /* 0x00000010131a7223 */ /* 0x008fce000000001a */
.L_x_64:
[----:B------:R-:W-:Y:S05]  /*1c00*/  BRA.U UP0, `(.L_x_60) ;  /* 0x0000000100547547 */ /* 0x000fea000b800000 */
[----:B------:R-:W0:Y:S01]  /*1c10*/  LDCU.64 UR6, c[0x0][0x380] ;  /* 0x00007000ff0677ac */ /* 0x000e220008000a00 */
[----:B------:R-:W-:Y:S01]  /*1c20*/  IMAD R0, R8, UR5, RZ ;  /* 0x0000000508007c24 */ /* 0x000fe2000f8e02ff */
[----:B------:R-:W-:Y:S01]  /*1c30*/  MOV R6, R12 ;  /* 0x0000000c00067202 */ /* 0x000fe20000000f00 */
[----:B-1----:R-:W-:Y:S01]  /*1c40*/  IMAD.MOV.U32 R2, RZ, RZ, R14 ;  /* 0x000000ffff027224 */ /* 0x002fe200078e000e */
[----:B------:R-:W1:Y:S01]  /*1c50*/  LDCU.64 UR8, c[0x0][0x390] ;  /* 0x00007200ff0877ac */ /* 0x000e620008000a00 */
[----:B------:R-:W-:Y:S02]  /*1c60*/  IMAD.MOV.U32 R3, RZ, RZ, RZ ;  /* 0x000000ffff037224 */ /* 0x000fe400078e00ff */
[----:B------:R-:W-:Y:S02]  /*1c70*/  IMAD R4, R10, UR5, RZ ;  /* 0x000000050a047c24 */ /* 0x000fe4000f8e02ff */
[----:B------:R-:W-:Y:S02]  /*1c80*/  IMAD.MOV.U32 R7, RZ, RZ, R13 ;  /* 0x000000ffff077224 */ /* 0x000fe400078e000d */
[----:B------:R-:W-:-:S04]  /*1c90*/  IMAD.WIDE.U32 R2, R8, UR4, R2 ;  /* 0x0000000408027c25 */ /* 0x000fc8000f8e0002 */
[----:B------:R-:W-:Y:S02]  /*1ca0*/  IMAD R5, R9, UR4, R0 ;  /* 0x0000000409057c24 */ /* 0x000fe4000f8e0200 */
[----:B------:R-:W-:-:S04]  /*1cb0*/  IMAD.WIDE.U32 R6, R10, UR4, R6 ;  /* 0x000000040a067c25 */ /* 0x000fc8000f8e0006 */
[----:B------:R-:W-:Y:S01]  /*1cc0*/  IMAD R17, R11, UR4, R4 ;  /* 0x000000040b117c24 */ /* 0x000fe2000f8e0204 */
[----:B0-----:R-:W-:Y:S01]  /*1cd0*/  LEA R4, P0, R2, UR6, 0x2 ;  /* 0x0000000602047c11 */ /* 0x001fe2000f8010ff */
[----:B------:R-:W-:Y:S01]  /*1ce0*/  IMAD.IADD R5, R3, 0x1, R5 ;  /* 0x0000000103057824 */ /* 0x000fe200078e0205 */
[----:B-1----:R-:W-:Y:S01]  /*1cf0*/  LEA R16, P1, R6, UR8, 0x2 ;  /* 0x0000000806107c11 */ /* 0x002fe2000f8210ff */
[----:B------:R-:W-:-:S03]  /*1d00*/  IMAD.IADD R3, R7, 0x1, R17 ;  /* 0x0000000107037824 */ /* 0x000fc600078e0211 */
[----:B------:R-:W-:Y:S02]  /*1d10*/  LEA.HI.X R5, R2, UR7, R5, 0x2, P0 ;  /* 0x0000000702057c11 */ /* 0x000fe400080f1405 */
[----:B------:R-:W-:-:S04]  /*1d20*/  LEA.HI.X R17, R6, UR9, R3, 0x2, P1 ;  /* 0x0000000906117c11 */ /* 0x000fc800088f1403 */
[----:B------:R-:W2:Y:S04]  /*1d30*/  LDG.E R5, desc[UR10][R4.64] ;  /* 0x0000000a04057981 */ /* 0x000ea8000c1e1900 */
[----:B------:R-:W2:Y:S02]  /*1d40*/  LDG.E R16, desc[UR10][R16.64] ;  /* 0x0000000a10107981 */ /* 0x000ea4000c1e1900 */
[----:B--2---:R-:W-:-:S07]  /*1d50*/  FFMA R26, R5, R16, R26 ;  /* 0x00000010051a7223 */ /* 0x004fce000000001a */
.L_x_60:
[----:B------:R-:W0:Y:S01]  /*1d60*/  LDCU.64 UR4, c[0x0][0x398] ;  /* 0x00007300ff0477ac */ /* 0x000e220008000a00 */
[----:B-1----:R-:W-:Y:S01]  /*1d70*/  MOV R3, R13 ;  /* 0x0000000d00037202 */ /* 0x002fe20000000f00 */
[----:B------:R-:W-:-:S04]  /*1d80*/  IMAD.MOV.U32 R2, RZ, RZ, R12 ;  /* 0x000000ffff027224 */ /* 0x000fc800078e000c */
[----:B------:R-:W-:-:S04]  /*1d90*/  IMAD.WIDE.U32 R2, R14, R10, R2 ;  /* 0x0000000a0e027225 */ /* 0x000fc800078e0002 */
[----:B------:R-:W-:Y:S01]  /*1da0*/  IMAD R3, R14, R11, R3 ;  /* 0x0000000b0e037224 */ /* 0x000fe200078e0203 */
[----:B0-----:R-:W-:-:S04]  /*1db0*/  LEA R4, P0, R2, UR4, 0x2 ;  /* 0x0000000402047c11 */ /* 0x001fc8000f8010ff */
[----:B------:R-:W-:-:S05]  /*1dc0*/  LEA.HI.X R5, R2, UR5, R3, 0x2, P0 ;  /* 0x0000000502057c11 */ /* 0x000fca00080f1403 */
[----:B------:R0:W-:Y:S04]  /*1dd0*/  STG.E desc[UR10][R4.64], R26 ;  /* 0x0000001a04007986 */ /* 0x0001e8000c10190a */
.L_x_59:
[----:B------:R-:W-:Y:S05]  /*1de0*/  BSYNC.RECONVERGENT B0 ;  /* 0x0000000000007941 */ /* 0x000fea0003800200 */
.L_x_58:
[----:B------:R-:W2:Y:S01]  /*1df0*/  LDCU.64 UR4, c[0x0][0x3b0] ;  /* 0x00007600ff0477ac */ /* 0x000ea20008000a00 */
[----:B------:R-:W-:-:S04]  /*1e00*/  ISETP.GE.U32.AND P0, PT, R12, R8, PT ;  /* 0x000000080c00720c */ /* 0x000fc80003f06070 */
[----:B------:R-:W-:Y:S02]  /*1e10*/  ISETP.GE.U32.AND.EX P0, PT, R13, R9, PT, P0 ;  /* 0x000000090d00720c */ /* 0x000fe40003f06100 */
[----:B--2---:R-:W-:-:S04]  /*1e20*/  ISETP.GE.U32.AND P1, PT, R14, UR4, PT ;  /* 0x000000040e007c0c */ /* 0x004fc8000bf26070 */
[----:B------:R-:W-:-:S13]  /*1e30*/  ISETP.GE.U32.OR.EX P0, PT, RZ, UR5, P0, P1 ;  /* 0x00000005ff007c0c */ /* 0x000fda0008706510 */
[----:B------:R-:W-:Y:S05]  /*1e40*/  @P0 EXIT ;  /* 0x000000000000094d */ /* 0x000fea0003800000 */
[----:B------:R-:W-:Y:S01]  /*1e50*/  ISETP.NE.U32.AND P0, PT, R10, RZ, PT ;  /* 0x000000ff0a00720c */ /* 0x000fe20003f05070 */
[----:B-1----:R-:W-:-:S03]  /*1e60*/  IMAD.MOV.U32 R2, RZ, RZ, RZ ;  /* 0x000000ffff027224 */ /* 0x002fc600078e00ff */
[----:B------:R-:W-:-:S13]  /*1e70*/  ISETP.NE.AND.EX P0, PT, R11, RZ, PT, P0 ;  /* 0x000000ff0b00720c */ /* 0x000fda0003f05300 */
[----:B------:R-:W-:Y:S05]  /*1e80*/  @!P0 BRA `(.L_x_65) ;  /* 0x0000000800b08947 */ /* 0x000fea0003800000 */
[----:B------:R-:W-:Y:S01]  /*1e90*/  IADD3 R0, P0, PT, R10, -0x1, RZ ;  /* 0xffffffff0a007810 */ /* 0x000fe20007f1e0ff */
[-C--:B------:R-:W-:Y:S01]  /*1ea0*/  IMAD.WIDE.U32 R6, R14, R10.reuse, RZ ;  /* 0x0000000a0e067225 */ /* 0x080fe200078e00ff */
[----:B------:R-:W-:Y:S01]  /*1eb0*/  LOP3.LUT R24, R10, 0x7, RZ, 0xc0, !PT ;  /* 0x000000070a187812 */ /* 0x000fe200078ec0ff */
[----:B------:R-:W-:Y:S01]  /*1ec0*/  UMOV UR4, URZ ;  /* 0x000000ff00047c82 */ /* 0x000fe20008000000 */
[----:B------:R-:W-:Y:S01]  /*1ed0*/  ISETP.GE.U32.AND P1, PT, R0, 0x7, PT ;  /* 0x000000070000780c */ /* 0x000fe20003f26070 */
[-C--:B------:R-:W-:Y:S01]  /*1ee0*/  IMAD R0, R13, R10.reuse, RZ ;  /* 0x0000000a0d007224 */ /* 0x080fe200078e02ff */
[----:B------:R-:W-:Y:S01]  /*1ef0*/  IADD3.X R2, PT, PT, R11, -0x1, RZ, P0, !PT ;  /* 0xffffffff0b027810 */ /* 0x000fe200007fe4ff */
[----:B------:R-:W-:Y:S01]  /*1f00*/  IMAD.WIDE.U32 R16, R12, R10, RZ ;  /* 0x0000000a0c107225 */ /* 0x000fe200078e00ff */
[----:B------:R-:W-:Y:S02]  /*1f10*/  ISETP.NE.U32.AND P0, PT, R24, RZ, PT ;  /* 0x000000ff1800720c */ /* 0x000fe40003f05070 */
[----:B------:R-:W-:Y:S01]  /*1f20*/  ISETP.GE.U32.AND.EX P1, PT, R2, RZ, PT, P1 ;  /* 0x000000ff0200720c */ /* 0x000fe20003f26110 */
[----:B------:R-:W-:Y:S01]  /*1f30*/  IMAD R3, R12, R11, R0 ;  /* 0x0000000b0c037224 */ /* 0x000fe200078e0200 */
[----:B------:R-:W-:Y:S01]  /*1f40*/  ISETP.NE.AND.EX P0, PT, RZ, RZ, PT, P0 ;  /* 0x000000ffff00720c */ /* 0x000fe20003f05300 */
[----:B------:R-:W-:-:S02]  /*1f50*/  IMAD.MOV.U32 R2, RZ, RZ, RZ ;  /* 0x000000ffff027224 */ /* 0x000fc400078e00ff */
[----:B------:R-:W-:Y:S02]  /*1f60*/  IMAD.MOV.U32 R0, RZ, RZ, RZ ;  /* 0x000000ffff007224 */ /* 0x000fe400078e00ff */
[----:B------:R-:W-:Y:S02]  /*1f70*/  IMAD R11, R14, R11, R7 ;  /* 0x0000000b0e0b7224 */ /* 0x000fe400078e0207 */
[----:B0-----:R-:W-:-:S04]  /*1f80*/  IMAD.IADD R4, R17, 0x1, R3 ;  /* 0x0000000111047824 */ /* 0x001fc800078e0203 */
[----:B------:R-:W-:Y:S05]  /*1f90*/  @!P1 BRA `(.L_x_66) ;  /* 0x0000000000c49947 */ /* 0x000fea0003800000 */
[----:B------:R-:W0:Y:S01]  /*1fa0*/  LDCU.64 UR6, c[0x0][0x388] ;  /* 0x00007100ff0677ac */ /* 0x000e220008000a00 */
[----:B------:R-:W-:Y:S01]  /*1fb0*/  LOP3.LUT R0, R10, 0xfffffff8, RZ, 0xc0, !PT ;  /* 0xfffffff80a007812 */ /* 0x000fe200078ec0ff */
[----:B------:R-:W-:Y:S01]  /*1fc0*/  HFMA2 R2, -RZ, RZ, 0, 0 ;  /* 0x00000000ff027431 */ /* 0x000fe200000001ff */
[----:B------:R-:W1:Y:S03]  /*1fd0*/  LDCU.64 UR8, c[0x0][0x390] ;  /* 0x00007200ff0877ac */ /* 0x000e660008000a00 */
[----:B------:R-:W-:Y:S01]  /*1fe0*/  IMAD.MOV.U32 R3, RZ, RZ, R0 ;  /* 0x000000ffff037224 */ /* 0x000fe200078e0000 */
[----:B------:R-:W2:Y:S01]  /*1ff0*/  LDCU UR4, c[0x0][0x3c4] ;  /* 0x00007880ff0477ac */ /* 0x000ea20008000800 */
[----:B0-----:R-:W-:Y:S02]  /*2000*/  LEA R22, P2, R16, UR6, 0x2 ;  /* 0x0000000610167c11 */ /* 0x001fe4000f8410ff */
[----:B-1----:R-:W-:-:S02]  /*2010*/  LEA R20, P1, R6, UR8, 0x2 ;  /* 0x0000000806147c11 */ /* 0x002fc4000f8210ff */
[----:B------:R-:W-:Y:S02]  /*2020*/  LEA.HI.X R19, R16, UR7, R4, 0x2, P2 ;  /* 0x0000000710137c11 */ /* 0x000fe400090f1404 */
[----:B------:R-:W-:Y:S01]  /*2030*/  IADD3 R22, P2, PT, R22, 0x10, RZ ;  /* 0x0000001016167810 */ /* 0x000fe20007f5e0ff */
[----:B--2---:R-:W-:Y:S01]  /*2040*/  IMAD.U32 R5, RZ, RZ, UR4 ;  /* 0x00000004ff057e24 */ /* 0x004fe2000f8e00ff */
[----:B------:R-:W-:Y:S02]  /*2050*/  IADD3 R20, P3, PT, R20, 0x10, RZ ;  /* 0x0000001014147810 */ /* 0x000fe40007f7e0ff */
[----:B------:R-:W-:Y:S01]  /*2060*/  LEA.HI.X R21, R6, UR9, R11, 0x2, P1 ;  /* 0x0000000906157c11 */ /* 0x000fe200088f140b */
[----:B------:R-:W-:-:S04]  /*2070*/  IMAD.X R19, RZ, RZ, R19, P2 ;  /* 0x000000ffff137224 */ /* 0x000fc800010e0613 */
[----:B------:R-:W-:-:S07]  /*2080*/  IMAD.X R21, RZ, RZ, R21, P3 ;  /* 0x000000ffff157224 */ /* 0x000fce00018e0615 */
.L_x_67:
[----:B------:R-:W-:Y:S01]  /*2090*/  MOV R18, R22 ;  /* 0x0000001600127202 */ /* 0x000fe20000000f00 */
[----:B------:R-:W2:Y:S04]  /*20a0*/  LDG.E R23, desc[UR10][R20.64+-0x10] ;  /* 0xfffff00a14177981 */ /* 0x000ea8000c1e1900 */
[----:B------:R-:W2:Y:S04]  /*20b0*/  LDG.E R22, desc[UR10][R18.64+-0x10] ;  /* 0xfffff00a12167981 */ /* 0x000ea8000c1e1900 */
[----:B------:R-:W3:Y:S04]  /*20c0*/  LDG.E R25, desc[UR10][R20.64+-0xc] ;  /* 0xfffff40a14197981 */ /* 0x000ee8000c1e1900 */
[----:B------:R-:W3:Y:S04]  /*20d0*/  LDG.E R26, desc[UR10][R18.64+-0xc] ;  /* 0xfffff40a121a7981 */ /* 0x000ee8000c1e1900 */
[----:B------:R-:W4:Y:S01]  /*20e0*/  LDG.E R27, desc[UR10][R18.64+0x8] ;  /* 0x0000080a121b7981 */ /* 0x000f22000c1e1900 */
[----:B--2---:R-:W-:-:S03]  /*20f0*/  FFMA R22, R23, R22, R2 ;  /* 0x0000001617167223 */ /* 0x004fc60000000002 */
[----:B------:R-:W2:Y:S04]  /*2100*/  LDG.E R23, desc[UR10][R20.64+-0x8] ;  /* 0xfffff80a14177981 */ /* 0x000ea8000c1e1900 */
[----:B------:R-:W2:Y:S01]  /*2110*/  LDG.E R2, desc[UR10][R18.64+-0x8] ;  /* 0xfffff80a12027981 */ /* 0x000ea2000c1e1900 */
[----:B---3--:R-:W-:-:S03]  /*2120*/  FFMA R22, R25, R26, R22 ;  /* 0x0000001a19167223 */ /* 0x008fc60000000016 */
[----:B------:R-:W3:Y:S04]  /*2130*/  LDG.E R25, desc[UR10][R20.64+-0x4] ;  /* 0xfffffc0a14197981 */ /* 0x000ee8000c1e1900 */
[----:B------:R-:W3:Y:S01]  /*2140*/  LDG.E R26, desc[UR10][R18.64+-0x4] ;  /* 0xfffffc0a121a7981 */ /* 0x000ee2000c1e1900 */
[----:B--2---:R-:W-:-:S03]  /*2150*/  FFMA R2, R23, R2, R22 ;  /* 0x0000000217027223 */ /* 0x004fc60000000016 */
[----:B------:R-:W2:Y:S04]  /*2160*/  LDG.E R23, desc[UR10][R20.64] ;  /* 0x0000000a14177981 */ /* 0x000ea8000c1e1900 */
[----:B------:R-:W2:Y:S01]  /*2170*/  LDG.E R22, desc[UR10][R18.64] ;  /* 0x0000000a12167981 */ /* 0x000ea2000c1e1900 */
[----:B---3--:R-:W-:-:S03]  /*2180*/  FFMA R2, R25, R26, R2 ;  /* 0x0000001a19027223 */ /* 0x008fc60000000002 */
[----:B------:R-:W3:Y:S04]  /*2190*/  LDG.E R25, desc[UR10][R20.64+0x4] ;  /* 0x0000040a14197981 */ /* 0x000ee8000c1e1900 */
[----:B------:R-:W3:Y:S01]  /*21a0*/  LDG.E R26, desc[UR10][R18.64+0x4] ;  /* 0x0000040a121a7981 */ /* 0x000ee2000c1e1900 */
[----:B------:R-:W-:-:S04]  /*21b0*/  IADD3 R3, P1, PT, R3, -0x8, RZ ;  /* 0xfffffff803037810 */ /* 0x000fc80007f3e0ff */
[----:B------:R-:W-:Y:S01]  /*21c0*/  IADD3.X R5, PT, PT, R5, -0x1, RZ, P1, !PT ;  /* 0xffffffff05057810 */ /* 0x000fe20000ffe4ff */
[----:B--2---:R-:W-:Y:S02]  /*21d0*/  FFMA R2, R23, R22, R2 ;  /* 0x0000001617027223 */ /* 0x004fe40000000002 */
[----:B------:R-:W4:Y:S04]  /*21e0*/  LDG.E R22, desc[UR10][R20.64+0x8] ;  /* 0x0000080a14167981 */ /* 0x000f28000c1e1900 */
[----:B------:R-:W2:Y:S01]  /*21f0*/  LDG.E R23, desc[UR10][R18.64+0xc] ;  /* 0x00000c0a12177981 */ /* 0x000ea2000c1e1900 */
[----:B---3--:R-:W-:-:S03]  /*2200*/  FFMA R25, R25, R26, R2 ;  /* 0x0000001a19197223 */ /* 0x008fc60000000002 */
[----:B------:R0:W2:Y:S01]  /*2210*/  LDG.E R2, desc[UR10][R20.64+0xc] ;  /* 0x00000c0a14027981 */ /* 0x0000a2000c1e1900 */
[----:B------:R-:W-:-:S04]  /*2220*/  ISETP.NE.U32.AND P1, PT, R3, RZ, PT ;  /* 0x000000ff0300720c */ /* 0x000fc80003f25070 */
[----:B------:R-:W-:Y:S02]  /*2230*/  ISETP.NE.AND.EX P1, PT, R5, RZ, PT, P1 ;  /* 0x000000ff0500720c */ /* 0x000fe40003f25310 */
[----:B0-----:R-:W-:-:S05]  /*2240*/  IADD3 R20, P3, PT, R20, 0x20, RZ ;  /* 0x0000002014147810 */ /* 0x001fca0007f7e0ff */
[----:B------:R-:W-:Y:S02]  /*2250*/  IMAD.X R21, RZ, RZ, R21, P3 ;  /* 0x000000ffff157224 */ /* 0x000fe400018e0615 */
[----:B----4-:R-:W-:Y:S01]  /*2260*/  FFMA R25, R22, R27, R25 ;  /* 0x0000001b16197223 */ /* 0x010fe20000000019 */
[----:B------:R-:W-:-:S05]  /*2270*/  IADD3 R22, P2, PT, R18, 0x20, RZ ;  /* 0x0000002012167810 */ /* 0x000fca0007f5e0ff */
[----:B------:R-:W-:Y:S02]  /*2280*/  IMAD.X R19, RZ, RZ, R19, P2 ;  /* 0x000000ffff137224 */ /* 0x000fe400010e0613 */
[----:B--2---:R-:W-:Y:S01]  /*2290*/  FFMA R2, R2, R23, R25 ;  /* 0x0000001702027223 */ /* 0x004fe20000000019 */
[----:B------:R-:W-:Y:S06]  /*22a0*/  @P1 BRA `(.L_x_67) ;  /* 0xfffffffc00781947 */ /* 0x000fec000383ffff */
.L_x_66:
[----:B------:R-:W-:Y:S05]  /*22b0*/  @!P0 BRA `(.L_x_65) ;  /* 0x0000000400a48947 */ /* 0x000fea0003800000 */
[----:B------:R-:W-:Y:S02]  /*22c0*/  ISETP.GE.U32.AND P1, PT, R24, 0x4, PT ;  /* 0x000000041800780c */ /* 0x000fe40003f26070 */
[----:B------:R-:W-:Y:S02]  /*22d0*/  LOP3.LUT R3, R10, 0x3, RZ, 0xc0, !PT ;  /* 0x000000030a037812 */ /* 0x000fe400078ec0ff */
[----:B------:R-:W-:Y:S02]  /*22e0*/  ISETP.GE.U32.AND.EX P1, PT, RZ, RZ, PT, P1 ;  /* 0x000000ffff00720c */ /* 0x000fe40003f26110 */
[----:B------:R-:W-:-:S04]  /*22f0*/  ISETP.NE.U32.AND P0, PT, R3, RZ, PT ;  /* 0x000000ff0300720c */ /* 0x000fc80003f05070 */
[----:B------:R-:W-:-:S07]  /*2300*/  ISETP.NE.AND.EX P0, PT, RZ, RZ, PT, P0 ;  /* 0x000000ffff00720c */ /* 0x000fce0003f05300 */
[----:B------:R-:W-:Y:S06]  /*2310*/  @!P1 BRA `(.L_x_68) ;  /* 0x0000000000cc9947 */ /* 0x000fec0003800000 */
[----:B------:R-:W0:Y:S01]  /*2320*/  LDCU.64 UR6, c[0x0][0x390] ;  /* 0x00007200ff0677ac */ /* 0x000e220008000a00 */
[C---:B------:R-:W-:Y:S01]  /*2330*/  IADD3 R18, P1, PT, R0.reuse, R6, RZ ;  /* 0x0000000600127210 */ /* 0x040fe20007f3e0ff */
[C---:B------:R-:W-:Y:S01]  /*2340*/  VIADD R21, R0.reuse, 0x1 ;  /* 0x0000000100157836 */ /* 0x040fe20000000000 */
[----:B------:R-:W-:Y:S01]  /*2350*/  IADD3 R5, P2, PT, R0, R16, RZ ;  /* 0x0000001000057210 */ /* 0x000fe20007f5e0ff */
[----:B------:R-:W1:Y:S01]  /*2360*/  LDCU.64 UR8, c[0x0][0x388] ;  /* 0x00007100ff0877ac */ /* 0x000e620008000a00 */
[----:B------:R-:W-:Y:S02]  /*2370*/  IADD3.X R19, PT, PT, R11, UR4, RZ, P1, !PT ;  /* 0x000000040b137c10 */ /* 0x000fe40008ffe4ff */
[----:B------:R-:W-:Y:S01]  /*2380*/  IADD3.X R20, PT, PT, R4, UR4, RZ, P2, !PT ;  /* 0x0000000404147c10 */ /* 0x000fe200097fe4ff */
[----:B------:R-:W-:Y:S01]  /*2390*/  VIADD R25, R0, 0x2 ;  /* 0x0000000200197836 */ /* 0x000fe20000000000 */
[----:B0-----:R-:W-:-:S04]  /*23a0*/  LEA R28, P1, R18, UR6, 0x2 ;  /* 0x00000006121c7c11 */ /* 0x001fc8000f8210ff */
[----:B------:R-:W-:Y:S02]  /*23b0*/  LEA.HI.X R29, R18, UR7, R19, 0x2, P1 ;  /* 0x00000007121d7c11 */ /* 0x000fe400088f1413 */
[----:B-1----:R-:W-:Y:S02]  /*23c0*/  LEA R26, P1, R5, UR8, 0x2 ;  /* 0x00000008051a7c11 */ /* 0x002fe4000f8210ff */
[----:B------:R-:W-:Y:S02]  /*23d0*/  IADD3 R18, P2, PT, R21, R6, RZ ;  /* 0x0000000615127210 */ /* 0x000fe40007f5e0ff */
[----:B------:R-:W-:Y:S02]  /*23e0*/  LEA.HI.X R27, R5, UR9, R20, 0x2, P1 ;  /* 0x00000009051b7c11 */ /* 0x000fe400088f1414 */
[----:B------:R-:W-:Y:S01]  /*23f0*/  IADD3 R21, P3, PT, R21, R16, RZ ;  /* 0x0000001015157210 */ /* 0x000fe20007f7e0ff */
[----:B------:R0:W2:Y:S01]  /*2400*/  LDG.E R5, desc[UR10][R28.64] ;  /* 0x0000000a1c057981 */ /* 0x0000a2000c1e1900 */
[----:B------:R-:W-:-:S02]  /*2410*/  IADD3.X R19, PT, PT, RZ, R11, RZ, P2, !PT ;  /* 0x0000000bff137210 */ /* 0x000fc400017fe4ff */
[C---:B------:R-:W-:Y:S01]  /*2420*/  LEA R22, P1, R18.reuse, UR6, 0x2 ;  /* 0x0000000612167c11 */ /* 0x040fe2000f8210ff */
[----:B------:R-:W-:Y:S01]  /*2430*/  IMAD.X R24, RZ, RZ, R4, P3 ;  /* 0x000000ffff187224 */ /* 0x000fe200018e0604 */
[----:B------:R-:W-:Y:S01]  /*2440*/  LEA R20, P2, R21, UR8, 0x2 ;  /* 0x0000000815147c11 */ /* 0x000fe2000f8410ff */
[----:B------:R1:W2:Y:S01]  /*2450*/  LDG.E R26, desc[UR10][R26.64] ;  /* 0x0000000a1a1a7981 */ /* 0x0002a2000c1e1900 */
[----:B------:R-:W-:Y:S02]  /*2460*/  LEA.HI.X R23, R18, UR7, R19, 0x2, P1 ;  /* 0x0000000712177c11 */ /* 0x000fe400088f1413 */
[----:B------:R-:W-:Y:S02]  /*2470*/  IADD3 R19, P1, PT, R25, R6, RZ ;  /* 0x0000000619137210 */ /* 0x000fe40007f3e0ff */
[----:B------:R-:W-:Y:S01]  /*2480*/  LEA.HI.X R21, R21, UR9, R24, 0x2, P2 ;  /* 0x0000000915157c11 */ /* 0x000fe200090f1418 */
[----:B0-----:R-:W-:Y:S01]  /*2490*/  VIADD R29, R0, 0x3 ;  /* 0x00000003001d7836 */ /* 0x001fe20000000000 */
[----:B------:R-:W-:Y:S01]  /*24a0*/  IADD3 R25, P2, PT, R25, R16, RZ ;  /* 0x0000001019197210 */ /* 0x000fe20007f5e0ff */
[----:B------:R-:W-:Y:S01]  /*24b0*/  IMAD.X R24, RZ, RZ, R11, P1 ;  /* 0x000000ffff187224 */ /* 0x000fe200008e060b */
[C---:B------:R-:W-:Y:S01]  /*24c0*/  LEA R18, P1, R19.reuse, UR6, 0x2 ;  /* 0x0000000613127c11 */ /* 0x040fe2000f8210ff */
[----:B------:R-:W3:Y:S02]  /*24d0*/  LDG.E R22, desc[UR10][R22.64] ;  /* 0x0000000a16167981 */ /* 0x000ee4000c1e1900 */
[----:B------:R-:W-:Y:S01]  /*24e0*/  IMAD.X R28, RZ, RZ, R4, P2 ;  /* 0x000000ffff1c7224 */ /* 0x000fe200010e0604 */
[----:B------:R-:W-:-:S02]  /*24f0*/  LEA.HI.X R19, R19, UR7, R24, 0x2, P1 ;  /* 0x0000000713137c11 */ /* 0x000fc400088f1418 */
[----:B------:R-:W-:-:S03]  /*2500*/  LEA R24, P1, R25, UR8, 0x2 ;  /* 0x0000000819187c11 */ /* 0x000fc6000f8210ff */
[----:B------:R0:W4:Y:S01]  /*2510*/  LDG.E R18, desc[UR10][R18.64] ;  /* 0x0000000a12127981 */ /* 0x000122000c1e1900 */
[----:B------:R-:W-:Y:S02]  /*2520*/  LEA.HI.X R25, R25, UR9, R28, 0x2, P1 ;  /* 0x0000000919197c11 */ /* 0x000fe400088f141c */
[C---:B-1----:R-:W-:Y:S01]  /*2530*/  IADD3 R27, P1, PT, R29.reuse, R6, RZ ;  /* 0x000000061d1b7210 */ /* 0x042fe20007f3e0ff */
[----:B------:R1:W3:Y:S04]  /*2540*/  LDG.E R23, desc[UR10][R20.64] ;  /* 0x0000000a14177981 */ /* 0x0002e8000c1e1900 */
[----:B------:R-:W4:Y:S01]  /*2550*/  LDG.E R25, desc[UR10][R24.64] ;  /* 0x0000000a18197981 */ /* 0x000f22000c1e1900 */
[----:B0-----:R-:W-:Y:S02]  /*2560*/  IADD3 R19, P2, PT, R29, R16, RZ ;  /* 0x000000101d137210 */ /* 0x001fe40007f5e0ff */
[----:B-1----:R-:W-:-:S02]  /*2570*/  IADD3.X R20, PT, PT, RZ, R11, RZ, P1, !PT ;  /* 0x0000000bff147210 */ /* 0x002fc40000ffe4ff */
[----:B------:R-:W-:-:S04]  /*2580*/  LEA R28, P1, R27, UR6, 0x2 ;  /* 0x000000061b1c7c11 */ /* 0x000fc8000f8210ff */
[----:B------:R-:W-:Y:S01]  /*2590*/  LEA.HI.X R29, R27, UR7, R20, 0x2, P1 ;  /* 0x000000071b1d7c11 */ /* 0x000fe200088f1414 */
[----:B------:R-:W-:Y:S01]  /*25a0*/  IMAD.X R27, RZ, RZ, R4, P2 ;  /* 0x000000ffff1b7224 */ /* 0x000fe200010e0604 */
[----:B------:R-:W-:-:S03]  /*25b0*/  LEA R20, P1, R19, UR8, 0x2 ;  /* 0x0000000813147c11 */ /* 0x000fc6000f8210ff */
[----:B------:R-:W5:Y:S01]  /*25c0*/  LDG.E R28, desc[UR10][R28.64] ;  /* 0x0000000a1c1c7981 */ /* 0x000f62000c1e1900 */
[----:B------:R-:W-:-:S05]  /*25d0*/  LEA.HI.X R21, R19, UR9, R27, 0x2, P1 ;  /* 0x0000000913157c11 */ /* 0x000fca00088f141b */
[----:B------:R-:W5:Y:S01]  /*25e0*/  LDG.E R20, desc[UR10][R20.64] ;  /* 0x0000000a14147981 */ /* 0x000f62000c1e1900 */
[----:B------:R-:W-:Y:S01]  /*25f0*/  VIADD R0, R0, 0x4 ;  /* 0x0000000400007836 */ /* 0x000fe20000000000 */
[----:B------:R-:W-:Y:S01]  /*2600*/  UMOV UR4, URZ ;  /* 0x000000ff00047c82 */ /* 0x000fe20008000000 */
[----:B--2---:R-:W-:-:S04]  /*2610*/  FFMA R5, R5, R26, R2 ;  /* 0x0000001a05057223 */ /* 0x004fc80000000002 */
[----:B---3--:R-:W-:-:S04]  /*2620*/  FFMA R5, R22, R23, R5 ;  /* 0x0000001716057223 */ /* 0x008fc80000000005 */
[----:B----4-:R-:W-:-:S04]  /*2630*/  FFMA R5, R18, R25, R5 ;  /* 0x0000001912057223 */ /* 0x010fc80000000005 */
[----:B-----5:R-:W-:-:S07]  /*2640*/  FFMA R2, R28, R20, R5 ;  /* 0x000000141c027223 */ /* 0x020fce0000000005 */
.L_x_68:
[----:B------:R-:W-:Y:S05]  /*2650*/  @!P0 BRA `(.L_x_65) ;  /* 0x0000000000bc8947 */ /* 0x000fea0003800000 */
[----:B------:R-:W-:Y:S02]  /*2660*/  ISETP.NE.U32.AND P1, PT, R3, 0x1, PT ;  /* 0x000000010300780c */ /* 0x000fe40003f25070 */
[----:B------:R-:W-:Y:S02]  /*2670*/  LOP3.LUT R10, R10, 0x1, RZ, 0xc0, !PT ;  /* 0x000000010a0a7812 */ /* 0x000fe400078ec0ff */
[----:B------:R-:W-:Y:S02]  /*2680*/  ISETP.NE.AND.EX P1, PT, RZ, RZ, PT, P1 ;  /* 0x000000ffff00720c */ /* 0x000fe40003f25310 */
[----:B------:R-:W-:-:S04]  /*2690*/  ISETP.NE.U32.AND P0, PT, R10, 0x1, PT ;  /* 0x000000010a00780c */ /* 0x000fc80003f05070 */
[----:B------:R-:W-:-:S07]  /*26a0*/  ISETP.NE.U32.AND.EX P0, PT, RZ, RZ, PT, P0 ;  /* 0x000000ffff00720c */ /* 0x000fce0003f05100 */
[----:B------:R-:W-:Y:S06]  /*26b0*/  @!P1 BRA `(.L_x_69) ;  /* 0x00000000006c9947 */ /* 0x000fec0003800000 */
[----:B------:R-:W0:Y:S01]  /*26c0*/  LDCU.64 UR6, c[0x0][0x390] ;  /* 0x00007200ff0677ac */ /* 0x000e220008000a00 */
[C---:B------:R-:W-:Y:S01]  /*26d0*/  IADD3 R5, P1, PT, R0.reuse, R6, RZ ;  /* 0x0000000600057210 */ /* 0x040fe20007f3e0ff */
[C---:B------:R-:W-:Y:S01]  /*26e0*/  VIADD R21, R0.reuse, 0x1 ;  /* 0x0000000100157836 */ /* 0x040fe20000000000 */
[----:B------:R-:W-:Y:S01]  /*26f0*/  IADD3 R3, P3, PT, R0, R16, RZ ;  /* 0x0000001000037210 */ /* 0x000fe20007f7e0ff */
[----:B------:R-:W1:Y:S01]  /*2700*/  LDCU.64 UR8, c[0x0][0x388] ;  /* 0x00007100ff0877ac */ /* 0x000e620008000a00 */
[----:B------:R-:W-:Y:S02]  /*2710*/  IADD3.X R10, PT, PT, R11, UR4, RZ, P1, !PT ;  /* 0x000000040b0a7c10 */ /* 0x000fe40008ffe4ff */
[----:B0-----:R-:W-:-:S04]  /*2720*/  LEA R18, P1, R5, UR6, 0x2 ;  /* 0x0000000605127c11 */ /* 0x001fc8000f8210ff */
[----:B------:R-:W-:Y:S02]  /*2730*/  LEA.HI.X R19, R5, UR7, R10, 0x2, P1 ;  /* 0x0000000705137c11 */ /* 0x000fe400088f140a */
[C---:B------:R-:W-:Y:S02]  /*2740*/  IADD3 R5, P1, PT, R21.reuse, R6, RZ ;  /* 0x0000000615057210 */ /* 0x040fe40007f3e0ff */
[----:B------:R-:W-:Y:S02]  /*2750*/  IADD3 R21, P2, PT, R21, R16, RZ ;  /* 0x0000001015157210 */ /* 0x000fe40007f5e0ff */
[----:B------:R-:W-:Y:S01]  /*2760*/  IADD3.X R10, PT, PT, R4, UR4, RZ, P3, !PT ;  /* 0x00000004040a7c10 */ /* 0x000fe20009ffe4ff */
[----:B------:R-:W-:Y:S01]  /*2770*/  IMAD.X R26, RZ, RZ, R11, P1 ;  /* 0x000000ffff1a7224 */ /* 0x000fe200008e060b */
[----:B-1----:R-:W-:Y:S01]  /*2780*/  LEA R24, P3, R3, UR8, 0x2 ;  /* 0x0000000803187c11 */ /* 0x002fe2000f8610ff */
[----:B------:R-:W2:Y:S01]  /*2790*/  LDG.E R19, desc[UR10][R18.64] ;  /* 0x0000000a12137981 */ /* 0x000ea2000c1e1900 */
[----:B------:R-:W-:-:S02]  /*27a0*/  LEA R22, P1, R5, UR6, 0x2 ;  /* 0x0000000605167c11 */ /* 0x000fc4000f8210ff */
[----:B------:R-:W-:Y:S02]  /*27b0*/  IADD3.X R28, PT, PT, RZ, R4, RZ, P2, !PT ;  /* 0x00000004ff1c7210 */ /* 0x000fe400017fe4ff */
[----:B------:R-:W-:Y:S02]  /*27c0*/  LEA R20, P2, R21, UR8, 0x2 ;  /* 0x0000000815147c11 */ /* 0x000fe4000f8410ff */
[----:B------:R-:W-:Y:S02]  /*27d0*/  LEA.HI.X R25, R3, UR9, R10, 0x2, P3 ;  /* 0x0000000903197c11 */ /* 0x000fe400098f140a */
[----:B------:R-:W-:Y:S02]  /*27e0*/  LEA.HI.X R23, R5, UR7, R26, 0x2, P1 ;  /* 0x0000000705177c11 */ /* 0x000fe400088f141a */
[----:B------:R-:W-:Y:S01]  /*27f0*/  LEA.HI.X R21, R21, UR9, R28, 0x2, P2 ;  /* 0x0000000915157c11 */ /* 0x000fe200090f141c */
[----:B------:R-:W2:Y:S04]  /*2800*/  LDG.E R24, desc[UR10][R24.64] ;  /* 0x0000000a18187981 */ /* 0x000ea8000c1e1900 */
[----:B------:R-:W3:Y:S04]  /*2810*/  LDG.E R23, desc[UR10][R22.64] ;  /* 0x0000000a16177981 */ /* 0x000ee8000c1e1900 */
[----:B------:R-:W3:Y:S01]  /*2820*/  LDG.E R20, desc[UR10][R20.64] ;  /* 0x0000000a14147981 */ /* 0x000ee2000c1e1900 */
[----:B------:R-:W-:Y:S01]  /*2830*/  VIADD R0, R0, 0x2 ;  /* 0x0000000200007836 */ /* 0x000fe20000000000 */
[----:B------:R-:W-:Y:S01]  /*2840*/  UMOV UR4, URZ ;  /* 0x000000ff00047c82 */ /* 0x000fe20008000000 */
[----:B--2---:R-:W-:-:S04]  /*2850*/  FFMA R2, R19, R24, R2 ;  /* 0x0000001813027223 */ /* 0x004fc80000000002 */
[----:B---3--:R-:W-:-:S07]  /*2860*/  FFMA R2, R23, R20, R2 ;  /* 0x0000001417027223 */ /* 0x008fce0000000002 */
.L_x_69:
[----:B------:R-:W-:Y:S05]  /*2870*/  @P0 BRA `(.L_x_65) ;  /* 0x0000000000340947 */ /* 0x000fea0003800000 */
[----:B------:R-:W0:Y:S01]  /*2880*/  LDCU.64 UR6, c[0x0][0x390] ;  /* 0x00007200ff0677ac */ /* 0x000e220008000a00 */
[C---:B------:R-:W-:Y:S02]  /*2890*/  IADD3 R7, P0, PT, R0.reuse, R6, RZ ;  /* 0x0000000600077210 */ /* 0x040fe40007f1e0ff */
[----:B------:R-:W-:Y:S01]  /*28a0*/  IADD3 R0, P1, PT, R0, R16, RZ ;  /* 0x0000001000007210 */ /* 0x000fe20007f3e0ff */
[----:B------:R-:W1:Y:S01]  /*28b0*/  LDCU.64 UR8, c[0x0][0x388] ;  /* 0x00007100ff0877ac */ /* 0x000e620008000a00 */
[----:B------:R-:W-:Y:S02]  /*28c0*/  IADD3.X R10, PT, PT, R11, UR4, RZ, P0, !PT ;  /* 0x000000040b0a7c10 */ /* 0x000fe400087fe4ff */
[----:B------:R-:W-:Y:S02]  /*28d0*/  IADD3.X R3, PT, PT, R4, UR4, RZ, P1, !PT ;  /* 0x0000000404037c10 */ /* 0x000fe40008ffe4ff */
[----:B0-----:R-:W-:Y:S02]  /*28e0*/  LEA R4, P0, R7, UR6, 0x2 ;  /* 0x0000000607047c11 */ /* 0x001fe4000f8010ff */
[----:B-1----:R-:W-:-:S02]  /*28f0*/  LEA R6, P1, R0, UR8, 0x2 ;  /* 0x0000000800067c11 */ /* 0x002fc4000f8210ff */
[----:B------:R-:W-:Y:S02]  /*2900*/  LEA.HI.X R5, R7, UR7, R10, 0x2, P0 ;  /* 0x0000000707057c11 */ /* 0x000fe400080f140a */
[----:B------:R-:W-:-:S04]  /*2910*/  LEA.HI.X R7, R0, UR9, R3, 0x2, P1 ;  /* 0x0000000900077c11 */ /* 0x000fc800088f1403 */
[----:B------:R-:W2:Y:S04]  /*2920*/  LDG.E R5, desc[UR10][R4.64] ;  /* 0x0000000a04057981 */ /* 0x000ea8000c1e1900 */
[----:B------:R-:W2:Y:S02]  /*2930*/  LDG.E R6, desc[UR10][R6.64] ;  /* 0x0000000a06067981 */ /* 0x000ea4000c1e1900 */
[----:B--2---:R-:W-:-:S07]  /*2940*/  FFMA R2, R5, R6, R2 ;  /* 0x0000000605027223 */ /* 0x004fce0000000002 */
.L_x_65:
[----:B------:R-:W1:Y:S01]  /*2950*/  LDCU.64 UR4, c[0x0][0x3a8] ;  /* 0x00007500ff0477ac */ /* 0x000e620008000a00 */
[----:B0-----:R-:W-:Y:S02]  /*2960*/  IMAD.MOV.U32 R4, RZ, RZ, R12 ;  /* 0x000000ffff047224 */ /* 0x001fe400078e000c */
[----:B------:R-:W-:Y:S02]  /*2970*/  IMAD.MOV.U32 R5, RZ, RZ, R13 ;  /* 0x000000ffff057224 */ /* 0x000fe400078e000d */
[----:B------:R-:W-:-:S04]  /*2980*/  IMAD.WIDE.U32 R4, R14, R8, R4 ;  /* 0x000000080e047225 */ /* 0x000fc800078e0004 */
[----:B------:R-:W-:Y:S01]  /*2990*/  IMAD R9, R14, R9, R5 ;  /* 0x000000090e097224 */ /* 0x000fe200078e0205 */
[----:B-1----:R-:W-:-:S04]  /*29a0*/  LEA R6, P0, R4, UR4, 0x2 ;  /* 0x0000000404067c11 */ /* 0x002fc8000f8010ff */
[----:B------:R-:W-:-:S05]  /*29b0*/  LEA.HI.X R7, R4, UR5, R9, 0x2, P0 ;  /* 0x0000000504077c11 */ /* 0x000fca00080f1409 */
[----:B------:R-:W-:Y:S01]  /*29c0*/  STG.E desc[UR10][R6.64], R2 ;  /* 0x0000000206007986 */ /* 0x000fe2000c10190a */
[----:B------:R-:W-:Y:S05]  /*29d0*/  EXIT ;  /* 0x000000000000794d */ /* 0x000fea0003800000 */
.L_x_70:
        /* <DEDUP_REMOVED lines=10> */
.L_x_287:


//--------------------- .text._Z12_forward_mlpPfS_S_S_mmm --------------------------
	.section	.text._Z12_forward_mlpPfS_S_S_mmm,"ax",@progbits
	.align	128
        .global         _Z12_forward_mlpPfS_S_S_mmm
        .type           _Z12_forward_mlpPfS_S_S_mmm,@function
        .size           _Z12_forward_mlpPfS_S_S_mmm,(.L_x_288 - _Z12_forward_mlpPfS_S_S_mmm)
        .other          _Z12_forward_mlpPfS_S_S_mmm,@"STO_CUDA_ENTRY STV_DEFAULT"
_Z12_forward_mlpPfS_S_S_mmm:
.text._Z12_forward_mlpPfS_S_S_mmm:
[----:B------:R-:W-:Y:S01]  /*0000*/  LDC R1, c[0x0][0x37c] ;  /* 0x0000df00ff017b82 */ /* 0x000fe20000000800 */
[----:B------:R-:W0:Y:S07]  /*0010*/  S2R R5, SR_TID.X ;  /* 0x0000000000057919 */ /* 0x000e2e0000002100 */
[----:B------:R-:W1:Y:S01]  /*0020*/  LDC R19, c[0x0][0x364] ;  /* 0x0000d900ff137b82 */ /* 0x000e620000000800 */
[----:B------:R-:W2:Y:S01]  /*0030*/  LDCU.64 UR6, c[0x0][0x3a0] ;  /* 0x00007400ff0677ac */ /* 0x000ea20008000a00 */
[----:B------:R-:W1:Y:S06]  /*0040*/  S2R R0, SR_TID.Y ;  /* 0x0000000000007919 */ /* 0x000e6c0000002200 */
[----:B------:R-:W0:Y:S08]  /*0050*/  S2UR UR5, SR_CTAID.X ;  /* 0x00000000000579c3 */ /* 0x000e300000002500 */
[----:B------:R-:W0:Y:S08]  /*0060*/  LDC R4, c[0x0][0x360] ;  /* 0x0000d800ff047b82 */ /* 0x000e300000000800 */
[----:B------:R-:W1:Y:S08]  /*0070*/  S2UR UR4, SR_CTAID.Y ;  /* 0x00000000000479c3 */ /* 0x000e700000002600 */
[----:B------:R-:W3:Y:S01]  /*0080*/  LDC.64 R6, c[0x0][0x3b0] ;  /* 0x0000ec00ff067b82 */ /* 0x000ee20000000a00 */
[----:B0-----:R-:W-:-:S05]  /*0090*/  IMAD R4, R4, UR5, R5 ;  /* 0x0000000504047c24 */ /* 0x001fca000f8e0205 */
[----:B------:R-:W-:Y:S01]  /*00a0*/  SHF.R.S32.HI R5, RZ, 0x1f, R4 ;  /* 0x0000001fff057819 */ /* 0x000fe20000011404 */
[----:B-1----:R-:W-:-:S05]  /*00b0*/  IMAD R19, R19, UR4, R0 ;  /* 0x0000000413137c24 */ /* 0x002fca000f8e0200 */
[----:B--2---:R-:W-:Y:S02]  /*00c0*/  ISETP.GE.U32.AND P1, PT, R19, UR6, PT ;  /* 0x0000000613007c0c */ /* 0x004fe4000bf26070 */
[----:B---3--:R-:W-:-:S04]  /*00d0*/  ISETP.GE.U32.AND P0, PT, R4, R6, PT ;  /* 0x000000060400720c */ /* 0x008fc80003f06070 */
[----:B------:R-:W-:-:S04]  /*00e0*/  ISETP.GE.U32.AND.EX P0, PT, R5, R7, PT, P0 ;  /* 0x000000070500720c */ /* 0x000fc80003f06100 */
[----:B------:R-:W-:-:S13]  /*00f0*/  ISETP.GE.U32.OR.EX P0, PT, RZ, UR7, P0, P1 ;  /* 0x00000007ff007c0c */ /* 0x000fda0008706510 */
[----:B------:R-:W-:Y:S05]  /*0100*/  @P0 EXIT ;  /* 0x000000000000094d */ /* 0x000fea0003800000 */
[----:B------:R-:W0:Y:S01]  /*0110*/  LDCU.64 UR8, c[0x0][0x3a8] ;  /* 0x00007500ff0877ac */ /* 0x000e220008000a00 */
[----:B------:R-:W-:Y:S01]  /*0120*/  IMAD.MOV.U32 R0, RZ, RZ, RZ ;  /* 0x000000ffff007224 */ /* 0x000fe200078e00ff */
[----:B------:R-:W1:Y:S01]  /*0130*/  LDCU.64 UR10, c[0x0][0x358] ;  /* 0x00006b00ff0a77ac */ /* 0x000e620008000a00 */
[----:B0-----:R-:W-:-:S04]  /*0140*/  UISETP.NE.U32.AND UP0, UPT, UR8, URZ, UPT ;  /* 0x000000ff0800728c */ /* 0x001fc8000bf05070 */
[----:B------:R-:W-:-:S09]  /*0150*/  UISETP.NE.AND.EX UP0, UPT, UR9, URZ, UPT, UP0 ;  /* 0x000000ff0900728c */ /* 0x000fd2000bf05300 */
[----:B-1----:R-:W-:Y:S05]  /*0160*/  BRA.U !UP0, `(.L_x_71) ;  /* 0x0000000908e87547 */ /* 0x002fea000b800000 */
[----:B------:R-:W-:Y:S02]  /*0170*/  UISETP.GE.U32.AND UP1, UPT, UR8, 0x8, UPT ;  /* 0x000000080800788c */ /* 0x000fe4000bf26070 */
[C---:B------:R-:W-:Y:S01]  /*0180*/  IMAD.WIDE.U32 R2, R19.reuse, UR8, RZ ;  /* 0x0000000813027c25 */ /* 0x040fe2000f8e00ff */
[----:B------:R-:W-:Y:S02]  /*0190*/  ULOP3.LUT UR13, UR8, 0x7, URZ, 0xc0, !UPT ;  /* 0x00000007080d7892 */ /* 0x000fe4000f8ec0ff */
[----:B------:R-:W-:Y:S01]  /*01a0*/  UISETP.GE.U32.AND.EX UP1, UPT, UR9, URZ, UPT, UP1 ;  /* 0x000000ff0900728c */ /* 0x000fe2000bf26110 */
[----:B------:R-:W-:Y:S01]  /*01b0*/  IMAD.MOV.U32 R0, RZ, RZ, RZ ;  /* 0x000000ffff007224 */ /* 0x000fe200078e00ff */
[----:B------:R-:W-:Y:S01]  /*01c0*/  UISETP.NE.U32.AND UP0, UPT, UR13, URZ, UPT ;  /* 0x000000ff0d00728c */ /* 0x000fe2000bf05070 */
[----:B------:R-:W-:Y:S01]  /*01d0*/  IMAD R21, R19, UR9, R3 ;  /* 0x0000000913157c24 */ /* 0x000fe2000f8e0203 */
[----:B------:R-:W-:Y:S01]  /*01e0*/  UMOV UR4, URZ ;  /* 0x000000ff00047c82 */ /* 0x000fe20008000000 */
[----:B------:R-:W-:Y:S01]  /*01f0*/  UMOV UR5, URZ ;  /* 0x000000ff00057c82 */ /* 0x000fe20008000000 */
[----:B------:R-:W-:-:S03]  /*0200*/  UISETP.NE.AND.EX UP0, UPT, URZ, URZ, UPT, UP0 ;  /* 0x000000ffff00728c */ /* 0x000fc6000bf05300 */
[----:B------:R-:W-:Y:S08]  /*0210*/  BRA.U !UP1, `(.L_x_72) ;  /* 0x0000000109f87547 */ /* 0x000ff0000b800000 */
[----:B------:R-:W0:Y:S01]  /*0220*/  LDCU.128 UR16, c[0x0][0x380] ;  /* 0x00007000ff1077ac */ /* 0x000e220008000c00 */
[C---:B------:R-:W-:Y:S01]  /*0230*/  SHF.L.U64.HI R25, R6.reuse, 0x2, R7 ;  /* 0x0000000206197819 */ /* 0x040fe20000010207 */
[----:B------:R-:W-:Y:S01]  /*0240*/  IMAD.SHL.U32 R27, R6, 0x4, RZ ;  /* 0x00000004061b7824 */ /* 0x000fe200078e00ff */
[----:B------:R-:W1:Y:S01]  /*0250*/  LDCU UR5, c[0x0][0x3ac] ;  /* 0x00007580ff0577ac */ /* 0x000e620008000800 */
[----:B------:R-:W-:Y:S01]  /*0260*/  IMAD.MOV.U32 R0, RZ, RZ, RZ ;  /* 0x000000ffff007224 */ /* 0x000fe200078e00ff */
[----:B------:R-:W-:-:S07]  /*0270*/  ULOP3.LUT UR4, UR8, 0xfffffff8, URZ, 0xc0, !UPT ;  /* 0xfffffff808047892 */ /* 0x000fce000f8ec0ff */
[----:B------:R-:W-:Y:S01]  /*0280*/  UMOV UR6, UR4 ;  /* 0x0000000400067c82 */ /* 0x000fe20008000000 */
[----:B0-----:R-:W-:Y:S02]  /*0290*/  LEA R10, P1, R2, UR16, 0x2 ;  /* 0x00000010020a7c11 */ /* 0x001fe4000f8210ff */
[----:B------:R-:W-:Y:S02]  /*02a0*/  LEA R22, P0, R4, UR18, 0x2 ;  /* 0x0000001204167c11 */ /* 0x000fe4000f8010ff */
[----:B------:R-:W-:Y:S01]  /*02b0*/  IADD3 R10, P2, PT, R10, 0x10, RZ ;  /* 0x000000100a0a7810 */ /* 0x000fe20007f5e0ff */
[----:B-1----:R-:W-:Y:S01]  /*02c0*/  UMOV UR7, UR5 ;  /* 0x0000000500077c82 */ /* 0x002fe20008000000 */
[----:B------:R-:W-:Y:S02]  /*02d0*/  LEA.HI.X R9, R2, UR17, R21, 0x2, P1 ;  /* 0x0000001102097c11 */ /* 0x000fe400088f1415 */
[----:B------:R-:W-:-:S03]  /*02e0*/  LEA.HI.X R23, R4, UR19, R5, 0x2, P0 ;  /* 0x0000001304177c11 */ /* 0x000fc600080f1405 */
[----:B------:R-:W-:-:S07]  /*02f0*/  IMAD.X R9, RZ, RZ, R9, P2 ;  /* 0x000000ffff097224 */ /* 0x000fce00010e0609 */
.L_x_73:
[-C--:B------:R-:W-:Y:S01]  /*0300*/  IADD3 R28, P0, PT, R22, R27.reuse, RZ ;  /* 0x0000001b161c7210 */ /* 0x080fe20007f1e0ff */
[----:B------:R-:W-:Y:S01]  /*0310*/  IMAD.MOV.U32 R8, RZ, RZ, R10 ;  /* 0x000000ffff087224 */ /* 0x000fe200078e000a */
[----:B------:R-:W2:Y:S03]  /*0320*/  LDG.E R14, desc[UR10][R22.64] ;  /* 0x0000000a160e7981 */ /* 0x000ea6000c1e1900 */
[----:B------:R-:W-:Y:S01]  /*0330*/  IMAD.X R29, R23, 0x1, R25, P0 ;  /* 0x00000001171d7824 */ /* 0x000fe200000e0619 */
[----:B------:R-:W2:Y:S01]  /*0340*/  LDG.E R11, desc[UR10][R8.64+-0x10] ;  /* 0xfffff00a080b7981 */ /* 0x000ea2000c1e1900 */
[----:B------:R-:W-:-:S03]  /*0350*/  IADD3 R16, P0, PT, R28, R27, RZ ;  /* 0x0000001b1c107210 */ /* 0x000fc60007f1e0ff */
[----:B------:R-:W3:Y:S02]  /*0360*/  LDG.E R15, desc[UR10][R28.64] ;  /* 0x0000000a1c0f7981 */ /* 0x000ee4000c1e1900 */
[----:B------:R-:W-:Y:S02]  /*0370*/  IMAD.X R17, R29, 0x1, R25, P0 ;  /* 0x000000011d117824 */ /* 0x000fe400000e0619 */
[----:B------:R-:W3:Y:S04]  /*0380*/  LDG.E R20, desc[UR10][R8.64+-0xc] ;  /* 0xfffff40a08147981 */ /* 0x000ee8000c1e1900 */
[----:B------:R-:W4:Y:S04]  /*0390*/  LDG.E R18, desc[UR10][R8.64+-0x8] ;  /* 0xfffff80a08127981 */ /* 0x000f28000c1e1900 */
[----:B------:R0:W4:Y:S01]  /*03a0*/  LDG.E R29, desc[UR10][R16.64] ;  /* 0x0000000a101d7981 */ /* 0x000122000c1e1900 */
[----:B------:R-:W-:-:S03]  /*03b0*/  IADD3 R12, P0, PT, R16, R27, RZ ;  /* 0x0000001b100c7210 */ /* 0x000fc60007f1e0ff */
[----:B------:R-:W5:Y:S02]  /*03c0*/  LDG.E R24, desc[UR10][R8.64+0x8] ;  /* 0x0000080a08187981 */ /* 0x000f64000c1e1900 */
[----:B------:R-:W-:Y:S01]  /*03d0*/  IMAD.X R13, R17, 0x1, R25, P0 ;  /* 0x00000001110d7824 */ /* 0x000fe200000e0619 */
[----:B------:R-:W-:-:S04]  /*03e0*/  IADD3 R10, P0, PT, R12, R27, RZ ;  /* 0x0000001b0c0a7210 */ /* 0x000fc80007f1e0ff */
[----:B------:R-:W5:Y:S01]  /*03f0*/  LDG.E R12, desc[UR10][R12.64] ;  /* 0x0000000a0c0c7981 */ /* 0x000f62000c1e1900 */
[----:B--2---:R-:W-:Y:S01]  /*0400*/  FFMA R0, R11, R14, R0 ;  /* 0x0000000e0b007223 */ /* 0x004fe20000000000 */
[--C-:B------:R-:W-:Y:S01]  /*0410*/  IMAD.X R11, R13, 0x1, R25.reuse, P0 ;  /* 0x000000010d0b7824 */ /* 0x100fe200000e0619 */
[----:B------:R-:W-:Y:S01]  /*0420*/  IADD3 R14, P0, PT, R10, R27, RZ ;  /* 0x0000001b0a0e7210 */ /* 0x000fe20007f1e0ff */
[----:B------:R-:W2:Y:S04]  /*0430*/  LDG.E R13, desc[UR10][R8.64+0x4] ;  /* 0x0000040a080d7981 */ /* 0x000ea8000c1e1900 */
[----:B------:R-:W2:Y:S01]  /*0440*/  LDG.E R10, desc[UR10][R10.64] ;  /* 0x0000000a0a0a7981 */ /* 0x000ea2000c1e1900 */
[----:B---3--:R-:W-:Y:S01]  /*0450*/  FFMA R20, R20, R15, R0 ;  /* 0x0000000f14147223 */ /* 0x008fe20000000000 */
[----:B------:R-:W-:Y:S01]  /*0460*/  IMAD.X R15, R11, 0x1, R25, P0 ;  /* 0x000000010b0f7824 */ /* 0x000fe200000e0619 */
[----:B0-----:R-:W-:Y:S01]  /*0470*/  IADD3 R16, P0, PT, R14, R27, RZ ;  /* 0x0000001b0e107210 */ /* 0x001fe20007f1e0ff */
[----:B------:R-:W5:Y:S01]  /*0480*/  LDG.E R0, desc[UR10][R8.64+-0x4] ;  /* 0xfffffc0a08007981 */ /* 0x000f62000c1e1900 */
[----:B----4-:R-:W-:-:S03]  /*0490*/  FFMA R18, R18, R29, R20 ;  /* 0x0000001d12127223 */ /* 0x010fc60000000014 */
[----:B------:R-:W3:Y:S01]  /*04a0*/  LDG.E R14, desc[UR10][R14.64] ;  /* 0x0000000a0e0e7981 */ /* 0x000ee2000c1e1900 */
[----:B------:R-:W-:-:S03]  /*04b0*/  IMAD.X R17, R15, 0x1, R25, P0 ;  /* 0x000000010f117824 */ /* 0x000fc600000e0619 */
[----:B------:R-:W2:Y:S01]  /*04c0*/  LDG.E R20, desc[UR10][R8.64] ;  /* 0x0000000a08147981 */ /* 0x000ea2000c1e1900 */
[----:B------:R-:W-:-:S03]  /*04d0*/  IADD3 R28, P0, PT, R16, R27, RZ ;  /* 0x0000001b101c7210 */ /* 0x000fc60007f1e0ff */
[----:B------:R-:W4:Y:S01]  /*04e0*/  LDG.E R16, desc[UR10][R16.64] ;  /* 0x0000000a10107981 */ /* 0x000f22000c1e1900 */
[----:B------:R-:W-:-:S03]  /*04f0*/  IADD3.X R29, PT, PT, R17, R25, RZ, P0, !PT ;  /* 0x00000019111d7210 */ /* 0x000fc600007fe4ff */
[----:B------:R0:W4:Y:S04]  /*0500*/  LDG.E R11, desc[UR10][R8.64+0xc] ;  /* 0x00000c0a080b7981 */ /* 0x000128000c1e1900 */
[----:B------:R-:W4:Y:S01]  /*0510*/  LDG.E R28, desc[UR10][R28.64] ;  /* 0x0000000a1c1c7981 */ /* 0x000f22000c1e1900 */
[----:B------:R-:W-:-:S04]  /*0520*/  UIADD3 UR6, UP1, UPT, UR6, -0x8, URZ ;  /* 0xfffffff806067890 */ /* 0x000fc8000ff3e0ff */
[----:B------:R-:W-:Y:S02]  /*0530*/  UIADD3.X UR7, UPT, UPT, UR7, -0x1, URZ, UP1, !UPT ;  /* 0xffffffff07077890 */ /* 0x000fe40008ffe4ff */
[----:B------:R-:W-:-:S04]  /*0540*/  UISETP.NE.U32.AND UP1, UPT, UR6, URZ, UPT ;  /* 0x000000ff0600728c */ /* 0x000fc8000bf25070 */
[----:B------:R-:W-:Y:S01]  /*0550*/  UISETP.NE.AND.EX UP1, UPT, UR7, URZ, UPT, UP1 ;  /* 0x000000ff0700728c */ /* 0x000fe2000bf25310 */
[----:B------:R-:W-:-:S04]  /*0560*/  LEA R22, P0, R6, R22, 0x5 ;  /* 0x0000001606167211 */ /* 0x000fc800078028ff */
[----:B------:R-:W-:Y:S01]  /*0570*/  LEA.HI.X R23, R6, R23, R7, 0x5, P0 ;  /* 0x0000001706177211 */ /* 0x000fe200000f2c07 */
[----:B-----5:R-:W-:-:S04]  /*0580*/  FFMA R0, R0, R12, R18 ;  /* 0x0000000c00007223 */ /* 0x020fc80000000012 */
[----:B--2---:R-:W-:Y:S01]  /*0590*/  FFMA R0, R20, R10, R0 ;  /* 0x0000000a14007223 */ /* 0x004fe20000000000 */
[----:B------:R-:W-:-:S03]  /*05a0*/  IADD3 R10, P1, PT, R8, 0x20, RZ ;  /* 0x00000020080a7810 */ /* 0x000fc60007f3e0ff */
[----:B---3--:R-:W-:-:S04]  /*05b0*/  FFMA R13, R13, R14, R0 ;  /* 0x0000000e0d0d7223 */ /* 0x008fc80000000000 */
[----:B----4-:R-:W-:Y:S01]  /*05c0*/  FFMA R16, R24, R16, R13 ;  /* 0x0000001018107223 */ /* 0x010fe2000000000d */
[----:B0-----:R-:W-:-:S03]  /*05d0*/  IMAD.X R9, RZ, RZ, R9, P1 ;  /* 0x000000ffff097224 */ /* 0x001fc600008e0609 */
[----:B------:R-:W-:Y:S01]  /*05e0*/  FFMA R0, R11, R28, R16 ;  /* 0x0000001c0b007223 */ /* 0x000fe20000000010 */
[----:B------:R-:W-:Y:S06]  /*05f0*/  BRA.U UP1, `(.L_x_73) ;  /* 0xfffffffd01407547 */ /* 0x000fec000b83ffff */
.L_x_72:
[----:B------:R-:W-:Y:S05]  /*0600*/  BRA.U !UP0, `(.L_x_71) ;  /* 0x0000000508c07547 */ /* 0x000fea000b800000 */
[----:B------:R-:W-:Y:S02]  /*0610*/  UISETP.GE.U32.AND UP1, UPT, UR13, 0x4, UPT ;  /* 0x000000040d00788c */ /* 0x000fe4000bf26070 */
[----:B------:R-:W-:Y:S02]  /*0620*/  ULOP3.LUT UR12, UR8, 0x3, URZ, 0xc0, !UPT ;  /* 0x00000003080c7892 */ /* 0x000fe4000f8ec0ff */
[----:B------:R-:W-:Y:S02]  /*0630*/  UISETP.GE.U32.AND.EX UP1, UPT, URZ, URZ, UPT, UP1 ;  /* 0x000000ffff00728c */ /* 0x000fe4000bf26110 */
[----:B------:R-:W-:-:S04]  /*0640*/  UISETP.NE.U32.AND UP0, UPT, UR12, URZ, UPT ;  /* 0x000000ff0c00728c */ /* 0x000fc8000bf05070 */
[----:B------:R-:W-:-:S03]  /*0650*/  UISETP.NE.AND.EX UP0, UPT, URZ, URZ, UPT, UP0 ;  /* 0x000000ffff00728c */ /* 0x000fc6000bf05300 */
[----:B------:R-:W-:Y:S08]  /*0660*/  BRA.U !UP1, `(.L_x_74) ;  /* 0x0000000109d07547 */ /* 0x000ff0000b800000 */
[----:B------:R-:W0:Y:S01]  /*0670*/  LDCU.128 UR16, c[0x0][0x380] ;  /* 0x00007000ff1077ac */ /* 0x000e220008000c00 */
[----:B------:R-:W-:Y:S01]  /*0680*/  IMAD R8, R6, UR5, RZ ;  /* 0x0000000506087c24 */ /* 0x000fe2000f8e02ff */
[----:B------:R-:W-:-:S03]  /*0690*/  UIADD3 UR9, UPT, UPT, UR4, 0x1, URZ ;  /* 0x0000000104097890 */ /* 0x000fc6000fffe0ff */
[----:B------:R-:W-:Y:S01]  /*06a0*/  IMAD R11, R7, UR4, R8 ;  /* 0x00000004070b7c24 */ /* 0x000fe2000f8e0208 */
[----:B------:R-:W-:Y:S02]  /*06b0*/  UIADD3 UR7, UPT, UPT, UR4, 0x2, URZ ;  /* 0x0000000204077890 */ /* 0x000fe4000fffe0ff */
[----:B------:R-:W-:Y:S01]  /*06c0*/  IMAD.WIDE.U32 R8, R6, UR4, R4 ;  /* 0x0000000406087c25 */ /* 0x000fe2000f8e0004 */
[----:B------:R-:W-:-:S03]  /*06d0*/  UIADD3 UR6, UPT, UPT, UR4, 0x3, URZ ;  /* 0x0000000304067890 */ /* 0x000fc6000fffe0ff */
[----:B------:R-:W-:Y:S02]  /*06e0*/  IMAD.IADD R9, R9, 0x1, R11 ;  /* 0x0000000109097824 */ /* 0x000fe400078e020b */
[----:B------:R-:W-:-:S04]  /*06f0*/  IMAD.WIDE.U32 R14, R6, UR9, R4 ;  /* 0x00000009060e7c25 */ /* 0x000fc8000f8e0004 */
[----:B------:R-:W-:Y:S01]  /*0700*/  IMAD.WIDE.U32 R10, R6, UR7, R4 ;  /* 0x00000007060a7c25 */ /* 0x000fe2000f8e0004 */
[----:B0-----:R-:W-:Y:S02]  /*0710*/  LEA R16, P0, R8, UR18, 0x2 ;  /* 0x0000001208107c11 */ /* 0x001fe4000f8010ff */
[----:B------:R-:W-:Y:S01]  /*0720*/  LEA R12, P1, R14, UR18, 0x2 ;  /* 0x000000120e0c7c11 */ /* 0x000fe2000f8210ff */
[C---:B------:R-:W-:Y:S01]  /*0730*/  IMAD R13, R7.reuse, UR9, R15 ;  /* 0x00000009070d7c24 */ /* 0x040fe2000f8e020f */
[----:B------:R-:W-:Y:S01]  /*0740*/  LEA.HI.X R17, R8, UR19, R9, 0x2, P0 ;  /* 0x0000001308117c11 */ /* 0x000fe200080f1409 */
[C---:B------:R-:W-:Y:S01]  /*0750*/  IMAD R9, R7.reuse, UR7, R11 ;  /* 0x0000000707097c24 */ /* 0x040fe2000f8e020b */
[----:B------:R-:W-:Y:S01]  /*0760*/  IADD3 R11, P0, PT, R2, UR4, RZ ;  /* 0x00000004020b7c10 */ /* 0x000fe2000ff1e0ff */
[----:B------:R-:W-:Y:S01]  /*0770*/  IMAD.WIDE.U32 R22, R6, UR6, R4 ;  /* 0x0000000606167c25 */ /* 0x000fe2000f8e0004 */
[----:B------:R-:W-:Y:S01]  /*0780*/  LEA.HI.X R13, R14, UR19, R13, 0x2, P1 ;  /* 0x000000130e0d7c11 */ /* 0x000fe200088f140d */
[----:B------:R-:W2:Y:S01]  /*0790*/  LDG.E R16, desc[UR10][R16.64] ;  /* 0x0000000a10107981 */ /* 0x000ea2000c1e1900 */
[----:B------:R-:W-:Y:S01]  /*07a0*/  LEA R8, P2, R10, UR18, 0x2 ;  /* 0x000000120a087c11 */ /* 0x000fe2000f8410ff */
[----:B------:R-:W-:Y:S01]  /*07b0*/  IMAD R15, R7, UR6, R23 ;  /* 0x00000006070f7c24 */ /* 0x000fe2000f8e0217 */
[----:B------:R-:W-:Y:S01]  /*07c0*/  IADD3 R18, P1, PT, R2, UR9, RZ ;  /* 0x0000000902127c10 */ /* 0x000fe2000ff3e0ff */
[----:B------:R-:W3:Y:S01]  /*07d0*/  LDG.E R12, desc[UR10][R12.64] ;  /* 0x0000000a0c0c7981 */ /* 0x000ee2000c1e1900 */
[----:B------:R-:W-:-:S02]  /*07e0*/  IADD3.X R20, PT, PT, R21, UR5, RZ, P0, !PT ;  /* 0x0000000515147c10 */ /* 0x000fc400087fe4ff */
[C---:B------:R-:W-:Y:S01]  /*07f0*/  LEA R24, P0, R11.reuse, UR16, 0x2 ;  /* 0x000000100b187c11 */ /* 0x040fe2000f8010ff */
[----:B------:R-:W-:Y:S01]  /*0800*/  IMAD.X R23, RZ, RZ, R21, P1 ;  /* 0x000000ffff177224 */ /* 0x000fe200008e0615 */
[----:B------:R-:W-:Y:S02]  /*0810*/  LEA.HI.X R9, R10, UR19, R9, 0x2, P2 ;  /* 0x000000130a097c11 */ /* 0x000fe400090f1409 */
[----:B------:R-:W-:Y:S02]  /*0820*/  LEA R10, P2, R22, UR18, 0x2 ;  /* 0x00000012160a7c11 */ /* 0x000fe4000f8410ff */
[----:B------:R-:W-:Y:S01]  /*0830*/  LEA R14, P1, R18, UR16, 0x2 ;  /* 0x00000010120e7c11 */ /* 0x000fe2000f8210ff */
[----:B------:R-:W4:Y:S01]  /*0840*/  LDG.E R8, desc[UR10][R8.64] ;  /* 0x0000000a08087981 */ /* 0x000f22000c1e1900 */
[----:B------:R-:W-:Y:S02]  /*0850*/  LEA.HI.X R25, R11, UR17, R20, 0x2, P0 ;  /* 0x000000110b197c11 */ /* 0x000fe400080f1414 */
[----:B------:R-:W-:-:S02]  /*0860*/  IADD3 R20, P0, PT, R2, UR7, RZ ;  /* 0x0000000702147c10 */ /* 0x000fc4000ff1e0ff */
[----:B------:R-:W-:Y:S02]  /*0870*/  LEA.HI.X R11, R22, UR19, R15, 0x2, P2 ;  /* 0x00000013160b7c11 */ /* 0x000fe400090f140f */
[----:B------:R-:W-:Y:S01]  /*0880*/  LEA.HI.X R15, R18, UR17, R23, 0x2, P1 ;  /* 0x00000011120f7c11 */ /* 0x000fe200088f1417 */
[--C-:B------:R-:W-:Y:S01]  /*0890*/  IMAD.X R23, RZ, RZ, R21.reuse, P0 ;  /* 0x000000ffff177224 */ /* 0x100fe200000e0615 */
[----:B------:R-:W-:Y:S01]  /*08a0*/  IADD3 R18, P2, PT, R2, UR6, RZ ;  /* 0x0000000602127c10 */ /* 0x000fe2000ff5e0ff */
[----:B------:R-:W2:Y:S01]  /*08b0*/  LDG.E R25, desc[UR10][R24.64] ;  /* 0x0000000a18197981 */ /* 0x000ea2000c1e1900 */
[----:B------:R-:W-:Y:S02]  /*08c0*/  LEA R22, P1, R20, UR16, 0x2 ;  /* 0x0000001014167c11 */ /* 0x000fe4000f8210ff */
[----:B------:R-:W-:Y:S01]  /*08d0*/  LEA R26, P3, R18, UR16, 0x2 ;  /* 0x00000010121a7c11 */ /* 0x000fe2000f8610ff */
[----:B------:R-:W-:Y:S01]  /*08e0*/  IMAD.X R27, RZ, RZ, R21, P2 ;  /* 0x000000ffff1b7224 */ /* 0x000fe200010e0615 */
[----:B------:R-:W-:Y:S01]  /*08f0*/  LEA.HI.X R23, R20, UR17, R23, 0x2, P1 ;  /* 0x0000001114177c11 */ /* 0x000fe200088f1417 */
[----:B------:R-:W3:Y:S03]  /*0900*/  LDG.E R14, desc[UR10][R14.64] ;  /* 0x0000000a0e0e7981 */ /* 0x000ee6000c1e1900 */
[----:B------:R-:W-:Y:S01]  /*0910*/  LEA.HI.X R27, R18, UR17, R27, 0x2, P3 ;  /* 0x00000011121b7c11 */ /* 0x000fe200098f141b */
[----:B------:R-:W4:Y:S04]  /*0920*/  LDG.E R22, desc[UR10][R22.64] ;  /* 0x0000000a16167981 */ /* 0x000f28000c1e1900 */
        /* <DEDUP_REMOVED lines=8> */
.L_x_74:
[----:B------:R-:W-:Y:S05]  /*09b0*/  BRA.U !UP0, `(.L_x_71) ;  /* 0x0000000108d47547 */ /* 0x000fea000b800000 */
[----:B------:R-:W-:Y:S02]  /*09c0*/  UISETP.NE.U32.AND UP1, UPT, UR12, 0x1, UPT ;  /* 0x000000010c00788c */ /* 0x000fe4000bf25070 */
[----:B------:R-:W-:Y:S02]  /*09d0*/  ULOP3.LUT UR6, UR8, 0x1, URZ, 0xc0, !UPT ;  /* 0x0000000108067892 */ /* 0x000fe4000f8ec0ff */
[----:B------:R-:W-:Y:S02]  /*09e0*/  UISETP.NE.AND.EX UP1, UPT, URZ, URZ, UPT, UP1 ;  /* 0x000000ffff00728c */ /* 0x000fe4000bf25310 */
[----:B------:R-:W-:-:S04]  /*09f0*/  UISETP.NE.U32.AND UP0, UPT, UR6, 0x1, UPT ;  /* 0x000000010600788c */ /* 0x000fc8000bf05070 */
[----:B------:R-:W-:-:S03]  /*0a00*/  UISETP.NE.U32.AND.EX UP0, UPT, URZ, URZ, UPT, UP0 ;  /* 0x000000ffff00728c */ /* 0x000fc6000bf05100 */
[----:B------:R-:W-:Y:S08]  /*0a10*/  BRA.U !UP1, `(.L_x_75) ;  /* 0x0000000109787547 */ /* 0x000ff0000b800000 */
[----:B------:R-:W0:Y:S01]  /*0a20*/  LDCU.128 UR12, c[0x0][0x380] ;  /* 0x00007000ff0c77ac */ /* 0x000e220008000c00 */
[----:B------:R-:W-:Y:S01]  /*0a30*/  IMAD R8, R6, UR5, RZ ;  /* 0x0000000506087c24 */ /* 0x000fe2000f8e02ff */
[----:B------:R-:W-:Y:S01]  /*0a40*/  MOV R15, R5 ;  /* 0x00000005000f7202 */ /* 0x000fe20000000f00 */
[----:B------:R-:W-:Y:S01]  /*0a50*/  IMAD.MOV.U32 R14, RZ, RZ, R4 ;  /* 0x000000ffff0e7224 */ /* 0x000fe200078e0004 */
[----:B------:R-:W-:Y:S02]  /*0a60*/  UIADD3 UR6, UPT, UPT, UR4, 0x1, URZ ;  /* 0x0000000104067890 */ /* 0x000fe4000fffe0ff */
[----:B------:R-:W-:Y:S01]  /*0a70*/  IADD3 R9, P0, PT, R2, UR4, RZ ;  /* 0x0000000402097c10 */ /* 0x000fe2000ff1e0ff */
[----:B------:R-:W-:Y:S02]  /*0a80*/  IMAD R17, R7, UR4, R8 ;  /* 0x0000000407117c24 */ /* 0x000fe4000f8e0208 */
[----:B------:R-:W-:Y:S01]  /*0a90*/  IMAD.WIDE.U32 R10, R6, UR4, R14 ;  /* 0x00000004060a7c25 */ /* 0x000fe2000f8e000e */
[----:B------:R-:W-:-:S02]  /*0aa0*/  IADD3.X R12, PT, PT, R21, UR5, RZ, P0, !PT ;  /* 0x00000005150c7c10 */ /* 0x000fc400087fe4ff */
[----:B------:R-:W-:Y:S01]  /*0ab0*/  IADD3 R13, P0, PT, R2, UR6, RZ ;  /* 0x00000006020d7c10 */ /* 0x000fe2000ff1e0ff */
[----:B------:R-:W-:-:S04]  /*0ac0*/  IMAD.WIDE.U32 R14, R6, UR6, R14 ;  /* 0x00000006060e7c25 */ /* 0x000fc8000f8e000e */
[----:B------:R-:W-:Y:S01]  /*0ad0*/  IMAD.IADD R17, R11, 0x1, R17 ;  /* 0x000000010b117824 */ /* 0x000fe200078e0211 */
[----:B0-----:R-:W-:Y:S01]  /*0ae0*/  LEA R8, P1, R9, UR12, 0x2 ;  /* 0x0000000c09087c11 */ /* 0x001fe2000f8210ff */
[----:B------:R-:W-:Y:S01]  /*0af0*/  IMAD.X R18, RZ, RZ, R21, P0 ;  /* 0x000000ffff127224 */ /* 0x000fe200000e0615 */
[----:B------:R-:W-:Y:S01]  /*0b00*/  LEA R22, P3, R14, UR14, 0x2 ;  /* 0x0000000e0e167c11 */ /* 0x000fe2000f8610ff */
[----:B------:R-:W-:Y:S01]  /*0b10*/  IMAD R11, R7, UR6, R15 ;  /* 0x00000006070b7c24 */ /* 0x000fe2000f8e020f */
[----:B------:R-:W-:Y:S02]  /*0b20*/  LEA.HI.X R9, R9, UR13, R12, 0x2, P1 ;  /* 0x0000000d09097c11 */ /* 0x000fe400088f140c */
[C---:B------:R-:W-:Y:S02]  /*0b30*/  LEA R16, P1, R10.reuse, UR14, 0x2 ;  /* 0x0000000e0a107c11 */ /* 0x040fe4000f8210ff */
[C---:B------:R-:W-:Y:S02]  /*0b40*/  LEA R12, P2, R13.reuse, UR12, 0x2 ;  /* 0x0000000c0d0c7c11 */ /* 0x040fe4000f8410ff */
[----:B------:R-:W-:Y:S01]  /*0b50*/  LEA.HI.X R17, R10, UR15, R17, 0x2, P1 ;  /* 0x0000000f0a117c11 */ /* 0x000fe200088f1411 */
[----:B------:R-:W2:Y:S01]  /*0b60*/  LDG.E R9, desc[UR10][R8.64] ;  /* 0x0000000a08097981 */ /* 0x000ea2000c1e1900 */
        /* <DEDUP_REMOVED lines=9> */
.L_x_75:
[----:B------:R-:W-:Y:S05]  /*0c00*/  BRA.U UP0, `(.L_x_71) ;  /* 0x0000000100407547 */ /* 0x000fea000b800000 */
[----:B------:R-:W0:Y:S01]  /*0c10*/  LDCU.128 UR12, c[0x0][0x380] ;  /* 0x00007000ff0c77ac */ /* 0x000e220008000c00 */
[----:B------:R-:W-:Y:S01]  /*0c20*/  IMAD R10, R6, UR5, RZ ;  /* 0x00000005060a7c24 */ /* 0x000fe2000f8e02ff */
[----:B------:R-:W-:Y:S01]  /*0c30*/  IADD3 R3, P0, PT, R2, UR4, RZ ;  /* 0x0000000402037c10 */ /* 0x000fe2000ff1e0ff */
[----:B------:R-:W-:Y:S02]  /*0c40*/  IMAD.MOV.U32 R8, RZ, RZ, R4 ;  /* 0x000000ffff087224 */ /* 0x000fe400078e0004 */
[----:B------:R-:W-:Y:S01]  /*0c50*/  IMAD.MOV.U32 R9, RZ, RZ, R5 ;  /* 0x000000ffff097224 */ /* 0x000fe200078e0005 */
[----:B------:R-:W-:Y:S01]  /*0c60*/  IADD3.X R12, PT, PT, R21, UR5, RZ, P0, !PT ;  /* 0x00000005150c7c10 */ /* 0x000fe200087fe4ff */
[----:B------:R-:W-:Y:S02]  /*0c70*/  IMAD R11, R7, UR4, R10 ;  /* 0x00000004070b7c24 */ /* 0x000fe4000f8e020a */
[----:B------:R-:W-:-:S04]  /*0c80*/  IMAD.WIDE.U32 R8, R6, UR4, R8 ;  /* 0x0000000406087c25 */ /* 0x000fc8000f8e0008 */
[----:B------:R-:W-:Y:S01]  /*0c90*/  IMAD.IADD R9, R9, 0x1, R11 ;  /* 0x0000000109097824 */ /* 0x000fe200078e020b */
[C---:B0-----:R-:W-:Y:S02]  /*0ca0*/  LEA R2, P1, R3.reuse, UR12, 0x2 ;  /* 0x0000000c03027c11 */ /* 0x041fe4000f8210ff */
[C---:B------:R-:W-:Y:S02]  /*0cb0*/  LEA R10, P0, R8.reuse, UR14, 0x2 ;  /* 0x0000000e080a7c11 */ /* 0x040fe4000f8010ff */
[----:B------:R-:W-:Y:S02]  /*0cc0*/  LEA.HI.X R3, R3, UR13, R12, 0x2, P1 ;  /* 0x0000000d03037c11 */ /* 0x000fe400088f140c */
[----:B------:R-:W-:-:S04]  /*0cd0*/  LEA.HI.X R11, R8, UR15, R9, 0x2, P0 ;  /* 0x0000000f080b7c11 */ /* 0x000fc800080f1409 */
[----:B------:R-:W2:Y:S04]  /*0ce0*/  LDG.E R3, desc[UR10][R2.64] ;  /* 0x0000000a02037981 */ /* 0x000ea8000c1e1900 */
[----:B------:R-:W2:Y:S02]  /*0cf0*/  LDG.E R10, desc[UR10][R10.64] ;  /* 0x0000000a0a0a7981 */ /* 0x000ea4000c1e1900 */
[----:B--2---:R-:W-:-:S07]  /*0d00*/  FFMA R0, R3, R10, R0 ;  /* 0x0000000a03007223 */ /* 0x004fce0000000000 */
.L_x_71:
[----:B------:R-:W0:Y:S02]  /*0d10*/  LDCU.128 UR4, c[0x0][0x390] ;  /* 0x00007200ff0477ac */ /* 0x000e240008000c00 */
[----:B0-----:R-:W-:-:S04]  /*0d20*/  LEA R2, P0, R4, UR4, 0x2 ;  /* 0x0000000404027c11 */ /* 0x001fc8000f8010ff */
[----:B------:R-:W-:-:S06]  /*0d30*/  LEA.HI.X R3, R4, UR5, R5, 0x2, P0 ;  /* 0x0000000504037c11 */ /* 0x000fcc00080f1405 */
[----:B------:R-:W2:Y:S01]  /*0d40*/  LDG.E R3, desc[UR10][R2.64] ;  /* 0x0000000a02037981 */ /* 0x000ea2000c1e1900 */
[----:B------:R-:W-:-:S04]  /*0d50*/  IMAD.WIDE.U32 R4, R19, R6, R4 ;  /* 0x0000000613047225 */ /* 0x000fc800078e0004 */
[----:B------:R-:W-:Y:S01]  /*0d60*/  IMAD R7, R19, R7, R5 ;  /* 0x0000000713077224 */ /* 0x000fe200078e0205 */
[----:B------:R-:W-:-:S04]  /*0d70*/  LEA R6, P0, R4, UR6, 0x2 ;  /* 0x0000000604067c11 */ /* 0x000fc8000f8010ff */
[----:B------:R-:W-:Y:S01]  /*0d80*/  LEA.HI.X R7, R4, UR7, R7, 0x2, P0 ;  /* 0x0000000704077c11 */ /* 0x000fe200080f1407 */
[----:B--2---:R-:W-:-:S05]  /*0d90*/  FADD R5, R3, R0 ;  /* 0x0000000003057221 */ /* 0x004fca0000000000 */
[----:B------:R-:W-:Y:S01]  /*0da0*/  STG.E desc[UR10][R6.64], R5 ;  /* 0x0000000506007986 */ /* 0x000fe2000c10190a */
[----:B------:R-:W-:Y:S05]  /*0db0*/  EXIT ;  /* 0x000000000000794d */ /* 0x000fea0003800000 */
.L_x_76:
        /* <DEDUP_REMOVED lines=12> */
.L_x_288:


//--------------------- .text._Z12_vec_f64_cmpPdS_Pim --------------------------
	.section	.text._Z12_vec_f64_cmpPdS_Pim,"ax",@progbits
	.align	128
        .global         _Z12_vec_f64_cmpPdS_Pim
        .type           _Z12_vec_f64_cmpPdS_Pim,@function
        .size           _Z12_vec_f64_cmpPdS_Pim,(.L_x_289 - _Z12_vec_f64_cmpPdS_Pim)
        .other          _Z12_vec_f64_cmpPdS_Pim,@"STO_CUDA_ENTRY STV_DEFAULT"
_Z12_vec_f64_cmpPdS_Pim:
.text._Z12_vec_f64_cmpPdS_Pim:
        /* <DEDUP_REMOVED lines=13> */
[----:B------:R-:W1:Y:S03]  /*00d0*/  LDCU.64 UR6, c[0x0][0x358] ;  /* 0x00006b00ff0677ac */ /* 0x000e660008000a00 */
[C---:B0-----:R-:W-:Y:S02]  /*00e0*/  IADD3 R2, P0, PT, R4.reuse, UR8, RZ ;  /* 0x0000000804027c10 */ /* 0x041fe4000ff1e0ff */
[----:B------:R-:W-:Y:S02]  /*00f0*/  IADD3 R4, P1, PT, R4, UR10, RZ ;  /* 0x0000000a04047c10 */ /* 0x000fe4000ff3e0ff */
[----:B------:R-:W-:-:S02]  /*0100*/  IADD3.X R3, PT, PT, R0, UR9, RZ, P0, !PT ;  /* 0x0000000900037c10 */ /* 0x000fc400087fe4ff */
[----:B------:R-:W-:-:S04]  /*0110*/  IADD3.X R5, PT, PT, R0, UR11, RZ, P1, !PT ;  /* 0x0000000b00057c10 */ /* 0x000fc80008ffe4ff */
[----:B-1----:R-:W2:Y:S04]  /*0120*/  LDG.E.64 R2, desc[UR6][R2.64] ;  /* 0x0000000602027981 */ /* 0x002ea8000c1e1b00 */
[----:B------:R-:W2:Y:S02]  /*0130*/  LDG.E.64 R4, desc[UR6][R4.64] ;  /* 0x0000000604047981 */ /* 0x000ea4000c1e1b00 */
[----:B--2---:R-:W-:-:S14]  /*0140*/  DSETP.NEU.AND P0, PT, R2, R4, PT ;  /* 0x000000040200722a */ /* 0x004fdc0003f0d000 */
[----:B------:R-:W-:Y:S05]  /*0150*/  @!P0 EXIT ;  /* 0x000000000000894d */ /* 0x000fea0003800000 */
[----:B------:R-:W0:Y:S01]  /*0160*/  S2R R0, SR_LANEID ;  /* 0x0000000000007919 */ /* 0x000e220000000000 */
[----:B------:R-:W1:Y:S01]  /*0170*/  LDC.64 R2, c[0x0][0x390] ;  /* 0x0000e400ff027b82 */ /* 0x000e620000000a00 */
[----:B------:R-:W-:Y:S01]  /*0180*/  VOTEU.ANY UR4, UPT, PT ;  /* 0x0000000000047886 */ /* 0x000fe200038e0100 */
[----:B------:R-:W-:Y:S01]  /*0190*/  CREDUX.MIN.S32 UR5, RZ ;  /* 0x00000000ff0572cc */ /* 0x000fe20000008200 */
[----:B------:R-:W-:-:S12]  /*01a0*/  UFLO.U32 UR4, UR4 ;  /* 0x00000004000472bd */ /* 0x000fd800080e0000 */
[----:B------:R-:W-:Y:S01]  /*01b0*/  IMAD.U32 R5, RZ, RZ, UR5 ;  /* 0x00000005ff057e24 */ /* 0x000fe2000f8e00ff */
[----:B0-----:R-:W-:-:S13]  /*01c0*/  ISETP.EQ.U32.AND P0, PT, R0, UR4, PT ;  /* 0x0000000400007c0c */ /* 0x001fda000bf02070 */
[----:B-1----:R-:W-:Y:S01]  /*01d0*/  @P0 REDG.E.MIN.S32.STRONG.GPU desc[UR6][R2.64], R5 ;  /* 0x000000050200098e */ /* 0x002fe2000c92e306 */
[----:B------:R-:W-:Y:S05]  /*01e0*/  EXIT ;  /* 0x000000000000794d */ /* 0x000fea0003800000 */
.L_x_77:
        /* <DEDUP_REMOVED lines=9> */
.L_x_289:


//--------------------- .text._Z12_vec_f32_cmpPfS_Pim --------------------------
	.section	.text._Z12_vec_f32_cmpPfS_Pim,"ax",@progbits
	.align	128
        .global         _Z12_vec_f32_cmpPfS_Pim
        .type           _Z12_vec_f32_cmpPfS_Pim,@function
        .size           _Z12_vec_f32_cmpPfS_Pim,(.L_x_290 - _Z12_vec_f32_cmpPfS_Pim)
        .other          _Z12_vec_f32_cmpPfS_Pim,@"STO_CUDA_ENTRY STV_DEFAULT"
_Z12_vec_f32_cmpPfS_Pim:
.text._Z12_vec_f32_cmpPfS_Pim:
        /* <DEDUP_REMOVED lines=17> */
[----:B------:R-:W-:-:S03]  /*0110*/  IADD3.X R5, PT, PT, R0, UR11, RZ, P1, !PT ;  /* 0x0000000b00057c10 */ /* 0x000fc60008ffe4ff */
[----:B-1----:R-:W2:Y:S04]  /*0120*/  LDG.E R2, desc[UR6][R2.64] ;  /* 0x0000000602027981 */ /* 0x002ea8000c1e1900 */
[----:B------:R-:W2:Y:S02]  /*0130*/  LDG.E R5, desc[UR6][R4.64] ;  /* 0x0000000604057981 */ /* 0x000ea4000c1e1900 */
[----:B--2---:R-:W-:-:S13]  /*0140*/  FSETP.NEU.AND P0, PT, R2, R5, PT ;  /* 0x000000050200720b */ /* 0x004fda0003f0d000 */
        /* <DEDUP_REMOVED lines=10> */
.L_x_78:
        /* <DEDUP_REMOVED lines=9> */
.L_x_290:


//--------------------- .text._Z12_vec_u64_cmpPmS_Pim --------------------------
	.section	.text._Z12_vec_u64_cmpPmS_Pim,"ax",@progbits
	.align	128
        .global         _Z12_vec_u64_cmpPmS_Pim
        .type           _Z12_vec_u64_cmpPmS_Pim,@function
        .size           _Z12_vec_u64_cmpPmS_Pim,(.L_x_291 - _Z12_vec_u64_cmpPmS_Pim)
        .other          _Z12_vec_u64_cmpPmS_Pim,@"STO_CUDA_ENTRY STV_DEFAULT"
_Z12_vec_u64_cmpPmS_Pim:
.text._Z12_vec_u64_cmpPmS_Pim:
        /* <DEDUP_REMOVED lines=20> */
[----:B--2---:R-:W-:-:S04]  /*0140*/  ISETP.NE.U32.AND P0, PT, R2, R4, PT ;  /* 0x000000040200720c */ /* 0x004fc80003f05070 */
[----:B------:R-:W-:-:S13]  /*0150*/  ISETP.NE.AND.EX P0, PT, R3, R5, PT, P0 ;  /* 0x000000050300720c */ /* 0x000fda0003f05300 */
        /* <DEDUP_REMOVED lines=10> */
.L_x_79:
        /* <DEDUP_REMOVED lines=16> */
.L_x_291:


//--------------------- .text._Z12_vec_u32_cmpPjS_Pim --------------------------
	.section	.text._Z12_vec_u32_cmpPjS_Pim,"ax",@progbits
	.align	128
        .global         _Z12_vec_u32_cmpPjS_Pim
        .type           _Z12_vec_u32_cmpPjS_Pim,@function
        .size           _Z12_vec_u32_cmpPjS_Pim,(.L_x_292 - _Z12_vec_u32_cmpPjS_Pim)
        .other          _Z12_vec_u32_cmpPjS_Pim,@"STO_CUDA_ENTRY STV_DEFAULT"
_Z12_vec_u32_cmpPjS_Pim:
.text._Z12_vec_u32_cmpPjS_Pim:
        /* <DEDUP_REMOVED lines=20> */
[----:B--2---:R-:W-:-:S13]  /*0140*/  ISETP.NE.AND P0, PT, R2, R5, PT ;  /* 0x000000050200720c */ /* 0x004fda0003f05270 */
        /* <DEDUP_REMOVED lines=10> */
.L_x_80:
        /* <DEDUP_REMOVED lines=9> */
.L_x_292:


//--------------------- .text._Z12_vec_u16_cmpPtS_Pim --------------------------
	.section	.text._Z12_vec_u16_cmpPtS_Pim,"ax",@progbits
	.align	128
        .global         _Z12_vec_u16_cmpPtS_Pim
        .type           _Z12_vec_u16_cmpPtS_Pim,@function
        .size           _Z12_vec_u16_cmpPtS_Pim,(.L_x_293 - _Z12_vec_u16_cmpPtS_Pim)
        .other          _Z12_vec_u16_cmpPtS_Pim,@"STO_CUDA_ENTRY STV_DEFAULT"
_Z12_vec_u16_cmpPtS_Pim:
.text._Z12_vec_u16_cmpPtS_Pim:
        /* <DEDUP_REMOVED lines=18> */
[----:B-1----:R-:W2:Y:S04]  /*0120*/  LDG.E.U16 R2, desc[UR6][R2.64] ;  /* 0x0000000602027981 */ /* 0x002ea8000c1e1500 */
[----:B------:R-:W3:Y:S01]  /*0130*/  LDG.E.U16 R4, desc[UR6][R4.64] ;  /* 0x0000000604047981 */ /* 0x000ee2000c1e1500 */
[----:B--2---:R-:W-:Y:S02]  /*0140*/  PRMT R7, R2, 0x9910, RZ ;  /* 0x0000991002077816 */ /* 0x004fe400000000ff */
[----:B---3--:R-:W-:-:S04]  /*0150*/  PRMT R0, R4, 0x9910, RZ ;  /* 0x0000991004007816 */ /* 0x008fc800000000ff */
[----:B------:R-:W-:-:S13]  /*0160*/  ISETP.NE.AND P0, PT, R7, R0, PT ;  /* 0x000000000700720c */ /* 0x000fda0003f05270 */
        /* <DEDUP_REMOVED lines=10> */
.L_x_81:
        /* <DEDUP_REMOVED lines=15> */
.L_x_293:


//--------------------- .text._Z11_vec_u8_cmpPhS_Pim --------------------------
	.section	.text._Z11_vec_u8_cmpPhS_Pim,"ax",@progbits
	.align	128
        .global         _Z11_vec_u8_cmpPhS_Pim
        .type           _Z11_vec_u8_cmpPhS_Pim,@function
        .size           _Z11_vec_u8_cmpPhS_Pim,(.L_x_294 - _Z11_vec_u8_cmpPhS_Pim)
        .other          _Z11_vec_u8_cmpPhS_Pim,@"STO_CUDA_ENTRY STV_DEFAULT"
_Z11_vec_u8_cmpPhS_Pim:
.text._Z11_vec_u8_cmpPhS_Pim:
        /* <DEDUP_REMOVED lines=11> */
[----:B------:R-:W1:Y:S01]  /*00b0*/  LDCU.64 UR6, c[0x0][0x358] ;  /* 0x00006b00ff0677ac */ /* 0x000e620008000a00 */
[C---:B0-----:R-:W-:Y:S02]  /*00c0*/  IADD3 R2, P0, PT, R4.reuse, UR8, RZ ;  /* 0x0000000804027c10 */ /* 0x041fe4000ff1e0ff */
[----:B------:R-:W-:Y:S02]  /*00d0*/  IADD3 R4, P1, PT, R4, UR10, RZ ;  /* 0x0000000a04047c10 */ /* 0x000fe4000ff3e0ff */
[C---:B------:R-:W-:Y:S02]  /*00e0*/  IADD3.X R3, PT, PT, R0.reuse, UR9, RZ, P0, !PT ;  /* 0x0000000900037c10 */ /* 0x040fe400087fe4ff */
[----:B------:R-:W-:-:S03]  /*00f0*/  IADD3.X R5, PT, PT, R0, UR11, RZ, P1, !PT ;  /* 0x0000000b00057c10 */ /* 0x000fc60008ffe4ff */
[----:B-1----:R-:W2:Y:S04]  /*0100*/  LDG.E.U8 R2, desc[UR6][R2.64] ;  /* 0x0000000602027981 */ /* 0x002ea8000c1e1100 */
[----:B------:R-:W2:Y:S02]  /*0110*/  LDG.E.U8 R5, desc[UR6][R4.64] ;  /* 0x0000000604057981 */ /* 0x000ea4000c1e1100 */
        /* <DEDUP_REMOVED lines=11> */
.L_x_82:
        /* <DEDUP_REMOVED lines=11> */
.L_x_294:


//--------------------- .text._Z12_vec_i64_cmpPlS_Pim --------------------------
	.section	.text._Z12_vec_i64_cmpPlS_Pim,"ax",@progbits
	.align	128
        .global         _Z12_vec_i64_cmpPlS_Pim
        .type           _Z12_vec_i64_cmpPlS_Pim,@function
        .size           _Z12_vec_i64_cmpPlS_Pim,(.L_x_295 - _Z12_vec_i64_cmpPlS_Pim)
        .other          _Z12_vec_i64_cmpPlS_Pim,@"STO_CUDA_ENTRY STV_DEFAULT"
_Z12_vec_i64_cmpPlS_Pim:
.text._Z12_vec_i64_cmpPlS_Pim:
        /* <DEDUP_REMOVED lines=32> */
.L_x_83:
        /* <DEDUP_REMOVED lines=16> */
.L_x_295:


//--------------------- .text._Z12_vec_i32_cmpPiS_S_m --------------------------
	.section	.text._Z12_vec_i32_cmpPiS_S_m,"ax",@progbits
	.align	128
        .global         _Z12_vec_i32_cmpPiS_S_m
        .type           _Z12_vec_i32_cmpPiS_S_m,@function
        .size           _Z12_vec_i32_cmpPiS_S_m,(.L_x_296 - _Z12_vec_i32_cmpPiS_S_m)
        .other          _Z12_vec_i32_cmpPiS_S_m,@"STO_CUDA_ENTRY STV_DEFAULT"
_Z12_vec_i32_cmpPiS_S_m:
.text._Z12_vec_i32_cmpPiS_S_m:
        /* <DEDUP_REMOVED lines=31> */
.L_x_84:
        /* <DEDUP_REMOVED lines=9> */
.L_x_296:


//--------------------- .text._Z12_vec_i16_cmpPsS_Pim --------------------------
	.section	.text._Z12_vec_i16_cmpPsS_Pim,"ax",@progbits
	.align	128
        .global         _Z12_vec_i16_cmpPsS_Pim
        .type           _Z12_vec_i16_cmpPsS_Pim,@function
        .size           _Z12_vec_i16_cmpPsS_Pim,(.L_x_297 - _Z12_vec_i16_cmpPsS_Pim)
        .other          _Z12_vec_i16_cmpPsS_Pim,@"STO_CUDA_ENTRY STV_DEFAULT"
_Z12_vec_i16_cmpPsS_Pim:
.text._Z12_vec_i16_cmpPsS_Pim:
        /* <DEDUP_REMOVED lines=33> */
.L_x_85:
        /* <DEDUP_REMOVED lines=15> */
.L_x_297:


//--------------------- .text._Z11_vec_i8_cmpPaS_Pim --------------------------
	.section	.text._Z11_vec_i8_cmpPaS_Pim,"ax",@progbits
	.align	128
        .global         _Z11_vec_i8_cmpPaS_Pim
        .type           _Z11_vec_i8_cmpPaS_Pim,@function
        .size           _Z11_vec_i8_cmpPaS_Pim,(.L_x_298 - _Z11_vec_i8_cmpPaS_Pim)
        .other          _Z11_vec_i8_cmpPaS_Pim,@"STO_CUDA_ENTRY STV_DEFAULT"
_Z11_vec_i8_cmpPaS_Pim:
.text._Z11_vec_i8_cmpPaS_Pim:
        /* <DEDUP_REMOVED lines=29> */
.L_x_86:
        /* <DEDUP_REMOVED lines=11> */
.L_x_298:


//--------------------- .text._Z14_vec_usize_cmpPmS_Pim --------------------------
	.section	.text._Z14_vec_usize_cmpPmS_Pim,"ax",@progbits
	.align	128
        .global         _Z14_vec_usize_cmpPmS_Pim
        .type           _Z14_vec_usize_cmpPmS_Pim,@function
        .size           _Z14_vec_usize_cmpPmS_Pim,(.L_x_299 - _Z14_vec_usize_cmpPmS_Pim)
        .other          _Z14_vec_usize_cmpPmS_Pim,@"STO_CUDA_ENTRY STV_DEFAULT"
_Z14_vec_usize_cmpPmS_Pim:
.text._Z14_vec_usize_cmpPmS_Pim:
        /* <DEDUP_REMOVED lines=32> */
.L_x_87:
        /* <DEDUP_REMOVED lines=16> */
.L_x_299:


//--------------------- .text._Z24_matrix_value_type_cmp_tPfS_Pimmm --------------------------
	.section	.text._Z24_matrix_value_type_cmp_tPfS_Pimmm,"ax",@progbits
	.align	128
        .global         _Z24_matrix_value_type_cmp_tPfS_Pimmm
        .type           _Z24_matrix_value_type_cmp_tPfS_Pimmm,@function
        .size           _Z24_matrix_value_type_cmp_tPfS_Pimmm,(.L_x_260 - _Z24_matrix_value_type_cmp_tPfS_Pimmm)
        .other          _Z24_matrix_value_type_cmp_tPfS_Pimmm,@"STO_CUDA_ENTRY STV_DEFAULT"
_Z24_matrix_value_type_cmp_tPfS_Pimmm:
.text._Z24_matrix_value_type_cmp_tPfS_Pimmm:
[----:B------:R-:W-:Y:S01]  /*0000*/  LDC R1, c[0x0][0x37c] ;  /* 0x0000df00ff017b82 */ /* 0x000fe20000000800 */
[----:B------:R-:W0:Y:S07]  /*0010*/  S2R R3, SR_TID.X ;  /* 0x0000000000037919 */ /* 0x000e2e0000002100 */
[----:B------:R-:W0:Y:S01]  /*0020*/  S2UR UR4, SR_CTAID.X ;  /* 0x00000000000479c3 */ /* 0x000e220000002500 */
[----:B------:R-:W1:Y:S01]  /*0030*/  LDCU.64 UR10, c[0x0][0x3a0] ;  /* 0x00007400ff0a77ac */ /* 0x000e620008000a00 */
[----:B------:R-:W-:Y:S01]  /*0040*/  BSSY.RECONVERGENT B0, `(.L_x_88) ;  /* 0x0000027000007945 */ /* 0x000fe20003800200 */
[----:B------:R-:W1:Y:S05]  /*0050*/  LDCU.64 UR8, c[0x0][0x398] ;  /* 0x00007300ff0877ac */ /* 0x000e6a0008000a00 */
[----:B------:R-:W0:Y:S01]  /*0060*/  LDC R0, c[0x0][0x360] ;  /* 0x0000d800ff007b82 */ /* 0x000e220000000800 */
[----:B-1----:R-:W-:-:S04]  /*0070*/  UIMAD UR6, UR11, UR8, URZ ;  /* 0x000000080b0672a4 */ /* 0x002fc8000f8e02ff */
[----:B------:R-:W-:Y:S01]  /*0080*/  UIMAD UR6, UR10, UR9, UR6 ;  /* 0x000000090a0672a4 */ /* 0x000fe2000f8e0206 */
[----:B0-----:R-:W-:Y:S01]  /*0090*/  IMAD R0, R0, UR4, R3 ;  /* 0x0000000400007c24 */ /* 0x001fe2000f8e0203 */
[----:B------:R-:W-:-:S03]  /*00a0*/  UIMAD.WIDE.U32 UR4, UR10, UR8, URZ ;  /* 0x000000080a0472a5 */ /* 0x000fc6000f8e00ff */
[----:B------:R-:W-:Y:S01]  /*00b0*/  IMAD.WIDE.U32 R4, R0, UR10, RZ ;  /* 0x0000000a00047c25 */ /* 0x000fe2000f8e00ff */
[----:B------:R-:W-:Y:S01]  /*00c0*/  SHF.R.S32.HI R3, RZ, 0x1f, R0 ;  /* 0x0000001fff037819 */ /* 0x000fe20000011400 */
[----:B------:R-:W-:-:S04]  /*00d0*/  UIADD3 UR7, UPT, UPT, UR5, UR6, URZ ;  /* 0x0000000605077290 */ /* 0x000fc8000fffe0ff */
[----:B------:R-:W-:-:S04]  /*00e0*/  IMAD R7, R3, UR10, RZ ;  /* 0x0000000a03077c24 */ /* 0x000fc8000f8e02ff */
[----:B------:R-:W-:-:S04]  /*00f0*/  IMAD R7, R0, UR11, R7 ;  /* 0x0000000b00077c24 */ /* 0x000fc8000f8e0207 */
[----:B------:R-:W-:-:S05]  /*0100*/  IMAD.IADD R6, R5, 0x1, R7 ;  /* 0x0000000105067824 */ /* 0x000fca00078e0207 */
[----:B------:R-:W-:-:S04]  /*0110*/  LOP3.LUT R2, R6, UR7, RZ, 0xfc, !PT ;  /* 0x0000000706027c12 */ /* 0x000fc8000f8efcff */
[----:B------:R-:W-:-:S13]  /*0120*/  ISETP.NE.U32.AND P0, PT, R2, RZ, PT ;  /* 0x000000ff0200720c */ /* 0x000fda0003f05070 */
[----:B------:R-:W-:Y:S05]  /*0130*/  @P0 BRA `(.L_x_89) ;  /* 0x00000000004c0947 */ /* 0x000fea0003800000 */
[----:B------:R-:W0:Y:S01]  /*0140*/  I2F.U32.RP R2, UR4 ;  /* 0x0000000400027d06 */ /* 0x000e220008209000 */
[----:B------:R-:W-:-:S07]  /*0150*/  ISETP.NE.U32.AND P1, PT, RZ, UR4, PT ;  /* 0x00000004ff007c0c */ /* 0x000fce000bf25070 */
[----:B0-----:R-:W0:Y:S02]  /*0160*/  MUFU.RCP R2, R2 ;  /* 0x0000000200027308 */ /* 0x001e240000001000 */
[----:B0-----:R-:W-:-:S06]  /*0170*/  VIADD R6, R2, 0xffffffe ;  /* 0x0ffffffe02067836 */ /* 0x001fcc0000000000 */
[----:B------:R0:W1:Y:S02]  /*0180*/  F2I.FTZ.U32.TRUNC.NTZ R7, R6 ;  /* 0x0000000600077305 */ /* 0x000064000021f000 */
[----:B0-----:R-:W-:Y:S01]  /*0190*/  IMAD.MOV.U32 R6, RZ, RZ, RZ ;  /* 0x000000ffff067224 */ /* 0x001fe200078e00ff */
[----:B-1----:R-:W-:-:S05]  /*01a0*/  IADD3 R5, PT, PT, RZ, -R7, RZ ;  /* 0x80000007ff057210 */ /* 0x002fca0007ffe0ff */
[----:B------:R-:W-:-:S04]  /*01b0*/  IMAD R5, R5, UR4, RZ ;  /* 0x0000000405057c24 */ /* 0x000fc8000f8e02ff */
[----:B------:R-:W-:-:S04]  /*01c0*/  IMAD.HI.U32 R7, R7, R5, R6 ;  /* 0x0000000507077227 */ /* 0x000fc800078e0006 */
[----:B------:R-:W-:Y:S02]  /*01d0*/  IMAD.MOV.U32 R5, RZ, RZ, RZ ;  /* 0x000000ffff057224 */ /* 0x000fe400078e00ff */
[----:B------:R-:W-:-:S04]  /*01e0*/  IMAD.HI.U32 R7, R7, R4, RZ ;  /* 0x0000000407077227 */ /* 0x000fc800078e00ff */
[----:B------:R-:W-:-:S04]  /*01f0*/  IMAD.MOV R7, RZ, RZ, -R7 ;  /* 0x000000ffff077224 */ /* 0x000fc800078e0a07 */
[----:B------:R-:W-:-:S05]  /*0200*/  IMAD R4, R7, UR4, R4 ;  /* 0x0000000407047c24 */ /* 0x000fca000f8e0204 */
[----:B------:R-:W-:-:S13]  /*0210*/  ISETP.GE.U32.AND P0, PT, R4, UR4, PT ;  /* 0x0000000404007c0c */ /* 0x000fda000bf06070 */
[----:B------:R-:W-:-:S04]  /*0220*/  @P0 IADD3 R4, PT, PT, R4, -UR4, RZ ;  /* 0x8000000404040c10 */ /* 0x000fc8000fffe0ff */
[----:B------:R-:W-:-:S13]  /*0230*/  ISETP.GE.U32.AND P0, PT, R4, UR4, PT ;  /* 0x0000000404007c0c */ /* 0x000fda000bf06070 */
[----:B------:R-:W-:Y:S01]  /*0240*/  @P0 VIADD R4, R4, -UR4 ;  /* 0x8000000404040c36 */ /* 0x000fe20008000000 */
[----:B------:R-:W-:Y:S01]  /*0250*/  @!P1 LOP3.LUT R4, RZ, UR4, RZ, 0x33, !PT ;  /* 0x00000004ff049c12 */ /* 0x000fe2000f8e33ff */
[----:B------:R-:W-:Y:S06]  /*0260*/  BRA `(.L_x_90) ;  /* 0x0000000000107947 */ /* 0x000fec0003800000 */
.L_x_89:
[----:B------:R-:W-:-:S07]  /*0270*/  MOV R2, 0x290 ;  /* 0x0000029000027802 */ /* 0x000fce0000000f00 */
[----:B------:R-:W-:Y:S05]  /*0280*/  CALL.REL.NOINC `($__internal_4_$__cuda_sm20_rem_u64) ;  /* 0x0000000800047944 */ /* 0x000fea0003c00000 */
[----:B------:R-:W-:Y:S01]  /*0290*/  MOV R4, R6 ;  /* 0x0000000600047202 */ /* 0x000fe20000000f00 */
[----:B------:R-:W-:-:S07]  /*02a0*/  IMAD.MOV.U32 R5, RZ, RZ, R7 ;  /* 0x000000ffff057224 */ /* 0x000fce00078e0007 */
.L_x_90:
[----:B------:R-:W-:Y:S05]  /*02b0*/  BSYNC.RECONVERGENT B0 ;  /* 0x0000000000007941 */ /* 0x000fea0003800200 */
.L_x_88:
[----:B------:R-:W0:Y:S01]  /*02c0*/  LDCU UR4, c[0x0][0x39c] ;  /* 0x00007380ff0477ac */ /* 0x000e220008000800 */
[----:B------:R-:W-:Y:S01]  /*02d0*/  BSSY.RECONVERGENT B0, `(.L_x_91) ;  /* 0x000001d000007945 */ /* 0x000fe20003800200 */
[----:B0-----:R-:W-:-:S04]  /*02e0*/  LOP3.LUT R2, R3, UR4, RZ, 0xfc, !PT ;  /* 0x0000000403027c12 */ /* 0x001fc8000f8efcff */
[----:B------:R-:W-:-:S13]  /*02f0*/  ISETP.NE.U32.AND P0, PT, R2, RZ, PT ;  /* 0x000000ff0200720c */ /* 0x000fda0003f05070 */
[----:B------:R-:W-:Y:S05]  /*0300*/  @P0 BRA `(.L_x_92) ;  /* 0x0000000000540947 */ /* 0x000fea0003800000 */
[----:B------:R-:W0:Y:S02]  /*0310*/  LDCU UR4, c[0x0][0x398] ;  /* 0x00007300ff0477ac */ /* 0x000e240008000800 */
[----:B0-----:R-:W0:Y:S01]  /*0320*/  I2F.U32.RP R2, UR4 ;  /* 0x0000000400027d06 */ /* 0x001e220008209000 */
[----:B------:R-:W-:-:S07]  /*0330*/  ISETP.NE.U32.AND P2, PT, RZ, UR4, PT ;  /* 0x00000004ff007c0c */ /* 0x000fce000bf45070 */
[----:B0-----:R-:W0:Y:S02]  /*0340*/  MUFU.RCP R2, R2 ;  /* 0x0000000200027308 */ /* 0x001e240000001000 */
[----:B0-----:R-:W-:-:S06]  /*0350*/  VIADD R6, R2, 0xffffffe ;  /* 0x0ffffffe02067836 */ /* 0x001fcc0000000000 */
[----:B------:R0:W1:Y:S02]  /*0360*/  F2I.FTZ.U32.TRUNC.NTZ R7, R6 ;  /* 0x0000000600077305 */ /* 0x000064000021f000 */
[----:B0-----:R-:W-:Y:S01]  /*0370*/  IMAD.MOV.U32 R6, RZ, RZ, RZ ;  /* 0x000000ffff067224 */ /* 0x001fe200078e00ff */
[----:B-1----:R-:W-:-:S05]  /*0380*/  IADD3 R9, PT, PT, RZ, -R7, RZ ;  /* 0x80000007ff097210 */ /* 0x002fca0007ffe0ff */
[----:B------:R-:W-:-:S04]  /*0390*/  IMAD R9, R9, UR4, RZ ;  /* 0x0000000409097c24 */ /* 0x000fc8000f8e02ff */
[----:B------:R-:W-:-:S06]  /*03a0*/  IMAD.HI.U32 R7, R7, R9, R6 ;  /* 0x0000000907077227 */ /* 0x000fcc00078e0006 */
[----:B------:R-:W-:-:S04]  /*03b0*/  IMAD.HI.U32 R6, R7, R0, RZ ;  /* 0x0000000007067227 */ /* 0x000fc800078e00ff */
[----:B------:R-:W-:-:S04]  /*03c0*/  IMAD.MOV R7, RZ, RZ, -R6 ;  /* 0x000000ffff077224 */ /* 0x000fc800078e0a06 */
[----:B------:R-:W-:-:S05]  /*03d0*/  IMAD R7, R7, UR4, R0 ;  /* 0x0000000407077c24 */ /* 0x000fca000f8e0200 */
[----:B------:R-:W-:-:S13]  /*03e0*/  ISETP.GE.U32.AND P0, PT, R7, UR4, PT ;  /* 0x0000000407007c0c */ /* 0x000fda000bf06070 */
[----:B------:R-:W-:Y:S01]  /*03f0*/  @P0 IADD3 R7, PT, PT, R7, -UR4, RZ ;  /* 0x8000000407070c10 */ /* 0x000fe2000fffe0ff */
[----:B------:R-:W-:-:S03]  /*0400*/  @P0 VIADD R6, R6, 0x1 ;  /* 0x0000000106060836 */ /* 0x000fc60000000000 */
[----:B------:R-:W-:Y:S01]  /*0410*/  ISETP.GE.U32.AND P1, PT, R7, UR4, PT ;  /* 0x0000000407007c0c */ /* 0x000fe2000bf26070 */
[----:B------:R-:W-:-:S12]  /*0420*/  HFMA2 R7, -RZ, RZ, 0, 0 ;  /* 0x00000000ff077431 */ /* 0x000fd800000001ff */
[----:B------:R-:W-:Y:S01]  /*0430*/  @P1 VIADD R6, R6, 0x1 ;  /* 0x0000000106061836 */ /* 0x000fe20000000000 */
[----:B------:R-:W-:Y:S01]  /*0440*/  @!P2 LOP3.LUT R6, RZ, UR4, RZ, 0x33, !PT ;  /* 0x00000004ff06ac12 */ /* 0x000fe2000f8e33ff */
[----:B------:R-:W-:Y:S06]  /*0450*/  BRA `(.L_x_93) ;  /* 0x0000000000107947 */ /* 0x000fec0003800000 */
.L_x_92:
[----:B------:R-:W-:-:S07]  /*0460*/  MOV R2, 0x480 ;  /* 0x0000048000027802 */ /* 0x000fce0000000f00 */
[----:B------:R-:W-:Y:S05]  /*0470*/  CALL.REL.NOINC `($__internal_3_$__cuda_sm20_div_u64) ;  /* 0x0000000000707944 */ /* 0x000fea0003c00000 */
[----:B------:R-:W-:Y:S02]  /*0480*/  IMAD.MOV.U32 R6, RZ, RZ, R8 ;  /* 0x000000ffff067224 */ /* 0x000fe400078e0008 */
[----:B------:R-:W-:-:S07]  /*0490*/  IMAD.MOV.U32 R7, RZ, RZ, R9 ;  /* 0x000000ffff077224 */ /* 0x000fce00078e0009 */
.L_x_93:
[----:B------:R-:W-:Y:S05]  /*04a0*/  BSYNC.RECONVERGENT B0 ;  /* 0x0000000000007941 */ /* 0x000fea0003800200 */
.L_x_91:
[----:B------:R-:W0:Y:S02]  /*04b0*/  LDCU.64 UR4, c[0x0][0x3a8] ;  /* 0x00007500ff0477ac */ /* 0x000e240008000a00 */
[----:B0-----:R-:W-:-:S04]  /*04c0*/  ISETP.GE.U32.AND P0, PT, R0, UR4, PT ;  /* 0x0000000400007c0c */ /* 0x001fc8000bf06070 */
[----:B------:R-:W-:-:S13]  /*04d0*/  ISETP.GE.U32.AND.EX P0, PT, R3, UR5, PT, P0 ;  /* 0x0000000503007c0c */ /* 0x000fda000bf06100 */
[----:B------:R-:W-:Y:S05]  /*04e0*/  @P0 EXIT ;  /* 0x000000000000094d */ /* 0x000fea0003800000 */
[----:B------:R-:W0:Y:S01]  /*04f0*/  LDCU.128 UR8, c[0x0][0x380] ;  /* 0x00007000ff0877ac */ /* 0x000e220008000c00 */
[----:B------:R-:W-:Y:S01]  /*0500*/  IADD3 R6, P0, PT, R4, R6, RZ ;  /* 0x0000000604067210 */ /* 0x000fe20007f1e0ff */
[----:B------:R-:W1:Y:S03]  /*0510*/  LDCU.64 UR6, c[0x0][0x358] ;  /* 0x00006b00ff0677ac */ /* 0x000e660008000a00 */
[----:B------:R-:W-:Y:S02]  /*0520*/  IADD3.X R5, PT, PT, R5, R7, RZ, P0, !PT ;  /* 0x0000000705057210 */ /* 0x000fe400007fe4ff */
[----:B0-----:R-:W-:Y:S02]  /*0530*/  LEA R4, P1, R6, UR10, 0x2 ;  /* 0x0000000a06047c11 */ /* 0x001fe4000f8210ff */
[----:B------:R-:W-:Y:S02]  /*0540*/  LEA R2, P0, R0, UR8, 0x2 ;  /* 0x0000000800027c11 */ /* 0x000fe4000f8010ff */
[----:B------:R-:W-:-:S02]  /*0550*/  LEA.HI.X R5, R6, UR11, R5, 0x2, P1 ;  /* 0x0000000b06057c11 */ /* 0x000fc400088f1405 */
[----:B------:R-:W-:-:S04]  /*0560*/  LEA.HI.X R3, R0, UR9, R3, 0x2, P0 ;  /* 0x0000000900037c11 */ /* 0x000fc800080f1403 */
        /* <DEDUP_REMOVED lines=13> */
        .weak           $__internal_3_$__cuda_sm20_div_u64
        .type           $__internal_3_$__cuda_sm20_div_u64,@function
        .size           $__internal_3_$__cuda_sm20_div_u64,($__internal_4_$__cuda_sm20_rem_u64 - $__internal_3_$__cuda_sm20_div_u64)
$__internal_3_$__cuda_sm20_div_u64:
[----:B------:R-:W0:Y:S01]  /*0640*/  LDCU.64 UR4, c[0x0][0x398] ;  /* 0x00007300ff0477ac */ /* 0x000e220008000a00 */
[----:B------:R-:W1:Y:S01]  /*0650*/  LDC.64 R6, c[0x0][0x398] ;  /* 0x0000e600ff067b82 */ /* 0x000e620000000a00 */
[----:B0-----:R-:W0:Y:S08]  /*0660*/  I2F.U64.RP R12, UR4 ;  /* 0x00000004000c7d12 */ /* 0x001e300008309000 */
[----:B0-----:R-:W0:Y:S02]  /*0670*/  MUFU.RCP R12, R12 ;  /* 0x0000000c000c7308 */ /* 0x001e240000001000 */
[----:B0-----:R-:W-:-:S06]  /*0680*/  VIADD R8, R12, 0x1ffffffe ;  /* 0x1ffffffe0c087836 */ /* 0x001fcc0000000000 */
[----:B------:R-:W1:Y:S02]  /*0690*/  F2I.U64.TRUNC R8, R8 ;  /* 0x0000000800087311 */ /* 0x000e64000020d800 */
[----:B-1----:R-:W-:-:S04]  /*06a0*/  IMAD.WIDE.U32 R10, R8, R6, RZ ;  /* 0x00000006080a7225 */ /* 0x002fc800078e00ff */
[----:B------:R-:W-:Y:S01]  /*06b0*/  IMAD R11, R8, R7, R11 ;  /* 0x00000007080b7224 */ /* 0x000fe200078e020b */
[----:B------:R-:W-:-:S03]  /*06c0*/  IADD3 R13, P0, PT, RZ, -R10, RZ ;  /* 0x8000000aff0d7210 */ /* 0x000fc60007f1e0ff */
[----:B------:R-:W-:Y:S02]  /*06d0*/  IMAD R11, R9, R6, R11 ;  /* 0x00000006090b7224 */ /* 0x000fe400078e020b */
[----:B------:R-:W-:-:S03]  /*06e0*/  IMAD.HI.U32 R10, R8, R13, RZ ;  /* 0x0000000d080a7227 */ /* 0x000fc600078e00ff */
[----:B------:R-:W-:Y:S01]  /*06f0*/  IADD3.X R15, PT, PT, RZ, ~R11, RZ, P0, !PT ;  /* 0x8000000bff0f7210 */ /* 0x000fe200007fe4ff */
[----:B------:R-:W-:-:S04]  /*0700*/  IMAD.MOV.U32 R11, RZ, RZ, R8 ;  /* 0x000000ffff0b7224 */ /* 0x000fc800078e0008 */
[----:B------:R-:W-:-:S04]  /*0710*/  IMAD.WIDE.U32 R10, P0, R8, R15, R10 ;  /* 0x0000000f080a7225 */ /* 0x000fc8000780000a */
[C---:B------:R-:W-:Y:S02]  /*0720*/  IMAD R17, R9.reuse, R15, RZ ;  /* 0x0000000f09117224 */ /* 0x040fe400078e02ff */
[----:B------:R-:W-:-:S04]  /*0730*/  IMAD.HI.U32 R10, P1, R9, R13, R10 ;  /* 0x0000000d090a7227 */ /* 0x000fc8000782000a */
[----:B------:R-:W-:Y:S01]  /*0740*/  IMAD.HI.U32 R15, R9, R15, RZ ;  /* 0x0000000f090f7227 */ /* 0x000fe200078e00ff */
[----:B------:R-:W-:-:S03]  /*0750*/  IADD3 R11, P2, PT, R17, R10, RZ ;  /* 0x0000000a110b7210 */ /* 0x000fc60007f5e0ff */
[----:B------:R-:W-:Y:S02]  /*0760*/  IMAD.X R10, R15, 0x1, R9, P0 ;  /* 0x000000010f0a7824 */ /* 0x000fe400000e0609 */
[----:B------:R-:W-:-:S03]  /*0770*/  IMAD.WIDE.U32 R8, R11, R6, RZ ;  /* 0x000000060b087225 */ /* 0x000fc600078e00ff */
[----:B------:R-:W-:Y:S01]  /*0780*/  IADD3.X R13, PT, PT, RZ, RZ, R10, P2, P1 ;  /* 0x000000ffff0d7210 */ /* 0x000fe200017e240a */
[----:B------:R-:W-:Y:S01]  /*0790*/  IMAD R9, R11, R7, R9 ;  /* 0x000000070b097224 */ /* 0x000fe200078e0209 */
[----:B------:R-:W-:-:S03]  /*07a0*/  IADD3 R15, P0, PT, RZ, -R8, RZ ;  /* 0x80000008ff0f7210 */ /* 0x000fc60007f1e0ff */
[----:B------:R-:W-:Y:S02]  /*07b0*/  IMAD R9, R13, R6, R9 ;  /* 0x000000060d097224 */ /* 0x000fe400078e0209 */
[----:B------:R-:W-:-:S03]  /*07c0*/  IMAD.HI.U32 R10, R11, R15, RZ ;  /* 0x0000000f0b0a7227 */ /* 0x000fc600078e00ff */
[----:B------:R-:W-:Y:S01]  /*07d0*/  IADD3.X R8, PT, PT, RZ, ~R9, RZ, P0, !PT ;  /* 0x80000009ff087210 */ /* 0x000fe200007fe4ff */
[----:B------:R-:W-:-:S04]  /*07e0*/  IMAD.MOV.U32 R9, RZ, RZ, RZ ;  /* 0x000000ffff097224 */ /* 0x000fc800078e00ff */
[----:B------:R-:W-:-:S04]  /*07f0*/  IMAD.WIDE.U32 R10, P0, R11, R8, R10 ;  /* 0x000000080b0a7225 */ /* 0x000fc8000780000a */
[C---:B------:R-:W-:Y:S02]  /*0800*/  IMAD R12, R13.reuse, R8, RZ ;  /* 0x000000080d0c7224 */ /* 0x040fe400078e02ff */
[----:B------:R-:W-:-:S04]  /*0810*/  IMAD.HI.U32 R11, P1, R13, R15, R10 ;  /* 0x0000000f0d0b7227 */ /* 0x000fc8000782000a */
[----:B------:R-:W-:Y:S01]  /*0820*/  IMAD.HI.U32 R8, R13, R8, RZ ;  /* 0x000000080d087227 */ /* 0x000fe200078e00ff */
[----:B------:R-:W-:-:S03]  /*0830*/  IADD3 R11, P2, PT, R12, R11, RZ ;  /* 0x0000000b0c0b7210 */ /* 0x000fc60007f5e0ff */
[----:B------:R-:W-:Y:S02]  /*0840*/  IMAD.X R13, R8, 0x1, R13, P0 ;  /* 0x00000001080d7824 */ /* 0x000fe400000e060d */
[----:B------:R-:W-:-:S03]  /*0850*/  IMAD.HI.U32 R8, R11, R0, RZ ;  /* 0x000000000b087227 */ /* 0x000fc600078e00ff */
[----:B------:R-:W-:Y:S01]  /*0860*/  IADD3.X R13, PT, PT, RZ, RZ, R13, P2, P1 ;  /* 0x000000ffff0d7210 */ /* 0x000fe200017e240d */
[----:B------:R-:W-:-:S04]  /*0870*/  IMAD.WIDE.U32 R8, R11, R3, R8 ;  /* 0x000000030b087225 */ /* 0x000fc800078e0008 */
[C---:B------:R-:W-:Y:S02]  /*0880*/  IMAD R11, R13.reuse, R3, RZ ;  /* 0x000000030d0b7224 */ /* 0x040fe400078e02ff */
[----:B------:R-:W-:-:S04]  /*0890*/  IMAD.HI.U32 R8, P0, R13, R0, R8 ;  /* 0x000000000d087227 */ /* 0x000fc80007800008 */
[----:B------:R-:W-:Y:S01]  /*08a0*/  IMAD.HI.U32 R10, R13, R3, RZ ;  /* 0x000000030d0a7227 */ /* 0x000fe200078e00ff */
[----:B------:R-:W-:-:S04]  /*08b0*/  IADD3 R11, P1, PT, R11, R8, RZ ;  /* 0x000000080b0b7210 */ /* 0x000fc80007f3e0ff */
[----:B------:R-:W-:Y:S01]  /*08c0*/  IADD3.X R10, PT, PT, R10, RZ, RZ, P0, !PT ;  /* 0x000000ff0a0a7210 */ /* 0x000fe200007fe4ff */
[----:B------:R-:W-:-:S04]  /*08d0*/  IMAD.WIDE.U32 R8, R11, R6, RZ ;  /* 0x000000060b087225 */ /* 0x000fc800078e00ff */
[----:B------:R-:W-:Y:S01]  /*08e0*/  IMAD.X R13, RZ, RZ, R10, P1 ;  /* 0x000000ffff0d7224 */ /* 0x000fe200008e060a */
[----:B------:R-:W-:Y:S01]  /*08f0*/  IADD3 R15, P1, PT, -R8, R0, RZ ;  /* 0x00000000080f7210 */ /* 0x000fe20007f3e1ff */
[----:B------:R-:W-:-:S03]  /*0900*/  IMAD R9, R11, R7, R9 ;  /* 0x000000070b097224 */ /* 0x000fc600078e0209 */
[-C--:B------:R-:W-:Y:S01]  /*0910*/  ISETP.GE.U32.AND P0, PT, R15, R6.reuse, PT ;  /* 0x000000060f00720c */ /* 0x080fe20003f06070 */
[-C--:B------:R-:W-:Y:S01]  /*0920*/  IMAD R8, R13, R6.reuse, R9 ;  /* 0x000000060d087224 */ /* 0x080fe200078e0209 */
[----:B------:R-:W-:-:S03]  /*0930*/  IADD3 R9, P2, PT, R15, -R6, RZ ;  /* 0x800000060f097210 */ /* 0x000fc60007f5e0ff */
[----:B------:R-:W-:Y:S01]  /*0940*/  IMAD.X R14, R3, 0x1, ~R8, P1 ;  /* 0x00000001030e7824 */ /* 0x000fe200008e0e08 */
[----:B------:R-:W-:-:S04]  /*0950*/  IADD3 R8, P1, PT, R11, 0x1, RZ ;  /* 0x000000010b087810 */ /* 0x000fc80007f3e0ff */
[CC--:B------:R-:W-:Y:S01]  /*0960*/  ISETP.GE.U32.AND.EX P0, PT, R14.reuse, R7.reuse, PT, P0 ;  /* 0x000000070e00720c */ /* 0x0c0fe20003f06100 */
[----:B------:R-:W-:Y:S01]  /*0970*/  IMAD.X R10, RZ, RZ, R13, P1 ;  /* 0x000000ffff0a7224 */ /* 0x000fe200008e060d */
[----:B------:R-:W-:Y:S02]  /*0980*/  IADD3.X R12, PT, PT, R14, ~R7, RZ, P2, !PT ;  /* 0x800000070e0c7210 */ /* 0x000fe400017fe4ff */
[----:B------:R-:W-:Y:S02]  /*0990*/  SEL R9, R9, R15, P0 ;  /* 0x0000000f09097207 */ /* 0x000fe40000000000 */
[----:B------:R-:W-:Y:S02]  /*09a0*/  SEL R11, R8, R11, P0 ;  /* 0x0000000b080b7207 */ /* 0x000fe40000000000 */
[----:B------:R-:W-:Y:S02]  /*09b0*/  SEL R12, R12, R14, P0 ;  /* 0x0000000e0c0c7207 */ /* 0x000fe40000000000 */
[----:B------:R-:W-:-:S02]  /*09c0*/  SEL R10, R10, R13, P0 ;  /* 0x0000000d0a0a7207 */ /* 0x000fc40000000000 */
[----:B------:R-:W-:Y:S02]  /*09d0*/  ISETP.GE.U32.AND P0, PT, R9, R6, PT ;  /* 0x000000060900720c */ /* 0x000fe40003f06070 */
[----:B------:R-:W-:Y:S01]  /*09e0*/  ISETP.NE.U32.AND P1, PT, R6, RZ, PT ;  /* 0x000000ff0600720c */ /* 0x000fe20003f25070 */
[----:B------:R-:W-:Y:S01]  /*09f0*/  IMAD.MOV.U32 R6, RZ, RZ, R2 ;  /* 0x000000ffff067224 */ /* 0x000fe200078e0002 */
[----:B------:R-:W-:Y:S02]  /*0a00*/  IADD3 R8, P2, PT, R11, 0x1, RZ ;  /* 0x000000010b087810 */ /* 0x000fe40007f5e0ff */
[----:B------:R-:W-:Y:S02]  /*0a10*/  ISETP.GE.U32.AND.EX P0, PT, R12, R7, PT, P0 ;  /* 0x000000070c00720c */ /* 0x000fe40003f06100 */
[----:B------:R-:W-:Y:S01]  /*0a20*/  ISETP.NE.AND.EX P1, PT, R7, RZ, PT, P1 ;  /* 0x000000ff0700720c */ /* 0x000fe20003f25310 */
[----:B------:R-:W-:Y:S01]  /*0a30*/  HFMA2 R7, -RZ, RZ, 0, 0 ;  /* 0x00000000ff077431 */ /* 0x000fe200000001ff */
[----:B------:R-:W-:-:S02]  /*0a40*/  IADD3.X R9, PT, PT, RZ, R10, RZ, P2, !PT ;  /* 0x0000000aff097210 */ /* 0x000fc400017fe4ff */
[----:B------:R-:W-:Y:S02]  /*0a50*/  SEL R8, R8, R11, P0 ;  /* 0x0000000b08087207 */ /* 0x000fe40000000000 */
[----:B------:R-:W-:Y:S02]  /*0a60*/  SEL R9, R9, R10, P0 ;  /* 0x0000000a09097207 */ /* 0x000fe40000000000 */
[----:B------:R-:W-:Y:S02]  /*0a70*/  SEL R8, R8, 0xffffffff, P1 ;  /* 0xffffffff08087807 */ /* 0x000fe40000800000 */
[----:B------:R-:W-:Y:S01]  /*0a80*/  SEL R9, R9, 0xffffffff, P1 ;  /* 0xffffffff09097807 */ /* 0x000fe20000800000 */
[----:B------:R-:W-:Y:S06]  /*0a90*/  RET.REL.NODEC R6 `(_Z24_matrix_value_type_cmp_tPfS_Pimmm) ;  /* 0xfffffff406587950 */ /* 0x000fec0003c3ffff */
        .weak           $__internal_4_$__cuda_sm20_rem_u64
        .type           $__internal_4_$__cuda_sm20_rem_u64,@function
        .size           $__internal_4_$__cuda_sm20_rem_u64,(.L_x_260 - $__internal_4_$__cuda_sm20_rem_u64)
$__internal_4_$__cuda_sm20_rem_u64:
[----:B------:R-:W-:Y:S02]  /*0aa0*/  UMOV UR6, UR4 ;  /* 0x0000000400067c82 */ /* 0x000fe40008000000 */
[----:B------:R-:W0:Y:S08]  /*0ab0*/  I2F.U64.RP R5, UR6 ;  /* 0x0000000600057d12 */ /* 0x000e300008309000 */
[----:B0-----:R-:W0:Y:S02]  /*0ac0*/  MUFU.RCP R5, R5 ;  /* 0x0000000500057308 */ /* 0x001e240000001000 */
[----:B0-----:R-:W-:-:S06]  /*0ad0*/  VIADD R8, R5, 0x1ffffffe ;  /* 0x1ffffffe05087836 */ /* 0x001fcc0000000000 */
[----:B------:R-:W0:Y:S02]  /*0ae0*/  F2I.U64.TRUNC R8, R8 ;  /* 0x0000000800087311 */ /* 0x000e24000020d800 */
[----:B0-----:R-:W-:-:S04]  /*0af0*/  IMAD.WIDE.U32 R10, R8, UR4, RZ ;  /* 0x00000004080a7c25 */ /* 0x001fc8000f8e00ff */
[C---:B------:R-:W-:Y:S01]  /*0b00*/  IMAD R7, R8.reuse, UR7, R11 ;  /* 0x0000000708077c24 */ /* 0x040fe2000f8e020b */
[----:B------:R-:W-:Y:S01]  /*0b10*/  IADD3 R13, P0, PT, RZ, -R10, RZ ;  /* 0x8000000aff0d7210 */ /* 0x000fe20007f1e0ff */
[----:B------:R-:W-:Y:S02]  /*0b20*/  IMAD.MOV.U32 R11, RZ, RZ, R8 ;  /* 0x000000ffff0b7224 */ /* 0x000fe400078e0008 */
[----:B------:R-:W-:Y:S02]  /*0b30*/  IMAD R7, R9, UR4, R7 ;  /* 0x0000000409077c24 */ /* 0x000fe4000f8e0207 */
[----:B------:R-:W-:-:S03]  /*0b40*/  IMAD.HI.U32 R10, R8, R13, RZ ;  /* 0x0000000d080a7227 */ /* 0x000fc600078e00ff */
[----:B------:R-:W-:-:S05]  /*0b50*/  IADD3.X R7, PT, PT, RZ, ~R7, RZ, P0, !PT ;  /* 0x80000007ff077210 */ /* 0x000fca00007fe4ff */
[----:B------:R-:W-:-:S04]  /*0b60*/  IMAD.WIDE.U32 R10, P0, R8, R7, R10 ;  /* 0x00000007080a7225 */ /* 0x000fc8000780000a */
[C---:B------:R-:W-:Y:S02]  /*0b70*/  IMAD R15, R9.reuse, R7, RZ ;  /* 0x00000007090f7224 */ /* 0x040fe400078e02ff */
[----:B------:R-:W-:-:S04]  /*0b80*/  IMAD.HI.U32 R10, P1, R9, R13, R10 ;  /* 0x0000000d090a7227 */ /* 0x000fc8000782000a */
[----:B------:R-:W-:Y:S01]  /*0b90*/  IMAD.HI.U32 R5, R9, R7, RZ ;  /* 0x0000000709057227 */ /* 0x000fe200078e00ff */
[----:B------:R-:W-:-:S04]  /*0ba0*/  IADD3 R11, P2, PT, R15, R10, RZ ;  /* 0x0000000a0f0b7210 */ /* 0x000fc80007f5e0ff */
[----:B------:R-:W-:Y:S01]  /*0bb0*/  IADD3.X R5, PT, PT, R5, R9, RZ, P0, !PT ;  /* 0x0000000905057210 */ /* 0x000fe200007fe4ff */
[----:B------:R-:W-:-:S03]  /*0bc0*/  IMAD.WIDE.U32 R8, R11, UR4, RZ ;  /* 0x000000040b087c25 */ /* 0x000fc6000f8e00ff */
[----:B------:R-:W-:Y:S01]  /*0bd0*/  IADD3.X R5, PT, PT, RZ, RZ, R5, P2, P1 ;  /* 0x000000ffff057210 */ /* 0x000fe200017e2405 */
[----:B------:R-:W-:Y:S01]  /*0be0*/  IMAD R10, R11, UR7, R9 ;  /* 0x000000070b0a7c24 */ /* 0x000fe2000f8e0209 */
[----:B------:R-:W-:-:S03]  /*0bf0*/  IADD3 R9, P0, PT, RZ, -R8, RZ ;  /* 0x80000008ff097210 */ /* 0x000fc60007f1e0ff */
[----:B------:R-:W-:Y:S02]  /*0c00*/  IMAD R7, R5, UR4, R10 ;  /* 0x0000000405077c24 */ /* 0x000fe4000f8e020a */
[----:B------:R-:W-:-:S04]  /*0c10*/  IMAD.HI.U32 R10, R11, R9, RZ ;  /* 0x000000090b0a7227 */ /* 0x000fc800078e00ff */
[----:B------:R-:W-:-:S04]  /*0c20*/  IMAD.X R8, RZ, RZ, ~R7, P0 ;  /* 0x000000ffff087224 */ /* 0x000fc800000e0e07 */
[----:B------:R-:W-:-:S04]  /*0c30*/  IMAD.WIDE.U32 R10, P0, R11, R8, R10 ;  /* 0x000000080b0a7225 */ /* 0x000fc8000780000a */
[C---:B------:R-:W-:Y:S02]  /*0c40*/  IMAD R12, R5.reuse, R8, RZ ;  /* 0x00000008050c7224 */ /* 0x040fe400078e02ff */
[----:B------:R-:W-:-:S04]  /*0c50*/  IMAD.HI.U32 R7, P1, R5, R9, R10 ;  /* 0x0000000905077227 */ /* 0x000fc8000782000a */
[----:B------:R-:W-:Y:S01]  /*0c60*/  IMAD.HI.U32 R8, R5, R8, RZ ;  /* 0x0000000805087227 */ /* 0x000fe200078e00ff */
[----:B------:R-:W-:-:S03]  /*0c70*/  IADD3 R7, P2, PT, R12, R7, RZ ;  /* 0x000000070c077210 */ /* 0x000fc60007f5e0ff */
[----:B------:R-:W-:Y:S01]  /*0c80*/  IMAD.MOV.U32 R9, RZ, RZ, RZ ;  /* 0x000000ffff097224 */ /* 0x000fe200078e00ff */
[----:B------:R-:W-:Y:S01]  /*0c90*/  IADD3.X R5, PT, PT, R8, R5, RZ, P0, !PT ;  /* 0x0000000508057210 */ /* 0x000fe200007fe4ff */
        /* <DEDUP_REMOVED lines=8> */
[----:B------:R-:W-:-:S04]  /*0d20*/  IMAD.WIDE.U32 R8, R7, UR4, RZ ;  /* 0x0000000407087c25 */ /* 0x000fc8000f8e00ff */
[----:B------:R-:W-:Y:S01]  /*0d30*/  IMAD.X R5, RZ, RZ, R5, P1 ;  /* 0x000000ffff057224 */ /* 0x000fe200008e0605 */
[----:B------:R-:W-:Y:S01]  /*0d40*/  IADD3 R8, P1, PT, -R8, R4, RZ ;  /* 0x0000000408087210 */ /* 0x000fe20007f3e1ff */
[----:B------:R-:W-:-:S03]  /*0d50*/  IMAD R10, R7, UR7, R9 ;  /* 0x00000007070a7c24 */ /* 0x000fc6000f8e0209 */
[----:B------:R-:W-:Y:S01]  /*0d60*/  ISETP.GE.U32.AND P0, PT, R8, UR4, PT ;  /* 0x0000000408007c0c */ /* 0x000fe2000bf06070 */
[----:B------:R-:W-:-:S05]  /*0d70*/  IMAD R5, R5, UR4, R10 ;  /* 0x0000000405057c24 */ /* 0x000fca000f8e020a */
[----:B------:R-:W-:Y:S02]  /*0d80*/  IADD3.X R7, PT, PT, ~R5, R6, RZ, P1, !PT ;  /* 0x0000000605077210 */ /* 0x000fe40000ffe5ff */
[----:B------:R-:W-:Y:S02]  /*0d90*/  IADD3 R5, P1, PT, R8, -UR4, RZ ;  /* 0x8000000408057c10 */ /* 0x000fe4000ff3e0ff */
[C---:B------:R-:W-:Y:S02]  /*0da0*/  ISETP.GE.U32.AND.EX P0, PT, R7.reuse, UR7, PT, P0 ;  /* 0x0000000707007c0c */ /* 0x040fe4000bf06100 */
[----:B------:R-:W-:Y:S02]  /*0db0*/  IADD3.X R4, PT, PT, R7, ~UR7, RZ, P1, !PT ;  /* 0x8000000707047c10 */ /* 0x000fe40008ffe4ff */
[----:B------:R-:W-:Y:S02]  /*0dc0*/  SEL R5, R5, R8, P0 ;  /* 0x0000000805057207 */ /* 0x000fe40000000000 */
[----:B------:R-:W-:-:S02]  /*0dd0*/  SEL R4, R4, R7, P0 ;  /* 0x0000000704047207 */ /* 0x000fc40000000000 */
[C---:B------:R-:W-:Y:S02]  /*0de0*/  ISETP.GE.U32.AND P0, PT, R5.reuse, UR4, PT ;  /* 0x0000000405007c0c */ /* 0x040fe4000bf06070 */
[----:B------:R-:W-:Y:S02]  /*0df0*/  IADD3 R6, P2, PT, R5, -UR4, RZ ;  /* 0x8000000405067c10 */ /* 0x000fe4000ff5e0ff */
[C---:B------:R-:W-:Y:S02]  /*0e00*/  ISETP.GE.U32.AND.EX P0, PT, R4.reuse, UR7, PT, P0 ;  /* 0x0000000704007c0c */ /* 0x040fe4000bf06100 */
[----:B------:R-:W-:Y:S02]  /*0e10*/  IADD3.X R7, PT, PT, R4, ~UR7, RZ, P2, !PT ;  /* 0x8000000704077c10 */ /* 0x000fe400097fe4ff */
[----:B------:R-:W-:Y:S01]  /*0e20*/  SEL R6, R6, R5, P0 ;  /* 0x0000000506067207 */ /* 0x000fe20000000000 */
[----:B------:R-:W-:Y:S01]  /*0e30*/  HFMA2 R5, -RZ, RZ, 0, 0 ;  /* 0x00000000ff057431 */ /* 0x000fe200000001ff */
[----:B------:R-:W-:-:S02]  /*0e40*/  ISETP.NE.U32.AND P1, PT, RZ, UR4, PT ;  /* 0x00000004ff007c0c */ /* 0x000fc4000bf25070 */
[----:B------:R-:W-:Y:S01]  /*0e50*/  SEL R7, R7, R4, P0 ;  /* 0x0000000407077207 */ /* 0x000fe20000000000 */
[----:B------:R-:W-:Y:S01]  /*0e60*/  IMAD.MOV.U32 R4, RZ, RZ, R2 ;  /* 0x000000ffff047224 */ /* 0x000fe200078e0002 */
[----:B------:R-:W-:-:S04]  /*0e70*/  ISETP.NE.AND.EX P1, PT, RZ, UR7, PT, P1 ;  /* 0x00000007ff007c0c */ /* 0x000fc8000bf25310 */
[----:B------:R-:W-:Y:S02]  /*0e80*/  SEL R6, R6, 0xffffffff, P1 ;  /* 0xffffffff06067807 */ /* 0x000fe40000800000 */
[----:B------:R-:W-:Y:S01]  /*0e90*/  SEL R7, R7, 0xffffffff, P1 ;  /* 0xffffffff07077807 */ /* 0x000fe20000800000 */
[----:B------:R-:W-:Y:S06]  /*0ea0*/  RET.REL.NODEC R4 `(_Z24_matrix_value_type_cmp_tPfS_Pimmm) ;  /* 0xfffffff004547950 */ /* 0x000fec0003c3ffff */
.L_x_94:
        /* <DEDUP_REMOVED lines=13> */
.L_x_260:


//--------------------- .text._Z27_matrix_value_type_cmp_flatPfS_Pim --------------------------
	.section	.text._Z27_matrix_value_type_cmp_flatPfS_Pim,"ax",@progbits
	.align	128
        .global         _Z27_matrix_value_type_cmp_flatPfS_Pim
        .type           _Z27_matrix_value_type_cmp_flatPfS_Pim,@function
        .size           _Z27_matrix_value_type_cmp_flatPfS_Pim,(.L_x_301 - _Z27_matrix_value_type_cmp_flatPfS_Pim)
        .other          _Z27_matrix_value_type_cmp_flatPfS_Pim,@"STO_CUDA_ENTRY STV_DEFAULT"
_Z27_matrix_value_type_cmp_flatPfS_Pim:
.text._Z27_matrix_value_type_cmp_flatPfS_Pim:
        /* <DEDUP_REMOVED lines=31> */
.L_x_95:
        /* <DEDUP_REMOVED lines=9> */
.L_x_301:


//--------------------- .text._Z8_uniformPfP17curandStateXORWOWm --------------------------
	.section	.text._Z8_uniformPfP17curandStateXORWOWm,"ax",@progbits
	.align	128
        .global         _Z8_uniformPfP17curandStateXORWOWm
        .type           _Z8_uniformPfP17curandStateXORWOWm,@function
        .size           _Z8_uniformPfP17curandStateXORWOWm,(.L_x_302 - _Z8_uniformPfP17curandStateXORWOWm)
        .other          _Z8_uniformPfP17curandStateXORWOWm,@"STO_CUDA_ENTRY STV_DEFAULT"
_Z8_uniformPfP17curandStateXORWOWm:
.text._Z8_uniformPfP17curandStateXORWOWm:
        /* <DEDUP_REMOVED lines=10> */
[----:B------:R-:W0:Y:S01]  /*00a0*/  LDC.64 R2, c[0x0][0x388] ;  /* 0x0000e200ff027b82 */ /* 0x000e220000000a00 */
[----:B------:R-:W1:Y:S01]  /*00b0*/  LDCU.64 UR4, c[0x0][0x358] ;  /* 0x00006b00ff0477ac */ /* 0x000e620008000a00 */
[----:B------:R-:W-:Y:S01]  /*00c0*/  IMAD R5, R0, 0x30, RZ ;  /* 0x0000003000057824 */ /* 0x000fe200078e02ff */
[----:B------:R-:W2:Y:S01]  /*00d0*/  LDCU.64 UR6, c[0x0][0x380] ;  /* 0x00007000ff0677ac */ /* 0x000ea20008000a00 */
[----:B0-----:R-:W-:-:S04]  /*00e0*/  IMAD.WIDE.U32 R2, R9, 0x30, R2 ;  /* 0x0000003009027825 */ /* 0x001fc800078e0002 */
[----:B------:R-:W-:-:S05]  /*00f0*/  IMAD.IADD R3, R3, 0x1, R5 ;  /* 0x0000000103037824 */ /* 0x000fca00078e0205 */
[----:B-1----:R-:W3:Y:S04]  /*0100*/  LDG.E.64 R10, desc[UR4][R2.64] ;  /* 0x00000004020a7981 */ /* 0x002ee8000c1e1b00 */
[----:B------:R-:W4:Y:S04]  /*0110*/  LDG.E.64 R6, desc[UR4][R2.64+0x10] ;  /* 0x0000100402067981 */ /* 0x000f28000c1e1b00 */
[----:B------:R-:W5:Y:S01]  /*0120*/  LDG.E.64 R4, desc[UR4][R2.64+0x8] ;  /* 0x0000080402047981 */ /* 0x000f62000c1e1b00 */
[----:B------:R-:W-:Y:S01]  /*0130*/  IMAD.MOV.U32 R13, RZ, RZ, 0x2f800000 ;  /* 0x2f800000ff0d7424 */ /* 0x000fe200078e00ff */
[----:B---3--:R-:W-:-:S02]  /*0140*/  SHF.R.U32.HI R8, RZ, 0x2, R11 ;  /* 0x00000002ff087819 */ /* 0x008fc4000001160b */
[----:B------:R-:W-:Y:S02]  /*0150*/  IADD3 R10, PT, PT, R10, 0x587c5, RZ ;  /* 0x000587c50a0a7810 */ /* 0x000fe40007ffe0ff */
[----:B------:R-:W-:Y:S01]  /*0160*/  LOP3.LUT R8, R8, R11, RZ, 0x3c, !PT ;  /* 0x0000000b08087212 */ /* 0x000fe200078e3cff */
[----:B----4-:R-:W-:Y:S01]  /*0170*/  IMAD.SHL.U32 R11, R7, 0x10, RZ ;  /* 0x00000010070b7824 */ /* 0x010fe200078e00ff */
[----:B------:R-:W-:Y:S01]  /*0180*/  MOV R15, R6 ;  /* 0x00000006000f7202 */ /* 0x000fe20000000f00 */
[----:B------:R-:W-:Y:S02]  /*0190*/  IMAD.MOV.U32 R16, RZ, RZ, R7 ;  /* 0x000000ffff107224 */ /* 0x000fe400078e0007 */
[----:B------:R-:W-:Y:S02]  /*01a0*/  IMAD.SHL.U32 R12, R8, 0x2, RZ ;  /* 0x00000002080c7824 */ /* 0x000fe400078e00ff */
[----:B-----5:R-:W-:-:S03]  /*01b0*/  IMAD.MOV.U32 R14, RZ, RZ, R5 ;  /* 0x000000ffff0e7224 */ /* 0x020fc600078e0005 */
[----:B------:R-:W-:Y:S02]  /*01c0*/  LOP3.LUT R12, R8, R12, R11, 0x96, !PT ;  /* 0x0000000c080c7212 */ /* 0x000fe400078e960b */
[C---:B--2---:R-:W-:Y:S01]  /*01d0*/  LEA R8, P0, R9.reuse, UR6, 0x2 ;  /* 0x0000000609087c11 */ /* 0x044fe2000f8010ff */
[----:B------:R-:W-:Y:S01]  /*01e0*/  STG.E.64 desc[UR4][R2.64+0x8], R14 ;  /* 0x0000080e02007986 */ /* 0x000fe2000c101b04 */
[----:B------:R-:W-:Y:S02]  /*01f0*/  LOP3.LUT R17, R12, R7, RZ, 0x3c, !PT ;  /* 0x000000070c117212 */ /* 0x000fe400078e3cff */
[----:B------:R-:W-:-:S03]  /*0200*/  LEA.HI.X R9, R9, UR7, R0, 0x2, P0 ;  /* 0x0000000709097c11 */ /* 0x000fc600080f1400 */
[----:B------:R-:W-:Y:S01]  /*0210*/  IMAD.IADD R11, R17, 0x1, R10 ;  /* 0x00000001110b7824 */ /* 0x000fe200078e020a */
[----:B------:R-:W-:Y:S04]  /*0220*/  STG.E.64 desc[UR4][R2.64+0x10], R16 ;  /* 0x0000101002007986 */ /* 0x000fe8000c101b04 */
[----:B------:R-:W-:Y:S02]  /*0230*/  I2FP.F32.U32 R6, R11 ;  /* 0x0000000b00067245 */ /* 0x000fe40000201000 */
[----:B------:R-:W-:-:S03]  /*0240*/  MOV R11, R4 ;  /* 0x00000004000b7202 */ /* 0x000fc60000000f00 */
[----:B------:R-:W-:Y:S02]  /*0250*/  FFMA R5, R6, R13, 1.1641532182693481445e-10 ;  /* 0x2f00000006057423 */ /* 0x000fe4000000000d */
[----:B------:R-:W-:Y:S04]  /*0260*/  STG.E.64 desc[UR4][R2.64], R10 ;  /* 0x0000000a02007986 */ /* 0x000fe8000c101b04 */
[----:B------:R-:W-:Y:S01]  /*0270*/  STG.E desc[UR4][R8.64], R5 ;  /* 0x0000000508007986 */ /* 0x000fe2000c101904 */
[----:B------:R-:W-:Y:S05]  /*0280*/  EXIT ;  /* 0x000000000000794d */ /* 0x000fea0003800000 */
.L_x_96:
        /* <DEDUP_REMOVED lines=15> */
.L_x_302:


//--------------------- .text._Z7_normalPfP17curandStateXORWOWm --------------------------
	.section	.text._Z7_normalPfP17curandStateXORWOWm,"ax",@progbits
	.align	128
        .global         _Z7_normalPfP17curandStateXORWOWm
        .type           _Z7_normalPfP17curandStateXORWOWm,@function
        .size           _Z7_normalPfP17curandStateXORWOWm,(.L_x_261 - _Z7_normalPfP17curandStateXORWOWm)
        .other          _Z7_normalPfP17curandStateXORWOWm,@"STO_CUDA_ENTRY STV_DEFAULT"
_Z7_normalPfP17curandStateXORWOWm:
.text._Z7_normalPfP17curandStateXORWOWm:
        /* <DEDUP_REMOVED lines=12> */
[----:B------:R-:W-:Y:S02]  /*00c0*/  IMAD R5, R11, 0x30, RZ ;  /* 0x000000300b057824 */ /* 0x000fe400078e02ff */
[----:B0-----:R-:W-:-:S05]  /*00d0*/  IMAD.WIDE.U32 R2, R10, 0x30, R2 ;  /* 0x000000300a027825 */ /* 0x001fca00078e0002 */
[----:B------:R-:W-:-:S05]  /*00e0*/  IADD3 R3, PT, PT, R3, R5, RZ ;  /* 0x0000000503037210 */ /* 0x000fca0007ffe0ff */
[----:B-1----:R-:W2:Y:S01]  /*00f0*/  LDG.E R0, desc[UR4][R2.64+0x18] ;  /* 0x0000180402007981 */ /* 0x002ea2000c1e1900 */
[----:B------:R-:W-:Y:S01]  /*0100*/  BSSY.RECONVERGENT B0, `(.L_x_97) ;  /* 0x0000051000007945 */ /* 0x000fe20003800200 */
[----:B--2---:R-:W-:-:S13]  /*0110*/  ISETP.NE.AND P0, PT, R0, 0x1, PT ;  /* 0x000000010000780c */ /* 0x004fda0003f05270 */
[----:B------:R-:W-:Y:S05]  /*0120*/  @!P0 BRA `(.L_x_98) ;  /* 0x0000000400308947 */ /* 0x000fea0003800000 */
[----:B------:R-:W2:Y:S04]  /*0130*/  LDG.E.64 R4, desc[UR4][R2.64] ;  /* 0x0000000402047981 */ /* 0x000ea8000c1e1b00 */
[----:B------:R-:W3:Y:S04]  /*0140*/  LDG.E.64 R6, desc[UR4][R2.64+0x10] ;  /* 0x0000100402067981 */ /* 0x000ee8000c1e1b00 */
[----:B------:R-:W4:Y:S01]  /*0150*/  LDG.E.64 R8, desc[UR4][R2.64+0x8] ;  /* 0x0000080402087981 */ /* 0x000f22000c1e1b00 */
[----:B------:R-:W-:Y:S01]  /*0160*/  IMAD.MOV.U32 R13, RZ, RZ, 0x3e055027 ;  /* 0x3e055027ff0d7424 */ /* 0x000fe200078e00ff */
[----:B------:R-:W-:Y:S01]  /*0170*/  BSSY.RECONVERGENT B1, `(.L_x_99) ;  /* 0x000003e000017945 */ /* 0x000fe20003800200 */
[----:B--2---:R-:W-:-:S04]  /*0180*/  SHF.R.U32.HI R0, RZ, 0x2, R5 ;  /* 0x00000002ff007819 */ /* 0x004fc80000011605 */
[----:B------:R-:W-:Y:S01]  /*0190*/  LOP3.LUT R0, R0, R5, RZ, 0x3c, !PT ;  /* 0x0000000500007212 */ /* 0x000fe200078e3cff */
[----:B---3--:R0:W-:Y:S01]  /*01a0*/  STG.E.64 desc[UR4][R2.64+0x8], R6 ;  /* 0x0000080602007986 */ /* 0x0081e2000c101b04 */
[----:B------:R-:W-:-:S03]  /*01b0*/  SHF.L.U32 R5, R7, 0x4, RZ ;  /* 0x0000000407057819 */ /* 0x000fc600000006ff */
[----:B------:R-:W-:-:S05]  /*01c0*/  IMAD.SHL.U32 R12, R0, 0x2, RZ ;  /* 0x00000002000c7824 */ /* 0x000fca00078e00ff */
[----:B------:R-:W-:Y:S01]  /*01d0*/  LOP3.LUT R12, R0, R12, R5, 0x96, !PT ;  /* 0x0000000c000c7212 */ /* 0x000fe200078e9605 */
[----:B------:R-:W-:-:S03]  /*01e0*/  HFMA2 R5, -RZ, RZ, 0.1171875, 0 ;  /* 0x2f800000ff057431 */ /* 0x000fc600000001ff */
[----:B------:R-:W-:-:S04]  /*01f0*/  LOP3.LUT R12, R12, R7, RZ, 0x3c, !PT ;  /* 0x000000070c0c7212 */ /* 0x000fc800078e3cff */
[----:B------:R-:W-:-:S04]  /*0200*/  IADD3 R0, PT, PT, R4, 0x587c5, R12 ;  /* 0x000587c504007810 */ /* 0x000fc80007ffe00c */
[----:B------:R-:W-:-:S05]  /*0210*/  I2FP.F32.U32 R0, R0 ;  /* 0x0000000000007245 */ /* 0x000fca0000201000 */
[----:B------:R-:W-:-:S05]  /*0220*/  FFMA R0, R0, R5, 1.1641532182693481445e-10 ;  /* 0x2f00000000007423 */ /* 0x000fca0000000005 */
[----:B------:R-:W-:-:S13]  /*0230*/  FSETP.GEU.AND P0, PT, R0, 1.175494350822287508e-38, PT ;  /* 0x008000000000780b */ /* 0x000fda0003f0e000 */
[----:B------:R-:W-:-:S04]  /*0240*/  @!P0 FMUL R0, R0, 8388608 ;  /* 0x4b00000000008820 */ /* 0x000fc80000400000 */
[----:B------:R-:W-:-:S05]  /*0250*/  VIADD R5, R0, 0xc0d55555 ;  /* 0xc0d5555500057836 */ /* 0x000fca0000000000 */
[----:B------:R-:W-:-:S04]  /*0260*/  LOP3.LUT R15, R5, 0xff800000, RZ, 0xc0, !PT ;  /* 0xff800000050f7812 */ /* 0x000fc800078ec0ff */
[-C--:B------:R-:W-:Y:S02]  /*0270*/  IADD3 R5, PT, PT, R0, -R15.reuse, RZ ;  /* 0x8000000f00057210 */ /* 0x080fe40007ffe0ff */
[----:B------:R-:W-:Y:S01]  /*0280*/  I2FP.F32.S32 R14, R15 ;  /* 0x0000000f000e7245 */ /* 0x000fe20000201400 */
[----:B------:R-:W-:Y:S02]  /*0290*/  IMAD.MOV.U32 R15, RZ, RZ, 0x7f800000 ;  /* 0x7f800000ff0f7424 */ /* 0x000fe400078e00ff */
[----:B------:R-:W-:-:S04]  /*02a0*/  FADD R16, R5, -1 ;  /* 0xbf80000005107421 */ /* 0x000fc80000000000 */
[----:B------:R-:W-:-:S04]  /*02b0*/  FFMA R5, R16, -R13, 0.14084610342979431152 ;  /* 0x3e1039f610057423 */ /* 0x000fc8000000080d */
[----:B------:R-:W-:-:S04]  /*02c0*/  FFMA R5, R16, R5, -0.12148627638816833496 ;  /* 0xbdf8cdcc10057423 */ /* 0x000fc80000000005 */
[----:B------:R-:W-:-:S04]  /*02d0*/  FFMA R5, R16, R5, 0.13980610668659210205 ;  /* 0x3e0f295510057423 */ /* 0x000fc80000000005 */
[----:B------:R-:W-:-:S04]  /*02e0*/  FFMA R5, R16, R5, -0.16684235632419586182 ;  /* 0xbe2ad8b910057423 */ /* 0x000fc80000000005 */
[----:B------:R-:W-:-:S04]  /*02f0*/  FFMA R5, R16, R5, 0.20012299716472625732 ;  /* 0x3e4ced0b10057423 */ /* 0x000fc80000000005 */
[----:B------:R-:W-:-:S04]  /*0300*/  FFMA R5, R16, R5, -0.24999669194221496582 ;  /* 0xbe7fff2210057423 */ /* 0x000fc80000000005 */
[----:B------:R-:W-:Y:S01]  /*0310*/  FFMA R13, R16, R5, 0.33333182334899902344 ;  /* 0x3eaaaa78100d7423 */ /* 0x000fe20000000005 */
[----:B----4-:R-:W-:-:S03]  /*0320*/  SHF.R.U32.HI R5, RZ, 0x2, R8 ;  /* 0x00000002ff057819 */ /* 0x010fc60000011608 */
[----:B------:R-:W-:Y:S01]  /*0330*/  FFMA R17, R16, R13, -0.5 ;  /* 0xbf00000010117423 */ /* 0x000fe2000000000d */
[----:B------:R-:W-:Y:S02]  /*0340*/  FSEL R13, RZ, -23, P0 ;  /* 0xc1b80000ff0d7808 */ /* 0x000fe40000000000 */
[----:B------:R-:W-:Y:S01]  /*0350*/  ISETP.GT.U32.AND P0, PT, R0, 0x7f7fffff, PT ;  /* 0x7f7fffff0000780c */ /* 0x000fe20003f04070 */
[----:B------:R-:W-:Y:S01]  /*0360*/  FMUL R17, R16, R17 ;  /* 0x0000001110117220 */ /* 0x000fe20000400000 */
[----:B------:R-:W-:Y:S01]  /*0370*/  LOP3.LUT R5, R5, R8, RZ, 0x3c, !PT ;  /* 0x0000000805057212 */ /* 0x000fe200078e3cff */
[----:B------:R-:W-:Y:S01]  /*0380*/  FFMA R14, R14, 1.1920928955078125e-07, R13 ;  /* 0x340000000e0e7823 */ /* 0x000fe2000000000d */
[----:B------:R-:W-:Y:S01]  /*0390*/  SHF.L.U32 R8, R12, 0x4, RZ ;  /* 0x000000040c087819 */ /* 0x000fe200000006ff */
[----:B------:R-:W-:Y:S01]  /*03a0*/  FFMA R17, R16, R17, R16 ;  /* 0x0000001110117223 */ /* 0x000fe20000000010 */
[----:B------:R-:W-:-:S03]  /*03b0*/  SHF.L.U32 R13, R5, 0x1, RZ ;  /* 0x00000001050d7819 */ /* 0x000fc600000006ff */
[----:B------:R-:W-:Y:S01]  /*03c0*/  FFMA R14, R14, 0.69314718246459960938, R17 ;  /* 0x3f3172180e0e7823 */ /* 0x000fe20000000011 */
[----:B------:R-:W-:Y:S02]  /*03d0*/  LOP3.LUT R13, R5, R13, R8, 0x96, !PT ;  /* 0x0000000d050d7212 */ /* 0x000fe400078e9608 */
[----:B------:R-:W-:Y:S01]  /*03e0*/  IADD3 R8, PT, PT, R4, 0xb0f8a, RZ ;  /* 0x000b0f8a04087810 */ /* 0x000fe20007ffe0ff */
[C---:B------:R-:W-:Y:S01]  /*03f0*/  @P0 FFMA R14, R0.reuse, R15, +INF ;  /* 0x7f800000000e0423 */ /* 0x040fe2000000000f */
[----:B------:R-:W-:Y:S02]  /*0400*/  FSETP.NEU.AND P0, PT, R0, RZ, PT ;  /* 0x000000ff0000720b */ /* 0x000fe40003f0d000 */
[----:B------:R-:W-:Y:S01]  /*0410*/  LOP3.LUT R13, R13, R12, RZ, 0x3c, !PT ;  /* 0x0000000c0d0d7212 */ /* 0x000fe200078e3cff */
[----:B------:R-:W-:Y:S01]  /*0420*/  FMUL R14, R14, -2 ;  /* 0xc00000000e0e7820 */ /* 0x000fe20000400000 */
[----:B------:R0:W-:Y:S01]  /*0430*/  STG.E.64 desc[UR4][R2.64], R8 ;  /* 0x0000000802007986 */ /* 0x0001e2000c101b04 */
[----:B------:R-:W-:-:S02]  /*0440*/  MOV R15, 0x30c90fdb ;  /* 0x30c90fdb000f7802 */ /* 0x000fc40000000f00 */
[----:B------:R-:W-:Y:S01]  /*0450*/  IMAD.IADD R0, R13, 0x1, R8 ;  /* 0x000000010d007824 */ /* 0x000fe200078e0208 */
[----:B------:R-:W-:Y:S01]  /*0460*/  FSEL R4, R14, +INF , P0 ;  /* 0x7f8000000e047808 */ /* 0x000fe20000000000 */
[----:B------:R0:W-:Y:S03]  /*0470*/  STG.E.64 desc[UR4][R2.64+0x10], R12 ;  /* 0x0000100c02007986 */ /* 0x0001e6000c101b04 */
[----:B------:R-:W-:Y:S01]  /*0480*/  IADD3 R14, PT, PT, R4, -0xd000000, RZ ;  /* 0xf3000000040e7810 */ /* 0x000fe20007ffe0ff */
[----:B------:R0:W1:Y:S01]  /*0490*/  MUFU.RSQ R5, R4 ;  /* 0x0000000400057308 */ /* 0x0000620000001400 */
[----:B------:R-:W-:Y:S02]  /*04a0*/  I2FP.F32.U32 R0, R0 ;  /* 0x0000000000007245 */ /* 0x000fe40000201000 */
[----:B------:R-:W-:-:S03]  /*04b0*/  ISETP.GT.U32.AND P0, PT, R14, 0x727fffff, PT ;  /* 0x727fffff0e00780c */ /* 0x000fc60003f04070 */
[----:B------:R-:W-:-:S10]  /*04c0*/  FFMA R14, R0, R15, 7.314590599882819788e-10 ;  /* 0x30490fdb000e7423 */ /* 0x000fd4000000000f */
[----:B0-----:R-:W-:Y:S05]  /*04d0*/  @!P0 BRA `(.L_x_100) ;  /* 0x00000000000c8947 */ /* 0x001fea0003800000 */
[----:B------:R-:W-:-:S07]  /*04e0*/  MOV R9, 0x500 ;  /* 0x0000050000097802 */ /* 0x000fce0000000f00 */
[----:B-1----:R-:W-:Y:S05]  /*04f0*/  CALL.REL.NOINC `($__internal_5_$__cuda_sm20_sqrt_rn_f32_slowpath) ;  /* 0x00000000005c7944 */ /* 0x002fea0003c00000 */
[----:B------:R-:W-:Y:S05]  /*0500*/  BRA `(.L_x_101) ;  /* 0x0000000000107947 */ /* 0x000fea0003800000 */
.L_x_100:
[----:B-1----:R-:W-:Y:S01]  /*0510*/  FMUL.FTZ R7, R4, R5 ;  /* 0x0000000504077220 */ /* 0x002fe20000410000 */
[----:B------:R-:W-:-:S03]  /*0520*/  FMUL.FTZ R5, R5, 0.5 ;  /* 0x3f00000005057820 */ /* 0x000fc60000410000 */
[----:B------:R-:W-:-:S04]  /*0530*/  FFMA R0, -R7, R7, R4 ;  /* 0x0000000707007223 */ /* 0x000fc80000000104 */
[----:B------:R-:W-:-:S07]  /*0540*/  FFMA R0, R0, R5, R7 ;  /* 0x0000000500007223 */ /* 0x000fce0000000007 */
.L_x_101:
[----:B------:R-:W-:Y:S05]  /*0550*/  BSYNC.RECONVERGENT B1 ;  /* 0x0000000000017941 */ /* 0x000fea0003800200 */
.L_x_99:
[----:B------:R-:W-:Y:S01]  /*0560*/  FMUL.RZ R14, R14, 0.15915493667125701904 ;  /* 0x3e22f9830e0e7820 */ /* 0x000fe2000040c000 */
[----:B------:R-:W-:-:S03]  /*0570*/  HFMA2 R9, -RZ, RZ, 0, 5.9604644775390625e-08 ;  /* 0x00000001ff097431 */ /* 0x000fc600000001ff */
[----:B------:R-:W0:Y:S02]  /*0580*/  MUFU.COS R5, R14 ;  /* 0x0000000e00057308 */ /* 0x000e240000000000 */
[----:B------:R1:W-:Y:S01]  /*0590*/  STG.E desc[UR4][R2.64+0x18], R9 ;  /* 0x0000180902007986 */ /* 0x0003e2000c101904 */
[----:B0-----:R-:W-:-:S05]  /*05a0*/  FMUL R7, R5, R0 ;  /* 0x0000000005077220 */ /* 0x001fca0000400000 */
[----:B------:R-:W0:Y:S01]  /*05b0*/  MUFU.SIN R5, R14 ;  /* 0x0000000e00057308 */ /* 0x000e220000000400 */
[----:B------:R1:W-:Y:S01]  /*05c0*/  STG.E desc[UR4][R2.64+0x20], R7 ;  /* 0x0000200702007986 */ /* 0x0003e2000c101904 */
[----:B0-----:R-:W-:Y:S01]  /*05d0*/  FMUL R5, R5, R0 ;  /* 0x0000000005057220 */ /* 0x001fe20000400000 */
[----:B-1----:R-:W-:Y:S06]  /*05e0*/  BRA `(.L_x_102) ;  /* 0x0000000000087947 */ /* 0x002fec0003800000 */
.L_x_98:
[----:B------:R0:W5:Y:S04]  /*05f0*/  LDG.E R5, desc[UR4][R2.64+0x20] ;  /* 0x0000200402057981 */ /* 0x000168000c1e1900 */
[----:B------:R0:W-:Y:S02]  /*0600*/  STG.E desc[UR4][R2.64+0x18], RZ ;  /* 0x000018ff02007986 */ /* 0x0001e4000c101904 */
.L_x_102:
[----:B------:R-:W-:Y:S05]  /*0610*/  BSYNC.RECONVERGENT B0 ;  /* 0x0000000000007941 */ /* 0x000fea0003800200 */
.L_x_97:
[----:B------:R-:W0:Y:S02]  /*0620*/  LDCU.64 UR6, c[0x0][0x380] ;  /* 0x00007000ff0677ac */ /* 0x000e240008000a00 */
[----:B0-----:R-:W-:-:S04]  /*0630*/  LEA R2, P0, R10, UR6, 0x2 ;  /* 0x000000060a027c11 */ /* 0x001fc8000f8010ff */
[----:B------:R-:W-:-:S05]  /*0640*/  LEA.HI.X R3, R10, UR7, R11, 0x2, P0 ;  /* 0x000000070a037c11 */ /* 0x000fca00080f140b */
[----:B-----5:R-:W-:Y:S01]  /*0650*/  STG.E desc[UR4][R2.64], R5 ;  /* 0x0000000502007986 */ /* 0x020fe2000c101904 */
[----:B------:R-:W-:Y:S05]  /*0660*/  EXIT ;  /* 0x000000000000794d */ /* 0x000fea0003800000 */
        .weak           $__internal_5_$__cuda_sm20_sqrt_rn_f32_slowpath
        .type           $__internal_5_$__cuda_sm20_sqrt_rn_f32_slowpath,@function
        .size           $__internal_5_$__cuda_sm20_sqrt_rn_f32_slowpath,(.L_x_261 - $__internal_5_$__cuda_sm20_sqrt_rn_f32_slowpath)
$__internal_5_$__cuda_sm20_sqrt_rn_f32_slowpath:
[----:B------:R-:W-:-:S13]  /*0670*/  LOP3.LUT P0, RZ, R4, 0x7fffffff, RZ, 0xc0, !PT ;  /* 0x7fffffff04ff7812 */ /* 0x000fda000780c0ff */
[----:B------:R-:W-:Y:S05]  /*0680*/  @!P0 BRA `(.L_x_103) ;  /* 0x0000000000448947 */ /* 0x000fea0003800000 */
[----:B------:R-:W-:Y:S01]  /*0690*/  FSETP.GEU.FTZ.AND P0, PT, R4, RZ, PT ;  /* 0x000000ff0400720b */ /* 0x000fe20003f1e000 */
[----:B------:R-:W-:-:S12]  /*06a0*/  IMAD.MOV.U32 R0, RZ, RZ, R4 ;  /* 0x000000ffff007224 */ /* 0x000fd800078e0004 */
[----:B------:R-:W-:Y:S01]  /*06b0*/  @!P0 MOV R4, 0x7fffffff ;  /* 0x7fffffff00048802 */ /* 0x000fe20000000f00 */
        /* <DEDUP_REMOVED lines=14> */
.L_x_103:
[----:B------:R-:W-:Y:S02]  /*07a0*/  HFMA2 R5, -RZ, RZ, 0, 0 ;  /* 0x00000000ff057431 */ /* 0x000fe400000001ff */
[----:B------:R-:W-:Y:S01]  /*07b0*/  IMAD.MOV.U32 R0, RZ, RZ, R4 ;  /* 0x000000ffff007224 */ /* 0x000fe200078e0004 */
[----:B------:R-:W-:-:S04]  /*07c0*/  MOV R4, R9 ;  /* 0x0000000900047202 */ /* 0x000fc80000000f00 */
[----:B------:R-:W-:Y:S05]  /*07d0*/  RET.REL.NODEC R4 `(_Z7_normalPfP17curandStateXORWOWm) ;  /* 0xfffffff804087950 */ /* 0x000fea0003c3ffff */
.L_x_104:
        /* <DEDUP_REMOVED lines=10> */
.L_x_261:


//--------------------- .text._Z19_init_curand_statesP17curandStateXORWOWmm --------------------------
	.section	.text._Z19_init_curand_statesP17curandStateXORWOWmm,"ax",@progbits
	.align	128
        .global         _Z19_init_curand_statesP17curandStateXORWOWmm
        .type           _Z19_init_curand_statesP17curandStateXORWOWmm,@function
        .size           _Z19_init_curand_statesP17curandStateXORWOWmm,(.L_x_304 - _Z19_init_curand_statesP17curandStateXORWOWmm)
        .other          _Z19_init_curand_statesP17curandStateXORWOWmm,@"STO_CUDA_ENTRY STV_DEFAULT"
_Z19_init_curand_statesP17curandStateXORWOWmm:
.text._Z19_init_curand_statesP17curandStateXORWOWmm:
        /* <DEDUP_REMOVED lines=13> */
[----:B------:R-:W-:Y:S01]  /*00d0*/  ISETP.NE.AND P0, PT, R0, RZ, PT ;  /* 0x000000ff0000720c */ /* 0x000fe20003f05270 */
[----:B------:R-:W-:Y:S04]  /*00e0*/  BSSY.RECONVERGENT B0, `(.L_x_105) ;  /* 0x00000e1000007945 */ /* 0x000fe80003800200 */
[----:B------:R-:W2:Y:S01]  /*00f0*/  LDC.64 R6, c[0x0][0x380] ;  /* 0x0000e000ff067b82 */ /* 0x000ea20000000a00 */
[----:B0-----:R-:W-:Y:S02]  /*0100*/  LOP3.LUT R2, R2, 0xaad26b49, RZ, 0x3c, !PT ;  /* 0xaad26b4902027812 */ /* 0x001fe400078e3cff */
[----:B------:R-:W-:-:S03]  /*0110*/  LOP3.LUT R3, R3, 0xf7dcefdd, RZ, 0x3c, !PT ;  /* 0xf7dcefdd03037812 */ /* 0x000fc600078e3cff */
[----:B------:R-:W-:Y:S02]  /*0120*/  IMAD R2, R2, 0x4182bed5, RZ ;  /* 0x4182bed502027824 */ /* 0x000fe400078e02ff */
[----:B------:R-:W-:Y:S02]  /*0130*/  IMAD R3, R3, -0x658354e5, RZ ;  /* 0x9a7cab1b03037824 */ /* 0x000fe400078e02ff */
[----:B--2---:R-:W-:Y:S01]  /*0140*/  IMAD.WIDE.U32 R6, R0, 0x30, R6 ;  /* 0x0000003000067825 */ /* 0x004fe200078e0006 */
[C---:B------:R-:W-:Y:S02]  /*0150*/  LOP3.LUT R8, R2.reuse, 0x159a55e5, RZ, 0x3c, !PT ;  /* 0x159a55e502087812 */ /* 0x040fe400078e3cff */
[C---:B------:R-:W-:Y:S01]  /*0160*/  IADD3 R4, PT, PT, R2.reuse, 0x64f0c9, R3 ;  /* 0x0064f0c902047810 */ /* 0x040fe20007ffe003 */
[----:B------:R-:W-:Y:S01]  /*0170*/  IMAD.IADD R7, R7, 0x1, R5 ;  /* 0x0000000107077824 */ /* 0x000fe200078e0205 */
[----:B------:R-:W-:Y:S01]  /*0180*/  LOP3.LUT R10, R3, 0x5491333, RZ, 0x3c, !PT ;  /* 0x05491333030a7812 */ /* 0x000fe200078e3cff */
[----:B------:R-:W-:-:S02]  /*0190*/  VIADD R5, R2, 0x75bcd15 ;  /* 0x075bcd1502057836 */ /* 0x000fc40000000000 */
[----:B------:R-:W-:Y:S02]  /*01a0*/  VIADD R11, R2, 0x583f19 ;  /* 0x00583f19020b7836 */ /* 0x000fe40000000000 */
[----:B------:R-:W-:Y:S01]  /*01b0*/  VIADD R9, R3, 0x1f123bb5 ;  /* 0x1f123bb503097836 */ /* 0x000fe20000000000 */
[----:B-1----:R0:W-:Y:S04]  /*01c0*/  STG.E.64 desc[UR4][R6.64], R4 ;  /* 0x0000000406007986 */ /* 0x0021e8000c101b04 */
[----:B------:R0:W-:Y:S04]  /*01d0*/  STG.E.64 desc[UR4][R6.64+0x8], R8 ;  /* 0x0000080806007986 */ /* 0x0001e8000c101b04 */
[----:B------:R0:W-:Y:S01]  /*01e0*/  STG.E.64 desc[UR4][R6.64+0x10], R10 ;  /* 0x0000100a06007986 */ /* 0x0001e2000c101b04 */
[----:B------:R-:W-:Y:S05]  /*01f0*/  @!P0 BRA `(.L_x_106) ;  /* 0x0000000c003c8947 */ /* 0x000fea0003800000 */
[----:B------:R-:W-:-:S07]  /*0200*/  IMAD.MOV.U32 R12, RZ, RZ, RZ ;  /* 0x000000ffff0c7224 */ /* 0x000fce00078e00ff */
.L_x_112:
[----:B-1----:R-:W-:Y:S01]  /*0210*/  LOP3.LUT R2, R0, 0x3, RZ, 0xc0, !PT ;  /* 0x0000000300027812 */ /* 0x002fe200078ec0ff */
[----:B------:R-:W-:Y:S03]  /*0220*/  BSSY.RECONVERGENT B1, `(.L_x_107) ;  /* 0x00000c6000017945 */ /* 0x000fe60003800200 */
[----:B------:R-:W-:-:S04]  /*0230*/  ISETP.NE.U32.AND P0, PT, R2, RZ, PT ;  /* 0x000000ff0200720c */ /* 0x000fc80003f05070 */
[----:B------:R-:W-:-:S13]  /*0240*/  ISETP.NE.AND.EX P0, PT, RZ, RZ, PT, P0 ;  /* 0x000000ffff00720c */ /* 0x000fda0003f05300 */
[----:B------:R-:W-:Y:S05]  /*0250*/  @!P0 BRA `(.L_x_108) ;  /* 0x0000000c00088947 */ /* 0x000fea0003800000 */
[----:B0-----:R-:W0:Y:S01]  /*0260*/  LDC.64 R8, c[0x4][RZ] ;  /* 0x01000000ff087b82 */ /* 0x001e220000000a00 */
[----:B------:R-:W-:Y:S02]  /*0270*/  IMAD.MOV.U32 R14, RZ, RZ, RZ ;  /* 0x000000ffff0e7224 */ /* 0x000fe400078e00ff */
[----:B0-----:R-:W-:-:S07]  /*0280*/  IMAD.WIDE.U32 R8, R12, 0xc80, R8 ;  /* 0x00000c800c087825 */ /* 0x001fce00078e0008 */
.L_x_111:
[----:B-1----:R-:W-:Y:S01]  /*0290*/  IMAD.MOV.U32 R15, RZ, RZ, RZ ;  /* 0x000000ffff0f7224 */ /* 0x002fe200078e00ff */
[----:B------:R-:W-:Y:S01]  /*02a0*/  CS2R R2, SRZ ;  /* 0x0000000000027805 */ /* 0x000fe2000001ff00 */
[----:B------:R-:W-:Y:S01]  /*02b0*/  IMAD.MOV.U32 R17, RZ, RZ, RZ ;  /* 0x000000ffff117224 */ /* 0x000fe200078e00ff */
[----:B------:R-:W-:-:S07]  /*02c0*/  CS2R R4, SRZ ;  /* 0x0000000000047805 */ /* 0x000fce000001ff00 */
.L_x_110:
[----:B------:R-:W-:-:S05]  /*02d0*/  IMAD.WIDE.U32 R10, R17, 0x4, R6 ;  /* 0x00000004110a7825 */ /* 0x000fca00078e0006 */
[----:B------:R0:W5:Y:S01]  /*02e0*/  LDG.E R16, desc[UR4][R10.64+0x4] ;  /* 0x000004040a107981 */ /* 0x000162000c1e1900 */
[----:B------:R-:W-:-:S07]  /*02f0*/  IMAD.MOV.U32 R19, RZ, RZ, RZ ;  /* 0x000000ffff137224 */ /* 0x000fce00078e00ff */
.L_x_109:
[----:B-----5:R-:W-:Y:S01]  /*0300*/  SHF.R.U32.HI R24, RZ, R19, R16 ;  /* 0x00000013ff187219 */ /* 0x020fe20000011610 */
[----:B0-----:R-:W-:-:S03]  /*0310*/  IMAD.SHL.U32 R10, R17, 0x20, RZ ;  /* 0x00000020110a7824 */ /* 0x001fc600078e00ff */
[----:B------:R-:W-:Y:S01]  /*0320*/  LOP3.LUT R11, R24, 0x1, RZ, 0xc0, !PT ;  /* 0x00000001180b7812 */ /* 0x000fe200078ec0ff */
[----:B------:R-:W-:-:S03]  /*0330*/  IMAD.IADD R10, R10, 0x1, R19 ;  /* 0x000000010a0a7824 */ /* 0x000fc600078e0213 */
[----:B------:R-:W-:Y:S01]  /*0340*/  ISETP.NE.U32.AND P0, PT, R11, 0x1, PT ;  /* 0x000000010b00780c */ /* 0x000fe20003f05070 */
[----:B------:R-:W-:-:S03]  /*0350*/  IMAD R11, R10, 0x5, RZ ;  /* 0x000000050a0b7824 */ /* 0x000fc600078e02ff */
[----:B------:R-:W-:Y:S01]  /*0360*/  R2P PR, R24, 0x7e ;  /* 0x0000007e18007804 */ /* 0x000fe20000000000 */
[----:B------:R-:W-:-:S08]  /*0370*/  IMAD.WIDE.U32 R10, R11, 0x4, R8 ;  /* 0x000000040b0a7825 */ /* 0x000fd000078e0008 */
[----:B------:R-:W2:Y:S04]  /*0380*/  @!P0 LDG.E R18, desc[UR4][R10.64] ;  /* 0x000000040a128981 */ /* 0x000ea8000c1e1900 */
[----:B------:R-:W3:Y:S04]  /*0390*/  @!P0 LDG.E R20, desc[UR4][R10.64+0x10] ;  /* 0x000010040a148981 */ /* 0x000ee8000c1e1900 */
[----:B------:R-:W4:Y:S04]  /*03a0*/  @P1 LDG.E R22, desc[UR4][R10.64+0x14] ;  /* 0x000014040a161981 */ /* 0x000f28000c1e1900 */
[----:B------:R-:W4:Y:S04]  /*03b0*/  @P2 LDG.E R26, desc[UR4][R10.64+0x28] ;  /* 0x000028040a1a2981 */ /* 0x000f28000c1e1900 */
[----:B------:R-:W4:Y:S04]  /*03c0*/  @!P0 LDG.E R21, desc[UR4][R10.64+0x4] ;  /* 0x000004040a158981 */ /* 0x000f28000c1e1900 */
[----:B------:R-:W4:Y:S04]  /*03d0*/  @!P0 LDG.E R23, desc[UR4][R10.64+0xc] ;  /* 0x00000c040a178981 */ /* 0x000f28000c1e1900 */
[----:B------:R-:W4:Y:S04]  /*03e0*/  @P1 LDG.E R25, desc[UR4][R10.64+0x18] ;  /* 0x000018040a191981 */ /* 0x000f28000c1e1900 */
[----:B------:R-:W4:Y:S04]  /*03f0*/  @P3 LDG.E R28, desc[UR4][R10.64+0x3c] ;  /* 0x00003c040a1c3981 */ /* 0x000f28000c1e1900 */
[----:B------:R-:W4:Y:S01]  /*0400*/  @P6 LDG.E R27, desc[UR4][R10.64+0x7c] ;  /* 0x00007c040a1b6981 */ /* 0x000f22000c1e1900 */
[----:B--2---:R-:W-:-:S03]  /*0410*/  @!P0 LOP3.LUT R15, R15, R18, RZ, 0x3c, !PT ;  /* 0x000000120f0f8212 */ /* 0x004fc600078e3cff */
[----:B------:R-:W2:Y:S01]  /*0420*/  @!P0 LDG.E R18, desc[UR4][R10.64+0x8] ;  /* 0x000008040a128981 */ /* 0x000ea2000c1e1900 */
[----:B---3--:R-:W-:-:S03]  /*0430*/  @!P0 LOP3.LUT R3, R3, R20, RZ, 0x3c, !PT ;  /* 0x0000001403038212 */ /* 0x008fc600078e3cff */
[----:B------:R-:W3:Y:S01]  /*0440*/  @P1 LDG.E R20, desc[UR4][R10.64+0x24] ;  /* 0x000024040a141981 */ /* 0x000ee2000c1e1900 */
[----:B----4-:R-:W-:-:S03]  /*0450*/  @P1 LOP3.LUT R15, R15, R22, RZ, 0x3c, !PT ;  /* 0x000000160f0f1212 */ /* 0x010fc600078e3cff */
[----:B------:R-:W4:Y:S01]  /*0460*/  @P2 LDG.E R22, desc[UR4][R10.64+0x38] ;  /* 0x000038040a162981 */ /* 0x000f22000c1e1900 */
[----:B------:R-:W-:-:S03]  /*0470*/  @P2 LOP3.LUT R15, R15, R26, RZ, 0x3c, !PT ;  /* 0x0000001a0f0f2212 */ /* 0x000fc600078e3cff */
[----:B------:R-:W4:Y:S01]  /*0480*/  @P4 LDG.E R26, desc[UR4][R10.64+0x50] ;  /* 0x000050040a1a4981 */ /* 0x000f22000c1e1900 */
[----:B------:R-:W-:-:S03]  /*0490*/  @!P0 LOP3.LUT R4, R4, R21, RZ, 0x3c, !PT ;  /* 0x0000001504048212 */ /* 0x000fc600078e3cff */
[----:B------:R-:W4:Y:S01]  /*04a0*/  @P1 LDG.E R21, desc[UR4][R10.64+0x20] ;  /* 0x000020040a151981 */ /* 0x000f22000c1e1900 */
[----:B------:R-:W-:-:S03]  /*04b0*/  @!P0 LOP3.LUT R2, R2, R23, RZ, 0x3c, !PT ;  /* 0x0000001702028212 */ /* 0x000fc600078e3cff */
[----:B------:R-:W4:Y:S01]  /*04c0*/  @P2 LDG.E R23, desc[UR4][R10.64+0x2c] ;  /* 0x00002c040a172981 */ /* 0x000f22000c1e1900 */
[----:B------:R-:W-:-:S03]  /*04d0*/  @P1 LOP3.LUT R4, R4, R25, RZ, 0x3c, !PT ;  /* 0x0000001904041212 */ /* 0x000fc600078e3cff */
[----:B------:R-:W4:Y:S01]  /*04e0*/  @P2 LDG.E R25, desc[UR4][R10.64+0x34] ;  /* 0x000034040a192981 */ /* 0x000f22000c1e1900 */
[----:B--2---:R-:W-:-:S03]  /*04f0*/  @!P0 LOP3.LUT R5, R5, R18, RZ, 0x3c, !PT ;  /* 0x0000001205058212 */ /* 0x004fc600078e3cff */
[----:B------:R-:W2:Y:S01]  /*0500*/  @P1 LDG.E R18, desc[UR4][R10.64+0x1c] ;  /* 0x00001c040a121981 */ /* 0x000ea2000c1e1900 */
[----:B---3--:R-:W-:-:S03]  /*0510*/  @P1 LOP3.LUT R3, R3, R20, RZ, 0x3c, !PT ;  /* 0x0000001403031212 */ /* 0x008fc600078e3cff */
[----:B------:R-:W3:Y:S01]  /*0520*/  @P2 LDG.E R20, desc[UR4][R10.64+0x30] ;  /* 0x000030040a142981 */ /* 0x000ee2000c1e1900 */
[----:B----4-:R-:W-:-:S03]  /*0530*/  @P2 LOP3.LUT R3, R3, R22, RZ, 0x3c, !PT ;  /* 0x0000001603032212 */ /* 0x010fc600078e3cff */
[----:B------:R-:W4:Y:S01]  /*0540*/  @P3 LDG.E R22, desc[UR4][R10.64+0x4c] ;  /* 0x00004c040a163981 */ /* 0x000f22000c1e1900 */
[----:B------:R-:W-:-:S04]  /*0550*/  @P3 LOP3.LUT R15, R15, R28, RZ, 0x3c, !PT ;  /* 0x0000001c0f0f3212 */ /* 0x000fc800078e3cff */
[----:B------:R-:W-:Y:S02]  /*0560*/  @P4 LOP3.LUT R15, R15, R26, RZ, 0x3c, !PT ;  /* 0x0000001a0f0f4212 */ /* 0x000fe400078e3cff */
[----:B------:R-:W-:Y:S01]  /*0570*/  @P1 LOP3.LUT R2, R2, R21, RZ, 0x3c, !PT ;  /* 0x0000001502021212 */ /* 0x000fe200078e3cff */
[----:B------:R-:W4:Y:S04]  /*0580*/  @P5 LDG.E R26, desc[UR4][R10.64+0x64] ;  /* 0x000064040a1a5981 */ /* 0x000f28000c1e1900 */
[----:B------:R-:W4:Y:S01]  /*0590*/  @P3 LDG.E R21, desc[UR4][R10.64+0x40] ;  /* 0x000040040a153981 */ /* 0x000f22000c1e1900 */
[----:B------:R-:W-:Y:S02]  /*05a0*/  @P2 LOP3.LUT R4, R4, R23, RZ, 0x3c, !PT ;  /* 0x0000001704042212 */ /* 0x000fe400078e3cff */
[----:B------:R-:W-:Y:S01]  /*05b0*/  @P2 LOP3.LUT R2, R2, R25, RZ, 0x3c, !PT ;  /* 0x0000001902022212 */ /* 0x000fe200078e3cff */
[----:B------:R-:W4:Y:S04]  /*05c0*/  @P3 LDG.E R23, desc[UR4][R10.64+0x48] ;  /* 0x000048040a173981 */ /* 0x000f28000c1e1900 */
[----:B------:R-:W4:Y:S01]  /*05d0*/  @P4 LDG.E R25, desc[UR4][R10.64+0x54] ;  /* 0x000054040a194981 */ /* 0x000f22000c1e1900 */
[----:B--2---:R-:W-:-:S03]  /*05e0*/  @P1 LOP3.LUT R5, R5, R18, RZ, 0x3c, !PT ;  /* 0x0000001205051212 */ /* 0x004fc600078e3cff */
[----:B------:R-:W2:Y:S01]  /*05f0*/  @P3 LDG.E R18, desc[UR4][R10.64+0x44] ;  /* 0x000044040a123981 */ /* 0x000ea2000c1e1900 */
[----:B---3--:R-:W-:-:S03]  /*0600*/  @P2 LOP3.LUT R5, R5, R20, RZ, 0x3c, !PT ;  /* 0x0000001405052212 */ /* 0x008fc600078e3cff */
[----:B------:R-:W3:Y:S01]  /*0610*/  @P4 LDG.E R20, desc[UR4][R10.64+0x58] ;  /* 0x000058040a144981 */ /* 0x000ee2000c1e1900 */
[----:B----4-:R-:W-:-:S03]  /*0620*/  @P3 LOP3.LUT R3, R3, R22, RZ, 0x3c, !PT ;  /* 0x0000001603033212 */ /* 0x010fc600078e3cff */
[----:B------:R-:W4:Y:S01]  /*0630*/  @P4 LDG.E R22, desc[UR4][R10.64+0x60] ;  /* 0x000060040a164981 */ /* 0x000f22000c1e1900 */
[----:B------:R-:W-:Y:S02]  /*0640*/  LOP3.LUT P0, RZ, R24, 0x80, RZ, 0xc0, !PT ;  /* 0x0000008018ff7812 */ /* 0x000fe4000780c0ff */
[----:B------:R-:W-:Y:S02]  /*0650*/  @P5 LOP3.LUT R15, R15, R26, RZ, 0x3c, !PT ;  /* 0x0000001a0f0f5212 */ /* 0x000fe400078e3cff */
[----:B------:R-:W4:Y:S01]  /*0660*/  @P6 LDG.E R26, desc[UR4][R10.64+0x78] ;  /* 0x000078040a1a6981 */ /* 0x000f22000c1e1900 */
[----:B------:R-:W-:-:S03]  /*0670*/  @P3 LOP3.LUT R4, R4, R21, RZ, 0x3c, !PT ;  /* 0x0000001504043212 */ /* 0x000fc600078e3cff */
[----:B------:R-:W4:Y:S01]  /*0680*/  @P4 LDG.E R21, desc[UR4][R10.64+0x5c] ;  /* 0x00005c040a154981 */ /* 0x000f22000c1e1900 */
[----:B------:R-:W-:-:S03]  /*0690*/  @P3 LOP3.LUT R2, R2, R23, RZ, 0x3c, !PT ;  /* 0x0000001702023212 */ /* 0x000fc600078e3cff */
[----:B------:R-:W4:Y:S01]  /*06a0*/  @P5 LDG.E R23, desc[UR4][R10.64+0x68] ;  /* 0x000068040a175981 */ /* 0x000f22000c1e1900 */
[----:B------:R-:W-:-:S03]  /*06b0*/  @P4 LOP3.LUT R4, R4, R25, RZ, 0x3c, !PT ;  /* 0x0000001904044212 */ /* 0x000fc600078e3cff */
[----:B------:R-:W4:Y:S01]  /*06c0*/  @P5 LDG.E R25, desc[UR4][R10.64+0x70] ;  /* 0x000070040a195981 */ /* 0x000f22000c1e1900 */
[----:B--2---:R-:W-:-:S03]  /*06d0*/  @P3 LOP3.LUT R5, R5, R18, RZ, 0x3c, !PT ;  /* 0x0000001205053212 */ /* 0x004fc600078e3cff */
[----:B------:R-:W2:Y:S01]  /*06e0*/  @P5 LDG.E R18, desc[UR4][R10.64+0x6c] ;  /* 0x00006c040a125981 */ /* 0x000ea2000c1e1900 */
[----:B---3--:R-:W-:-:S03]  /*06f0*/  @P4 LOP3.LUT R5, R5, R20, RZ, 0x3c, !PT ;  /* 0x0000001405054212 */ /* 0x008fc600078e3cff */
[----:B------:R-:W3:Y:S01]  /*0700*/  @P5 LDG.E R20, desc[UR4][R10.64+0x74] ;  /* 0x000074040a145981 */ /* 0x000ee2000c1e1900 */
[----:B----4-:R-:W-:-:S03]  /*0710*/  @P4 LOP3.LUT R3, R3, R22, RZ, 0x3c, !PT ;  /* 0x0000001603034212 */ /* 0x010fc600078e3cff */
[----:B------:R-:W4:Y:S01]  /*0720*/  @P0 LDG.E R22, desc[UR4][R10.64+0x8c] ;  /* 0x00008c040a160981 */ /* 0x000f22000c1e1900 */
[----:B------:R-:W-:-:S03]  /*0730*/  @P6 LOP3.LUT R15, R15, R26, RZ, 0x3c, !PT ;  /* 0x0000001a0f0f6212 */ /* 0x000fc600078e3cff */
        /* <DEDUP_REMOVED lines=13> */
[----:B------:R-:W-:Y:S02]  /*0810*/  @P6 LOP3.LUT R4, R4, R27, RZ, 0x3c, !PT ;  /* 0x0000001b04046212 */ /* 0x000fe400078e3cff */
[----:B------:R-:W-:Y:S02]  /*0820*/  @P6 LOP3.LUT R2, R2, R21, RZ, 0x3c, !PT ;  /* 0x0000001502026212 */ /* 0x000fe400078e3cff */
[----:B------:R-:W-:Y:S02]  /*0830*/  @P0 LOP3.LUT R4, R4, R23, RZ, 0x3c, !PT ;  /* 0x0000001704040212 */ /* 0x000fe400078e3cff */
[----:B------:R-:W-:Y:S02]  /*0840*/  @P0 LOP3.LUT R2, R2, R25, RZ, 0x3c, !PT ;  /* 0x0000001902020212 */ /* 0x000fe400078e3cff */
[----:B--2---:R-:W-:Y:S02]  /*0850*/  @P6 LOP3.LUT R5, R5, R18, RZ, 0x3c, !PT ;  /* 0x0000001205056212 */ /* 0x004fe400078e3cff */
[----:B---3--:R-:W-:-:S02]  /*0860*/  @P6 LOP3.LUT R3, R3, R20, RZ, 0x3c, !PT ;  /* 0x0000001403036212 */ /* 0x008fc400078e3cff */
[----:B----4-:R-:W-:Y:S02]  /*0870*/  @P0 LOP3.LUT R5, R5, R22, RZ, 0x3c, !PT ;  /* 0x0000001605050212 */ /* 0x010fe400078e3cff */
[----:B------:R-:W-:Y:S02]  /*0880*/  @P0 LOP3.LUT R3, R3, R26, RZ, 0x3c, !PT ;  /* 0x0000001a03030212 */ /* 0x000fe400078e3cff */
[----:B------:R-:W-:-:S13]  /*0890*/  R2P PR, R24.B1, 0x7f ;  /* 0x0000007f18007804 */ /* 0x000fda0000001000 */
[----:B------:R-:W2:Y:S04]  /*08a0*/  @P0 LDG.E R18, desc[UR4][R10.64+0xa0] ;  /* 0x0000a0040a120981 */ /* 0x000ea8000c1e1900 */
[----:B------:R-:W3:Y:S04]  /*08b0*/  @P1 LDG.E R22, desc[UR4][R10.64+0xb4] ;  /* 0x0000b4040a161981 */ /* 0x000ee8000c1e1900 */
[----:B------:R-:W4:Y:S04]  /*08c0*/  @P2 LDG.E R26, desc[UR4][R10.64+0xc8] ;  /* 0x0000c8040a1a2981 */ /* 0x000f28000c1e1900 */
[----:B------:R-:W4:Y:S04]  /*08d0*/  @P3 LDG.E R28, desc[UR4][R10.64+0xdc] ;  /* 0x0000dc040a1c3981 */ /* 0x000f28000c1e1900 */
[----:B------:R-:W4:Y:S04]  /*08e0*/  @P0 LDG.E R23, desc[UR4][R10.64+0xa4] ;  /* 0x0000a4040a170981 */ /* 0x000f28000c1e1900 */
[----:B------:R-:W4:Y:S04]  /*08f0*/  @P0 LDG.E R20, desc[UR4][R10.64+0xa8] ;  /* 0x0000a8040a140981 */ /* 0x000f28000c1e1900 */
[----:B------:R-:W4:Y:S04]  /*0900*/  @P4 LDG.E R25, desc[UR4][R10.64+0xf0] ;  /* 0x0000f0040a194981 */ /* 0x000f28000c1e1900 */
        /* <DEDUP_REMOVED lines=21> */
[----:B------:R-:W-:Y:S02]  /*0a60*/  LOP3.LUT P0, RZ, R24, 0x8000, RZ, 0xc0, !PT ;  /* 0x0000800018ff7812 */ /* 0x000fe4000780c0ff */
[----:B----4-:R-:W-:Y:S01]  /*0a70*/  @P5 LOP3.LUT R15, R15, R26, RZ, 0x3c, !PT ;  /* 0x0000001a0f0f5212 */ /* 0x010fe200078e3cff */
[----:B------:R-:W4:Y:S04]  /*0a80*/  @P3 LDG.E R24, desc[UR4][R10.64+0xe4] ;  /* 0x0000e4040a183981 */ /* 0x000f28000c1e1900 */
[----:B------:R-:W2:Y:S01]  /*0a90*/  @P6 LDG.E R26, desc[UR4][R10.64+0x118] ;  /* 0x000118040a1a6981 */ /* 0x000ea2000c1e1900 */
        /* <DEDUP_REMOVED lines=8> */
[----:B---3--:R-:W-:-:S03]  /*0b20*/  @P2 LOP3.LUT R3, R3, R22, RZ, 0x3c, !PT ;  /* 0x0000001603032212 */ /* 0x008fc600078e3cff */
[----:B------:R-:W3:Y:S01]  /*0b30*/  @P4 LDG.E R22, desc[UR4][R10.64+0x100] ;  /* 0x000100040a164981 */ /* 0x000ee2000c1e1900 */
[----:B--2---:R-:W-:-:S03]  /*0b40*/  @P6 LOP3.LUT R15, R15, R26, RZ, 0x3c, !PT ;  /* 0x0000001a0f0f6212 */ /* 0x004fc600078e3cff */
[----:B------:R-:W2:Y:S01]  /*0b50*/  @P0 LDG.E R26, desc[UR4][R10.64+0x12c] ;  /* 0x00012c040a1a0981 */ /* 0x000ea2000c1e1900 */
[----:B----4-:R-:W-:-:S03]  /*0b60*/  @P2 LOP3.LUT R2, R2, R23, RZ, 0x3c, !PT ;  /* 0x0000001702022212 */ /* 0x010fc600078e3cff */
[----:B------:R-:W4:Y:S01]  /*0b70*/  @P4 LDG.E R23, desc[UR4][R10.64+0xfc] ;  /* 0x0000fc040a174981 */ /* 0x000f22000c1e1900 */
[----:B------:R-:W-:-:S03]  /*0b80*/  @P2 LOP3.LUT R5, R5, R20, RZ, 0x3c, !PT ;  /* 0x0000001405052212 */ /* 0x000fc600078e3cff */
[----:B------:R-:W4:Y:S01]  /*0b90*/  @P4 LDG.E R20, desc[UR4][R10.64+0xf8] ;  /* 0x0000f8040a144981 */ /* 0x000f22000c1e1900 */
[----:B------:R-:W-:Y:S02]  /*0ba0*/  @P3 LOP3.LUT R2, R2, R27, RZ, 0x3c, !PT ;  /* 0x0000001b02023212 */ /* 0x000fe400078e3cff */
[----:B------:R-:W-:Y:S01]  /*0bb0*/  @P3 LOP3.LUT R4, R4, R25, RZ, 0x3c, !PT ;  /* 0x0000001904043212 */ /* 0x000fe200078e3cff */
[----:B------:R-:W4:Y:S01]  /*0bc0*/  @P5 LDG.E R27, desc[UR4][R10.64+0x110] ;  /* 0x000110040a1b5981 */ /* 0x000f22000c1e1900 */
[----:B------:R-:W-:-:S03]  /*0bd0*/  @P3 LOP3.LUT R5, R5, R24, RZ, 0x3c, !PT ;  /* 0x0000001805053212 */ /* 0x000fc600078e3cff */
[----:B------:R-:W4:Y:S04]  /*0be0*/  @P5 LDG.E R25, desc[UR4][R10.64+0x108] ;  /* 0x000108040a195981 */ /* 0x000f28000c1e1900 */
        /* <DEDUP_REMOVED lines=19> */
[----:B------:R-:W-:-:S05]  /*0d20*/  VIADD R19, R19, 0x10 ;  /* 0x0000001013137836 */ /* 0x000fca0000000000 */
[----:B------:R-:W-:Y:S02]  /*0d30*/  ISETP.NE.AND P1, PT, R19, 0x20, PT ;  /* 0x000000201300780c */ /* 0x000fe40003f25270 */
[----:B------:R-:W-:Y:S02]  /*0d40*/  @P5 LOP3.LUT R3, R3, R18, RZ, 0x3c, !PT ;  /* 0x0000001203035212 */ /* 0x000fe400078e3cff */
[----:B------:R-:W-:Y:S02]  /*0d50*/  @P6 LOP3.LUT R4, R4, R21, RZ, 0x3c, !PT ;  /* 0x0000001504046212 */ /* 0x000fe400078e3cff */
[----:B---3--:R-:W-:-:S04]  /*0d60*/  @P6 LOP3.LUT R3, R3, R22, RZ, 0x3c, !PT ;  /* 0x0000001603036212 */ /* 0x008fc800078e3cff */
[----:B--2---:R-:W-:Y:S02]  /*0d70*/  @P0 LOP3.LUT R3, R3, R26, RZ, 0x3c, !PT ;  /* 0x0000001a03030212 */ /* 0x004fe400078e3cff */
[----:B----4-:R-:W-:Y:S02]  /*0d80*/  @P6 LOP3.LUT R2, R2, R23, RZ, 0x3c, !PT ;  /* 0x0000001702026212 */ /* 0x010fe400078e3cff */
[----:B------:R-:W-:Y:S02]  /*0d90*/  @P6 LOP3.LUT R5, R5, R20, RZ, 0x3c, !PT ;  /* 0x0000001405056212 */ /* 0x000fe400078e3cff */
[----:B------:R-:W-:Y:S02]  /*0da0*/  @P0 LOP3.LUT R2, R2, R27, RZ, 0x3c, !PT ;  /* 0x0000001b02020212 */ /* 0x000fe400078e3cff */
[----:B------:R-:W-:Y:S02]  /*0db0*/  @P0 LOP3.LUT R4, R4, R25, RZ, 0x3c, !PT ;  /* 0x0000001904040212 */ /* 0x000fe400078e3cff */
[----:B------:R-:W-:Y:S01]  /*0dc0*/  @P0 LOP3.LUT R5, R5, R24, RZ, 0x3c, !PT ;  /* 0x0000001805050212 */ /* 0x000fe200078e3cff */
[----:B------:R-:W-:Y:S06]  /*0dd0*/  @P1 BRA `(.L_x_109) ;  /* 0xfffffff400481947 */ /* 0x000fec000383ffff */
[----:B------:R-:W-:-:S05]  /*0de0*/  VIADD R17, R17, 0x1 ;  /* 0x0000000111117836 */ /* 0x000fca0000000000 */
[----:B------:R-:W-:-:S13]  /*0df0*/  ISETP.NE.AND P0, PT, R17, 0x5, PT ;  /* 0x000000051100780c */ /* 0x000fda0003f05270 */
[----:B------:R-:W-:Y:S05]  /*0e00*/  @P0 BRA `(.L_x_110) ;  /* 0xfffffff400300947 */ /* 0x000fea000383ffff */
[----:B------:R1:W-:Y:S01]  /*0e10*/  STG.E.64 desc[UR4][R6.64+0x8], R4 ;  /* 0x0000080406007986 */ /* 0x0003e2000c101b04 */
[----:B------:R-:W-:Y:S01]  /*0e20*/  VIADD R14, R14, 0x1 ;  /* 0x000000010e0e7836 */ /* 0x000fe20000000000 */
[----:B------:R-:W-:Y:S02]  /*0e30*/  LOP3.LUT R11, R0, 0x3, RZ, 0xc0, !PT ;  /* 0x00000003000b7812 */ /* 0x000fe400078ec0ff */
[----:B------:R1:W-:Y:S02]  /*0e40*/  STG.E.64 desc[UR4][R6.64+0x10], R2 ;  /* 0x0000100206007986 */ /* 0x0003e4000c101b04 */
[----:B------:R-:W-:Y:S02]  /*0e50*/  ISETP.GE.U32.AND P0, PT, R14, R11, PT ;  /* 0x0000000b0e00720c */ /* 0x000fe40003f06070 */
[----:B------:R1:W-:Y:S11]  /*0e60*/  STG.E desc[UR4][R6.64+0x4], R15 ;  /* 0x0000040f06007986 */ /* 0x0003f6000c101904 */
[----:B------:R-:W-:Y:S05]  /*0e70*/  @!P0 BRA `(.L_x_111) ;  /* 0xfffffff400048947 */ /* 0x000fea000383ffff */
.L_x_108:
[----:B------:R-:W-:Y:S05]  /*0e80*/  BSYNC.RECONVERGENT B1 ;  /* 0x0000000000017941 */ /* 0x000fea0003800200 */
.L_x_107:
[----:B------:R-:W-:Y:S01]  /*0e90*/  ISETP.GT.U32.AND P0, PT, R0, 0x3, PT ;  /* 0x000000030000780c */ /* 0x000fe20003f04070 */
[----:B------:R-:W-:Y:S01]  /*0ea0*/  VIADD R12, R12, 0x1 ;  /* 0x000000010c0c7836 */ /* 0x000fe20000000000 */
[--C-:B------:R-:W-:Y:S02]  /*0eb0*/  SHF.R.U64 R0, R0, 0x2, R13.reuse ;  /* 0x0000000200007819 */ /* 0x100fe4000000120d */
[----:B------:R-:W-:Y:S02]  /*0ec0*/  ISETP.GT.U32.AND.EX P0, PT, R13, RZ, PT, P0 ;  /* 0x000000ff0d00720c */ /* 0x000fe40003f04100 */
[----:B------:R-:W-:-:S11]  /*0ed0*/  SHF.R.U32.HI R13, RZ, 0x2, R13 ;  /* 0x00000002ff0d7819 */ /* 0x000fd6000001160d */
[----:B------:R-:W-:Y:S05]  /*0ee0*/  @P0 BRA `(.L_x_112) ;  /* 0xfffffff000c80947 */ /* 0x000fea000383ffff */
.L_x_106:
[----:B------:R-:W-:Y:S05]  /*0ef0*/  BSYNC.RECONVERGENT B0 ;  /* 0x0000000000007941 */ /* 0x000fea0003800200 */
.L_x_105:
[----:B------:R-:W-:Y:S04]  /*0f00*/  STG.E.64 desc[UR4][R6.64+0x18], RZ ;  /* 0x000018ff06007986 */ /* 0x000fe8000c101b04 */
[----:B------:R-:W-:Y:S04]  /*0f10*/  STG.E desc[UR4][R6.64+0x20], RZ ;  /* 0x000020ff06007986 */ /* 0x000fe8000c101904 */
[----:B------:R-:W-:Y:S01]  /*0f20*/  STG.E.64 desc[UR4][R6.64+0x28], RZ ;  /* 0x000028ff06007986 */ /* 0x000fe2000c101b04 */
[----:B------:R-:W-:Y:S05]  /*0f30*/  EXIT ;  /* 0x000000000000794d */ /* 0x000fea0003800000 */
.L_x_113:
        /* <DEDUP_REMOVED lines=12> */
.L_x_304:


//--------------------- .text._Z8_sigmoidPfS_m    --------------------------
	.section	.text._Z8_sigmoidPfS_m,"ax",@progbits
	.align	128
        .global         _Z8_sigmoidPfS_m
        .type           _Z8_sigmoidPfS_m,@function
        .size           _Z8_sigmoidPfS_m,(.L_x_262 - _Z8_sigmoidPfS_m)
        .other          _Z8_sigmoidPfS_m,@"STO_CUDA_ENTRY STV_DEFAULT"
_Z8_sigmoidPfS_m:
.text._Z8_sigmoidPfS_m:
        /* <DEDUP_REMOVED lines=33> */
[----:B------:R-:W-:Y:S05]  /*0210*/  CALL.REL.NOINC `($__internal_6_$__cuda_sm20_rcp_rn_f32_slowpath) ;  /* 0x0000000000307944 */ /* 0x000fea0003c00000 */
[----:B------:R-:W-:Y:S01]  /*0220*/  IMAD.MOV.U32 R7, RZ, RZ, R5 ;  /* 0x000000ffff077224 */ /* 0x000fe200078e0005 */
[----:B------:R-:W-:Y:S06]  /*0230*/  BRA `(.L_x_116) ;  /* 0x0000000000107947 */ /* 0x000fec0003800000 */
.L_x_115:
[----:B------:R-:W0:Y:S02]  /*0240*/  MUFU.RCP R7, R0 ;  /* 0x0000000000077308 */ /* 0x000e240000001000 */
[----:B0-----:R-:W-:-:S04]  /*0250*/  FFMA R2, R0, R7, -1 ;  /* 0xbf80000000027423 */ /* 0x001fc80000000007 */
[----:B------:R-:W-:-:S04]  /*0260*/  FADD.FTZ R2, -R2, -RZ ;  /* 0x800000ff02027221 */ /* 0x000fc80000010100 */
[----:B------:R-:W-:-:S07]  /*0270*/  FFMA R7, R7, R2, R7 ;  /* 0x0000000207077223 */ /* 0x000fce0000000007 */
.L_x_116:
[----:B------:R-:W-:Y:S05]  /*0280*/  BSYNC.RECONVERGENT B0 ;  /* 0x0000000000007941 */ /* 0x000fea0003800200 */
.L_x_114:
[----:B------:R-:W0:Y:S02]  /*0290*/  LDCU.64 UR6, c[0x0][0x380] ;  /* 0x00007000ff0677ac */ /* 0x000e240008000a00 */
[----:B0-----:R-:W-:-:S04]  /*02a0*/  IADD3 R4, P0, PT, R4, UR6, RZ ;  /* 0x0000000604047c10 */ /* 0x001fc8000ff1e0ff */
[----:B------:R-:W-:-:S05]  /*02b0*/  IADD3.X R5, PT, PT, R3, UR7, RZ, P0, !PT ;  /* 0x0000000703057c10 */ /* 0x000fca00087fe4ff */
[----:B------:R-:W-:Y:S01]  /*02c0*/  STG.E desc[UR4][R4.64], R7 ;  /* 0x0000000704007986 */ /* 0x000fe2000c101904 */
[----:B------:R-:W-:Y:S05]  /*02d0*/  EXIT ;  /* 0x000000000000794d */ /* 0x000fea0003800000 */
        .weak           $__internal_6_$__cuda_sm20_rcp_rn_f32_slowpath
        .type           $__internal_6_$__cuda_sm20_rcp_rn_f32_slowpath,@function
        .size           $__internal_6_$__cuda_sm20_rcp_rn_f32_slowpath,(.L_x_262 - $__internal_6_$__cuda_sm20_rcp_rn_f32_slowpath)
$__internal_6_$__cuda_sm20_rcp_rn_f32_slowpath:
        /* <DEDUP_REMOVED lines=15> */
.L_x_118:
[----:B------:R-:W-:-:S04]  /*03d0*/  IADD3 R5, PT, PT, R2, -0xfd, RZ ;  /* 0xffffff0302057810 */ /* 0x000fc80007ffe0ff */
[----:B------:R-:W-:-:S13]  /*03e0*/  ISETP.GT.U32.AND P0, PT, R5, 0x1, PT ;  /* 0x000000010500780c */ /* 0x000fda0003f04070 */
[----:B------:R-:W-:Y:S05]  /*03f0*/  @P0 BRA `(.L_x_120) ;  /* 0x0000000000780947 */ /* 0x000fea0003800000 */
[----:B------:R-:W-:Y:S01]  /*0400*/  LOP3.LUT R7, R0, 0x7fffff, RZ, 0xc0, !PT ;  /* 0x007fffff00077812 */ /* 0x000fe200078ec0ff */
[----:B------:R-:W-:-:S03]  /*0410*/  IMAD.MOV.U32 R12, RZ, RZ, 0x3 ;  /* 0x00000003ff0c7424 */ /* 0x000fc600078e00ff */
[----:B------:R-:W-:Y:S02]  /*0420*/  LOP3.LUT R7, R7, 0x3f800000, RZ, 0xfc, !PT ;  /* 0x3f80000007077812 */ /* 0x000fe400078efcff */
[----:B------:R-:W-:Y:S02]  /*0430*/  SHF.L.U32 R11, R12, R5, RZ ;  /* 0x000000050c0b7219 */ /* 0x000fe400000006ff */
[----:B------:R-:W0:Y:S02]  /*0440*/  MUFU.RCP R8, R7 ;  /* 0x0000000700087308 */ /* 0x000e240000001000 */
        /* <DEDUP_REMOVED lines=25> */
.L_x_120:
[----:B------:R0:W1:Y:S02]  /*05e0*/  MUFU.RCP R5, R0 ;  /* 0x0000000000057308 */ /* 0x0000640000001000 */
.L_x_119:
[----:B------:R-:W-:Y:S05]  /*05f0*/  BSYNC.RECONVERGENT B1 ;  /* 0x0000000000017941 */ /* 0x000fea0003800200 */
.L_x_117:
[----:B------:R-:W-:-:S04]  /*0600*/  IMAD.MOV.U32 R7, RZ, RZ, 0x0 ;  /* 0x00000000ff077424 */ /* 0x000fc800078e00ff */
[----:B01----:R-:W-:Y:S05]  /*0610*/  RET.REL.NODEC R6 `(_Z8_sigmoidPfS_m) ;  /* 0xfffffff806787950 */ /* 0x003fea0003c3ffff */
.L_x_121:
        /* <DEDUP_REMOVED lines=14> */
.L_x_262:


//--------------------- .text._Z12_matrix_tanhPfS_m --------------------------
	.section	.text._Z12_matrix_tanhPfS_m,"ax",@progbits
	.align	128
        .global         _Z12_matrix_tanhPfS_m
        .type           _Z12_matrix_tanhPfS_m,@function
        .size           _Z12_matrix_tanhPfS_m,(.L_x_306 - _Z12_matrix_tanhPfS_m)
        .other          _Z12_matrix_tanhPfS_m,@"STO_CUDA_ENTRY STV_DEFAULT"
_Z12_matrix_tanhPfS_m:
.text._Z12_matrix_tanhPfS_m:
        /* <DEDUP_REMOVED lines=14> */
[----:B0-----:R-:W-:-:S04]  /*00e0*/  IADD3 R2, P0, PT, R9, UR10, RZ ;  /* 0x0000000a09027c10 */ /* 0x001fc8000ff1e0ff */
[----:B------:R-:W-:-:S05]  /*00f0*/  IADD3.X R3, PT, PT, R10, UR11, RZ, P0, !PT ;  /* 0x0000000b0a037c10 */ /* 0x000fca00087fe4ff */
[----:B-1----:R-:W2:Y:S01]  /*0100*/  LDG.E R4, desc[UR4][R2.64] ;  /* 0x0000000402047981 */ /* 0x002ea2000c1e1900 */
[----:B------:R-:W-:Y:S02]  /*0110*/  HFMA2 R8, -RZ, RZ, 1.125, -9232 ;  /* 0x3c80f082ff087431 */ /* 0x000fe400000001ff */
[----:B------:R-:W-:Y:S02]  /*0120*/  IMAD.MOV.U32 R6, RZ, RZ, 0x3f800000 ;  /* 0x3f800000ff067424 */ /* 0x000fe400078e00ff */
[C---:B--2---:R-:W-:Y:S01]  /*0130*/  FMUL R0, |R4|.reuse, 2.8853900432586669922 ;  /* 0x4038aa3b04007820 */ /* 0x044fe20000400200 */
[C---:B------:R-:W-:Y:S01]  /*0140*/  FMUL R7, R4.reuse, R4 ;  /* 0x0000000404077220 */ /* 0x040fe20000400000 */
[C---:B------:R-:W-:Y:S02]  /*0150*/  FSETP.GE.AND P0, PT, |R4|.reuse, 0.60000002384185791016, PT ;  /* 0x3f19999a0400780b */ /* 0x040fe40003f06200 */
[----:B------:R-:W-:Y:S01]  /*0160*/  FSETP.GE.AND P1, PT, |R4|, 9.010913848876953125, PT ;  /* 0x41102cb40400780b */ /* 0x000fe20003f26200 */
[C---:B------:R-:W-:Y:S01]  /*0170*/  FFMA R8, R7.reuse, R8, -0.052303962409496307373 ;  /* 0xbd563cae07087423 */ /* 0x040fe20000000008 */
[----:B------:R-:W0:Y:S03]  /*0180*/  MUFU.EX2 R0, R0 ;  /* 0x0000000000007308 */ /* 0x000e260000000800 */
[----:B------:R-:W-:Y:S01]  /*0190*/  FFMA R8, R7, R8, 0.1331529766321182251 ;  /* 0x3e08594107087423 */ /* 0x000fe20000000008 */
[----:B0-----:R-:W-:-:S03]  /*01a0*/  FADD R5, R0, 1 ;  /* 0x3f80000000057421 */ /* 0x001fc60000000000 */
[----:B------:R-:W-:-:S04]  /*01b0*/  FFMA R0, R7, R8, -0.33332768082618713379 ;  /* 0xbeaaa9ed07007423 */ /* 0x000fc80000000008 */
[----:B------:R-:W-:Y:S01]  /*01c0*/  FFMA R7, R7, R0, RZ ;  /* 0x0000000007077223 */ /* 0x000fe200000000ff */
[----:B------:R-:W0:Y:S02]  /*01d0*/  MUFU.RCP R5, R5 ;  /* 0x0000000500057308 */ /* 0x000e240000001000 */
[----:B0-----:R-:W-:-:S05]  /*01e0*/  FFMA R6, R5, -2, R6 ;  /* 0xc000000005067823 */ /* 0x001fca0000000006 */
[----:B------:R-:W-:Y:S02]  /*01f0*/  FSEL R3, R6, 1, !P1 ;  /* 0x3f80000006037808 */ /* 0x000fe40004800000 */
[----:B------:R-:W-:Y:S02]  /*0200*/  IADD3 R2, P1, PT, R9, UR8, RZ ;  /* 0x0000000809027c10 */ /* 0x000fe4000ff3e0ff */
[--C-:B------:R-:W-:Y:S01]  /*0210*/  LOP3.LUT R5, R3, 0x80000000, R4.reuse, 0xb8, !PT ;  /* 0x8000000003057812 */ /* 0x100fe200078eb804 */
[----:B------:R-:W-:Y:S01]  /*0220*/  @!P0 FFMA R5, R4, R7, R4 ;  /* 0x0000000704058223 */ /* 0x000fe20000000004 */
[----:B------:R-:W-:-:S05]  /*0230*/  IADD3.X R3, PT, PT, R10, UR9, RZ, P1, !PT ;  /* 0x000000090a037c10 */ /* 0x000fca0008ffe4ff */
[----:B------:R-:W-:Y:S01]  /*0240*/  STG.E desc[UR4][R2.64], R5 ;  /* 0x0000000502007986 */ /* 0x000fe2000c101904 */
[----:B------:R-:W-:Y:S05]  /*0250*/  EXIT ;  /* 0x000000000000794d */ /* 0x000fea0003800000 */
.L_x_122:
        /* <DEDUP_REMOVED lines=10> */
.L_x_306:


//--------------------- .text._Z17_leaky_relu_primePfS_m --------------------------
	.section	.text._Z17_leaky_relu_primePfS_m,"ax",@progbits
	.align	128
        .global         _Z17_leaky_relu_primePfS_m
        .type           _Z17_leaky_relu_primePfS_m,@function
        .size           _Z17_leaky_relu_primePfS_m,(.L_x_307 - _Z17_leaky_relu_primePfS_m)
        .other          _Z17_leaky_relu_primePfS_m,@"STO_CUDA_ENTRY STV_DEFAULT"
_Z17_leaky_relu_primePfS_m:
.text._Z17_leaky_relu_primePfS_m:
        /* <DEDUP_REMOVED lines=17> */
[----:B------:R-:W-:Y:S01]  /*0110*/  IMAD.MOV.U32 R7, RZ, RZ, 0x3f800000 ;  /* 0x3f800000ff077424 */ /* 0x000fe200078e00ff */
[----:B------:R-:W-:-:S04]  /*0120*/  IADD3 R4, P1, PT, R4, UR8, RZ ;  /* 0x0000000804047c10 */ /* 0x000fc8000ff3e0ff */
[----:B------:R-:W-:Y:S02]  /*0130*/  IADD3.X R5, PT, PT, R0, UR9, RZ, P1, !PT ;  /* 0x0000000900057c10 */ /* 0x000fe40008ffe4ff */
[----:B--2---:R-:W-:-:S04]  /*0140*/  FSETP.GT.AND P0, PT, R2, RZ, PT ;  /* 0x000000ff0200720b */ /* 0x004fc80003f04000 */
[----:B------:R-:W-:-:S05]  /*0150*/  FSEL R7, R7, 0.0099999997764825820923, P0 ;  /* 0x3c23d70a07077808 */ /* 0x000fca0000000000 */
[----:B------:R-:W-:Y:S01]  /*0160*/  STG.E desc[UR4][R4.64], R7 ;  /* 0x0000000704007986 */ /* 0x000fe2000c101904 */
[----:B------:R-:W-:Y:S05]  /*0170*/  EXIT ;  /* 0x000000000000794d */ /* 0x000fea0003800000 */
.L_x_123:
        /* <DEDUP_REMOVED lines=16> */
.L_x_307:


//--------------------- .text._Z11_leaky_reluPfS_m --------------------------
	.section	.text._Z11_leaky_reluPfS_m,"ax",@progbits
	.align	128
        .global         _Z11_leaky_reluPfS_m
        .type           _Z11_leaky_reluPfS_m,@function
        .size           _Z11_leaky_reluPfS_m,(.L_x_308 - _Z11_leaky_reluPfS_m)
        .other          _Z11_leaky_reluPfS_m,@"STO_CUDA_ENTRY STV_DEFAULT"
_Z11_leaky_reluPfS_m:
.text._Z11_leaky_reluPfS_m:
        /* <DEDUP_REMOVED lines=17> */
[----:B------:R-:W-:Y:S01]  /*0110*/  UMOV UR6, 0x47ae147b ;  /* 0x47ae147b00067882 */ /* 0x000fe20000000000 */
[----:B------:R-:W-:Y:S01]  /*0120*/  UMOV UR7, 0x3f847ae1 ;  /* 0x3f847ae100077882 */ /* 0x000fe20000000000 */
[----:B--2---:R-:W0:Y:S01]  /*0130*/  F2F.F64.F32 R2, R9 ;  /* 0x0000000900027310 */ /* 0x004e220000201800 */
[----:B------:R-:W-:Y:S01]  /*0140*/  FSETP.GT.AND P0, PT, R9, RZ, PT ;  /* 0x000000ff0900720b */ /* 0x000fe20003f04000 */
[----:B0-----:R-:W-:-:S12]  /*0150*/  DMUL R2, R2, UR6 ;  /* 0x0000000602027c28 */ /* 0x001fd80008000000 */
[----:B------:R-:W0:Y:S01]  /*0160*/  @!P0 F2F.F32.F64 R9, R2 ;  /* 0x0000000200098310 */ /* 0x000e220000301000 */
[----:B------:R-:W-:-:S04]  /*0170*/  IADD3 R6, P0, PT, R6, UR8, RZ ;  /* 0x0000000806067c10 */ /* 0x000fc8000ff1e0ff */
[----:B------:R-:W-:-:S05]  /*0180*/  IADD3.X R7, PT, PT, R0, UR9, RZ, P0, !PT ;  /* 0x0000000900077c10 */ /* 0x000fca00087fe4ff */
[----:B0-----:R-:W-:Y:S01]  /*0190*/  STG.E desc[UR4][R6.64], R9 ;  /* 0x0000000906007986 */ /* 0x001fe2000c101904 */
[----:B------:R-:W-:Y:S05]  /*01a0*/  EXIT ;  /* 0x000000000000794d */ /* 0x000fea0003800000 */
.L_x_124:
        /* <DEDUP_REMOVED lines=13> */
.L_x_308:


//--------------------- .text._Z11_matrix_negPfS_m --------------------------
	.section	.text._Z11_matrix_negPfS_m,"ax",@progbits
	.align	128
        .global         _Z11_matrix_negPfS_m
        .type           _Z11_matrix_negPfS_m,@function
        .size           _Z11_matrix_negPfS_m,(.L_x_309 - _Z11_matrix_negPfS_m)
        .other          _Z11_matrix_negPfS_m,@"STO_CUDA_ENTRY STV_DEFAULT"
_Z11_matrix_negPfS_m:
.text._Z11_matrix_negPfS_m:
        /* <DEDUP_REMOVED lines=17> */
[----:B------:R-:W-:-:S04]  /*0110*/  IADD3 R4, P0, PT, R4, UR8, RZ ;  /* 0x0000000804047c10 */ /* 0x000fc8000ff1e0ff */
[----:B------:R-:W-:Y:S01]  /*0120*/  IADD3.X R5, PT, PT, R0, UR9, RZ, P0, !PT ;  /* 0x0000000900057c10 */ /* 0x000fe200087fe4ff */
[----:B--2---:R-:W-:-:S05]  /*0130*/  FADD R7, -R2, -RZ ;  /* 0x800000ff02077221 */ /* 0x004fca0000000100 */
[----:B------:R-:W-:Y:S01]  /*0140*/  STG.E desc[UR4][R4.64], R7 ;  /* 0x0000000704007986 */ /* 0x000fe2000c101904 */
[----:B------:R-:W-:Y:S05]  /*0150*/  EXIT ;  /* 0x000000000000794d */ /* 0x000fea0003800000 */
.L_x_125:
        /* <DEDUP_REMOVED lines=10> */
.L_x_309:


//--------------------- .text._Z7_sqwarePfS_m     --------------------------
	.section	.text._Z7_sqwarePfS_m,"ax",@progbits
	.align	128
        .global         _Z7_sqwarePfS_m
        .type           _Z7_sqwarePfS_m,@function
        .size           _Z7_sqwarePfS_m,(.L_x_310 - _Z7_sqwarePfS_m)
        .other          _Z7_sqwarePfS_m,@"STO_CUDA_ENTRY STV_DEFAULT"
_Z7_sqwarePfS_m:
.text._Z7_sqwarePfS_m:
        /* <DEDUP_REMOVED lines=19> */
[----:B--2---:R-:W-:-:S05]  /*0130*/  FMUL R7, R2, R2 ;  /* 0x0000000202077220 */ /* 0x004fca0000400000 */
[----:B------:R-:W-:Y:S01]  /*0140*/  STG.E desc[UR4][R4.64], R7 ;  /* 0x0000000704007986 */ /* 0x000fe2000c101904 */
[----:B------:R-:W-:Y:S05]  /*0150*/  EXIT ;  /* 0x000000000000794d */ /* 0x000fea0003800000 */
.L_x_126:
        /* <DEDUP_REMOVED lines=10> */
.L_x_310:


//--------------------- .text._Z18_scalar_matrix_divPffS_m --------------------------
	.section	.text._Z18_scalar_matrix_divPffS_m,"ax",@progbits
	.align	128
        .global         _Z18_scalar_matrix_divPffS_m
        .type           _Z18_scalar_matrix_divPffS_m,@function
        .size           _Z18_scalar_matrix_divPffS_m,(.L_x_263 - _Z18_scalar_matrix_divPffS_m)
        .other          _Z18_scalar_matrix_divPffS_m,@"STO_CUDA_ENTRY STV_DEFAULT"
_Z18_scalar_matrix_divPffS_m:
.text._Z18_scalar_matrix_divPffS_m:
        /* <DEDUP_REMOVED lines=14> */
[----:B0-----:R-:W-:Y:S01]  /*00e0*/  IADD3 R6, P0, PT, R4, UR6, RZ ;  /* 0x0000000604067c10 */ /* 0x001fe2000ff1e0ff */
[----:B------:R-:W0:Y:S03]  /*00f0*/  LDCU UR6, c[0x0][0x388] ;  /* 0x00007100ff0677ac */ /* 0x000e260008000800 */
[----:B------:R-:W-:-:S06]  /*0100*/  IADD3.X R7, PT, PT, R2, UR7, RZ, P0, !PT ;  /* 0x0000000702077c10 */ /* 0x000fcc00087fe4ff */
[----:B-1----:R-:W2:Y:S01]  /*0110*/  LDG.E R7, desc[UR4][R6.64] ;  /* 0x0000000406077981 */ /* 0x002ea2000c1e1900 */
[----:B------:R-:W-:Y:S01]  /*0120*/  BSSY.RECONVERGENT B0, `(.L_x_127) ;  /* 0x000000d000007945 */ /* 0x000fe20003800200 */
[----:B0-----:R-:W-:Y:S01]  /*0130*/  IMAD.U32 R10, RZ, RZ, UR6 ;  /* 0x00000006ff0a7e24 */ /* 0x001fe2000f8e00ff */
[----:B--2---:R-:W0:Y:S08]  /*0140*/  MUFU.RCP R0, R7 ;  /* 0x0000000700007308 */ /* 0x004e300000001000 */
[----:B------:R-:W1:Y:S01]  /*0150*/  FCHK P0, R10, R7 ;  /* 0x000000070a007302 */ /* 0x000e620000000000 */
[----:B0-----:R-:W-:-:S04]  /*0160*/  FFMA R3, -R7, R0, 1 ;  /* 0x3f80000007037423 */ /* 0x001fc80000000100 */
[----:B------:R-:W-:-:S04]  /*0170*/  FFMA R0, R0, R3, R0 ;  /* 0x0000000300007223 */ /* 0x000fc80000000000 */
[----:B------:R-:W-:-:S04]  /*0180*/  FFMA R3, R0, UR6, RZ ;  /* 0x0000000600037c23 */ /* 0x000fc800080000ff */
[----:B------:R-:W-:-:S04]  /*0190*/  FFMA R8, -R7, R3, UR6 ;  /* 0x0000000607087e23 */ /* 0x000fc80008000103 */
[----:B------:R-:W-:Y:S01]  /*01a0*/  FFMA R3, R0, R8, R3 ;  /* 0x0000000800037223 */ /* 0x000fe20000000003 */
[----:B-1----:R-:W-:Y:S06]  /*01b0*/  @!P0 BRA `(.L_x_128) ;  /* 0x00000000000c8947 */ /* 0x002fec0003800000 */
[----:B------:R-:W-:-:S07]  /*01c0*/  MOV R6, 0x1e0 ;  /* 0x000001e000067802 */ /* 0x000fce0000000f00 */
[----:B------:R-:W-:Y:S05]  /*01d0*/  CALL.REL.NOINC `($__internal_7_$__cuda_sm3x_div_rn_noftz_f32_slowpath) ;  /* 0x00000000001c7944 */ /* 0x000fea0003c00000 */
[----:B------:R-:W-:-:S07]  /*01e0*/  IMAD.MOV.U32 R3, RZ, RZ, R0 ;  /* 0x000000ffff037224 */ /* 0x000fce00078e0000 */
.L_x_128:
[----:B------:R-:W-:Y:S05]  /*01f0*/  BSYNC.RECONVERGENT B0 ;  /* 0x0000000000007941 */ /* 0x000fea0003800200 */
.L_x_127:
[----:B------:R-:W0:Y:S02]  /*0200*/  LDCU.64 UR6, c[0x0][0x380] ;  /* 0x00007000ff0677ac */ /* 0x000e240008000a00 */
[----:B0-----:R-:W-:-:S04]  /*0210*/  IADD3 R4, P0, PT, R4, UR6, RZ ;  /* 0x0000000604047c10 */ /* 0x001fc8000ff1e0ff */
[----:B------:R-:W-:-:S05]  /*0220*/  IADD3.X R5, PT, PT, R2, UR7, RZ, P0, !PT ;  /* 0x0000000702057c10 */ /* 0x000fca00087fe4ff */
[----:B------:R-:W-:Y:S01]  /*0230*/  STG.E desc[UR4][R4.64], R3 ;  /* 0x0000000304007986 */ /* 0x000fe2000c101904 */
[----:B------:R-:W-:Y:S05]  /*0240*/  EXIT ;  /* 0x000000000000794d */ /* 0x000fea0003800000 */
        .weak           $__internal_7_$__cuda_sm3x_div_rn_noftz_f32_slowpath
        .type           $__internal_7_$__cuda_sm3x_div_rn_noftz_f32_slowpath,@function
        .size           $__internal_7_$__cuda_sm3x_div_rn_noftz_f32_slowpath,(.L_x_263 - $__internal_7_$__cuda_sm3x_div_rn_noftz_f32_slowpath)
$__internal_7_$__cuda_sm3x_div_rn_noftz_f32_slowpath:
[----:B------:R-:W0:Y:S01]  /*0250*/  LDC R3, c[0x0][0x388] ;  /* 0x0000e200ff037b82 */ /* 0x000e220000000800 */
[----:B------:R-:W-:Y:S01]  /*0260*/  SHF.R.U32.HI R0, RZ, 0x17, R7 ;  /* 0x00000017ff007819 */ /* 0x000fe20000011607 */
[----:B------:R-:W1:Y:S01]  /*0270*/  LDCU UR6, c[0x0][0x388] ;  /* 0x00007100ff0677ac */ /* 0x000e620008000800 */
[----:B------:R-:W-:Y:S02]  /*0280*/  BSSY.RECONVERGENT B1, `(.L_x_129) ;  /* 0x0000064000017945 */ /* 0x000fe40003800200 */
[----:B------:R-:W-:-:S05]  /*0290*/  LOP3.LUT R8, R0, 0xff, RZ, 0xc0, !PT ;  /* 0x000000ff00087812 */ /* 0x000fca00078ec0ff */
[----:B------:R-:W-:-:S05]  /*02a0*/  VIADD R12, R8, 0xffffffff ;  /* 0xffffffff080c7836 */ /* 0x000fca0000000000 */
[----:B------:R-:W-:Y:S01]  /*02b0*/  ISETP.GT.U32.AND P0, PT, R12, 0xfd, PT ;  /* 0x000000fd0c00780c */ /* 0x000fe20003f04070 */
[----:B-1----:R-:W-:Y:S01]  /*02c0*/  IMAD.U32 R9, RZ, RZ, UR6 ;  /* 0x00000006ff097e24 */ /* 0x002fe2000f8e00ff */
[----:B0-----:R-:W-:-:S04]  /*02d0*/  SHF.R.U32.HI R0, RZ, 0x17, R3 ;  /* 0x00000017ff007819 */ /* 0x001fc80000011603 */
[----:B------:R-:W-:-:S05]  /*02e0*/  LOP3.LUT R5, R0, 0xff, RZ, 0xc0, !PT ;  /* 0x000000ff00057812 */ /* 0x000fca00078ec0ff */
[----:B------:R-:W-:-:S05]  /*02f0*/  VIADD R11, R5, 0xffffffff ;  /* 0xffffffff050b7836 */ /* 0x000fca0000000000 */
[----:B------:R-:W-:-:S13]  /*0300*/  ISETP.GT.U32.OR P0, PT, R11, 0xfd, P0 ;  /* 0x000000fd0b00780c */ /* 0x000fda0000704470 */
[----:B------:R-:W-:Y:S01]  /*0310*/  @!P0 IMAD.MOV.U32 R10, RZ, RZ, RZ ;  /* 0x000000ffff0a8224 */ /* 0x000fe200078e00ff */
[----:B------:R-:W-:Y:S06]  /*0320*/  @!P0 BRA `(.L_x_130) ;  /* 0x0000000000608947 */ /* 0x000fec0003800000 */
[----:B------:R-:W-:Y:S01]  /*0330*/  FSETP.GTU.FTZ.AND P0, PT, |R3|, +INF , PT ;  /* 0x7f8000000300780b */ /* 0x000fe20003f1c200 */
[----:B------:R-:W-:Y:S01]  /*0340*/  IMAD.MOV.U32 R0, RZ, RZ, R7 ;  /* 0x000000ffff007224 */ /* 0x000fe200078e0007 */
        /* <DEDUP_REMOVED lines=17> */
[----:B------:R-:W-:Y:S02]  /*0460*/  @P0 IMAD.MOV.U32 R10, RZ, RZ, RZ ;  /* 0x000000ffff0a0224 */ /* 0x000fe400078e00ff */
[----:B------:R-:W-:Y:S01]  /*0470*/  @!P0 FFMA R9, R3, 1.84467440737095516160e+19, RZ ;  /* 0x5f80000003098823 */ /* 0x000fe200000000ff */
[----:B------:R-:W-:Y:S02]  /*0480*/  @!P0 IMAD.MOV.U32 R10, RZ, RZ, -0x40 ;  /* 0xffffffc0ff0a8424 */ /* 0x000fe400078e00ff */
[----:B------:R-:W-:Y:S02]  /*0490*/  @!P1 FFMA R7, R0, 1.84467440737095516160e+19, RZ ;  /* 0x5f80000000079823 */ /* 0x000fe400000000ff */
[----:B------:R-:W-:-:S07]  /*04a0*/  @!P1 VIADD R10, R10, 0x40 ;  /* 0x000000400a0a9836 */ /* 0x000fce0000000000 */
.L_x_130:
[----:B------:R-:W-:Y:S01]  /*04b0*/  LEA R0, R8, 0xc0800000, 0x17 ;  /* 0xc080000008007811 */ /* 0x000fe200078eb8ff */
[----:B------:R-:W-:Y:S01]  /*04c0*/  VIADD R5, R5, 0xffffff81 ;  /* 0xffffff8105057836 */ /* 0x000fe20000000000 */
[----:B------:R-:W-:Y:S03]  /*04d0*/  BSSY.RECONVERGENT B2, `(.L_x_135) ;  /* 0x0000035000027945 */ /* 0x000fe60003800200 */
[----:B------:R-:W-:Y:S02]  /*04e0*/  IMAD.IADD R7, R7, 0x1, -R0 ;  /* 0x0000000107077824 */ /* 0x000fe400078e0a00 */
[C---:B------:R-:W-:Y:S01]  /*04f0*/  IMAD R0, R5.reuse, -0x800000, R9 ;  /* 0xff80000005007824 */ /* 0x040fe200078e0209 */
[----:B------:R-:W-:Y:S01]  /*0500*/  IADD3 R5, PT, PT, R5, 0x7f, -R8 ;  /* 0x0000007f05057810 */ /* 0x000fe20007ffe808 */
[----:B------:R-:W0:Y:S01]  /*0510*/  MUFU.RCP R3, R7 ;  /* 0x0000000700037308 */ /* 0x000e220000001000 */
[----:B------:R-:W-:-:S03]  /*0520*/  FADD.FTZ R11, -R7, -RZ ;  /* 0x800000ff070b7221 */ /* 0x000fc60000010100 */
[----:B------:R-:W-:Y:S02]  /*0530*/  IMAD.IADD R5, R5, 0x1, R10 ;  /* 0x0000000105057824 */ /* 0x000fe400078e020a */
        /* <DEDUP_REMOVED lines=8> */
[----:B------:R-:W-:-:S05]  /*05c0*/  LOP3.LUT R3, R3, 0xff, RZ, 0xc0, !PT ;  /* 0x000000ff03037812 */ /* 0x000fca00078ec0ff */
[----:B------:R-:W-:-:S04]  /*05d0*/  IMAD.IADD R7, R3, 0x1, R5 ;  /* 0x0000000103077824 */ /* 0x000fc800078e0205 */
        /* <DEDUP_REMOVED lines=10> */
[CCC-:B------:R-:W-:Y:S01]  /*0680*/  FFMA.RZ R3, R14.reuse, R12.reuse, R9.reuse ;  /* 0x0000000c0e037223 */ /* 0x1c0fe2000000c009 */
[C---:B------:R-:W-:Y:S02]  /*0690*/  VIADD R10, R7.reuse, 0x20 ;  /* 0x00000020070a7836 */ /* 0x040fe40000000000 */
[CCC-:B------:R-:W-:Y:S01]  /*06a0*/  FFMA.RM R8, R14.reuse, R12.reuse, R9.reuse ;  /* 0x0000000c0e087223 */ /* 0x1c0fe20000004009 */
[----:B------:R-:W-:Y:S02]  /*06b0*/  ISETP.NE.AND P2, PT, R7, RZ, PT ;  /* 0x000000ff0700720c */ /* 0x000fe40003f45270 */
[----:B------:R-:W-:Y:S01]  /*06c0*/  LOP3.LUT R5, R3, 0x7fffff, RZ, 0xc0, !PT ;  /* 0x007fffff03057812 */ /* 0x000fe200078ec0ff */
[----:B------:R-:W-:Y:S01]  /*06d0*/  FFMA.RP R3, R14, R12, R9 ;  /* 0x0000000c0e037223 */ /* 0x000fe20000008009 */
[----:B------:R-:W-:Y:S01]  /*06e0*/  ISETP.NE.AND P1, PT, R7, RZ, PT ;  /* 0x000000ff0700720c */ /* 0x000fe20003f25270 */
[----:B------:R-:W-:Y:S01]  /*06f0*/  IMAD.MOV R7, RZ, RZ, -R7 ;  /* 0x000000ffff077224 */ /* 0x000fe200078e0a07 */
[----:B------:R-:W-:-:S02]  /*0700*/  LOP3.LUT R5, R5, 0x800000, RZ, 0xfc, !PT ;  /* 0x0080000005057812 */ /* 0x000fc400078efcff */
[----:B------:R-:W-:Y:S02]  /*0710*/  FSETP.NEU.FTZ.AND P0, PT, R3, R8, PT ;  /* 0x000000080300720b */ /* 0x000fe40003f1d000 */
[----:B------:R-:W-:Y:S02]  /*0720*/  SHF.L.U32 R10, R5, R10, RZ ;  /* 0x0000000a050a7219 */ /* 0x000fe400000006ff */
        /* <DEDUP_REMOVED lines=11> */
.L_x_137:
[----:B------:R-:W-:-:S04]  /*07e0*/  LOP3.LUT R0, R0, 0x80000000, RZ, 0xc0, !PT ;  /* 0x8000000000007812 */ /* 0x000fc800078ec0ff */
[----:B------:R-:W-:Y:S01]  /*07f0*/  LOP3.LUT R0, R0, 0x7f800000, RZ, 0xfc, !PT ;  /* 0x7f80000000007812 */ /* 0x000fe200078efcff */
[----:B------:R-:W-:Y:S06]  /*0800*/  BRA `(.L_x_138) ;  /* 0x0000000000047947 */ /* 0x000fec0003800000 */
.L_x_136:
[----:B------:R-:W-:-:S07]  /*0810*/  IMAD R0, R5, 0x800000, R0 ;  /* 0x0080000005007824 */ /* 0x000fce00078e0200 */
.L_x_138:
[----:B------:R-:W-:Y:S05]  /*0820*/  BSYNC.RECONVERGENT B2 ;  /* 0x0000000000027941 */ /* 0x000fea0003800200 */
.L_x_135:
[----:B------:R-:W-:Y:S05]  /*0830*/  BRA `(.L_x_139) ;  /* 0x0000000000207947 */ /* 0x000fea0003800000 */
.L_x_134:
[----:B------:R-:W-:-:S04]  /*0840*/  LOP3.LUT R0, R7, 0x80000000, R9, 0x48, !PT ;  /* 0x8000000007007812 */ /* 0x000fc800078e4809 */
[----:B------:R-:W-:Y:S01]  /*0850*/  LOP3.LUT R0, R0, 0x7f800000, RZ, 0xfc, !PT ;  /* 0x7f80000000007812 */ /* 0x000fe200078efcff */
[----:B------:R-:W-:Y:S06]  /*0860*/  BRA `(.L_x_139) ;  /* 0x0000000000147947 */ /* 0x000fec0003800000 */
.L_x_133:
[----:B------:R-:W-:Y:S01]  /*0870*/  LOP3.LUT R0, R7, 0x80000000, R9, 0x48, !PT ;  /* 0x8000000007007812 */ /* 0x000fe200078e4809 */
[----:B------:R-:W-:Y:S06]  /*0880*/  BRA `(.L_x_139) ;  /* 0x00000000000c7947 */ /* 0x000fec0003800000 */
.L_x_132:
[----:B------:R-:W0:Y:S01]  /*0890*/  MUFU.RSQ R0, -QNAN ;  /* 0xffc0000000007908 */ /* 0x000e220000001400 */
[----:B------:R-:W-:Y:S05]  /*08a0*/  BRA `(.L_x_139) ;  /* 0x0000000000047947 */ /* 0x000fea0003800000 */
.L_x_131:
[----:B------:R-:W-:-:S07]  /*08b0*/  FADD.FTZ R0, R0, R3 ;  /* 0x0000000300007221 */ /* 0x000fce0000010000 */
.L_x_139:
[----:B------:R-:W-:Y:S05]  /*08c0*/  BSYNC.RECONVERGENT B1 ;  /* 0x0000000000017941 */ /* 0x000fea0003800200 */
.L_x_129:
[----:B------:R-:W-:-:S04]  /*08d0*/  IMAD.MOV.U32 R7, RZ, RZ, 0x0 ;  /* 0x00000000ff077424 */ /* 0x000fc800078e00ff */
[----:B0-----:R-:W-:Y:S05]  /*08e0*/  RET.REL.NODEC R6 `(_Z18_scalar_matrix_divPffS_m) ;  /* 0xfffffff406c47950 */ /* 0x001fea0003c3ffff */
.L_x_140:
        /* <DEDUP_REMOVED lines=9> */
.L_x_263:


//--------------------- .text._Z18_scalar_matrix_subPffS_m --------------------------
	.section	.text._Z18_scalar_matrix_subPffS_m,"ax",@progbits
	.align	128
        .global         _Z18_scalar_matrix_subPffS_m
        .type           _Z18_scalar_matrix_subPffS_m,@function
        .size           _Z18_scalar_matrix_subPffS_m,(.L_x_312 - _Z18_scalar_matrix_subPffS_m)
        .other          _Z18_scalar_matrix_subPffS_m,@"STO_CUDA_ENTRY STV_DEFAULT"
_Z18_scalar_matrix_subPffS_m:
.text._Z18_scalar_matrix_subPffS_m:
        /* <DEDUP_REMOVED lines=13> */
[----:B------:R-:W1:Y:S01]  /*00d0*/  LDCU.64 UR4, c[0x0][0x358] ;  /* 0x00006b00ff0477ac */ /* 0x000e620008000a00 */
[----:B------:R-:W2:Y:S02]  /*00e0*/  LDCU.64 UR8, c[0x0][0x380] ;  /* 0x00007000ff0877ac */ /* 0x000ea40008000a00 */
[----:B0-----:R-:W-:Y:S01]  /*00f0*/  IADD3 R2, P0, PT, R4, UR6, RZ ;  /* 0x0000000604027c10 */ /* 0x001fe2000ff1e0ff */
[----:B------:R-:W0:Y:S03]  /*0100*/  LDCU UR6, c[0x0][0x388] ;  /* 0x00007100ff0677ac */ /* 0x000e260008000800 */
[----:B------:R-:W-:-:S05]  /*0110*/  IADD3.X R3, PT, PT, R0, UR7, RZ, P0, !PT ;  /* 0x0000000700037c10 */ /* 0x000fca00087fe4ff */
[----:B-1----:R-:W0:Y:S01]  /*0120*/  LDG.E R2, desc[UR4][R2.64] ;  /* 0x0000000402027981 */ /* 0x002e22000c1e1900 */
[----:B--2---:R-:W-:-:S04]  /*0130*/  IADD3 R4, P0, PT, R4, UR8, RZ ;  /* 0x0000000804047c10 */ /* 0x004fc8000ff1e0ff */
[----:B------:R-:W-:Y:S01]  /*0140*/  IADD3.X R5, PT, PT, R0, UR9, RZ, P0, !PT ;  /* 0x0000000900057c10 */ /* 0x000fe200087fe4ff */
[----:B0-----:R-:W-:-:S05]  /*0150*/  FADD R7, -R2, UR6 ;  /* 0x0000000602077e21 */ /* 0x001fca0008000100 */
[----:B------:R-:W-:Y:S01]  /*0160*/  STG.E desc[UR4][R4.64], R7 ;  /* 0x0000000704007986 */ /* 0x000fe2000c101904 */
[----:B------:R-:W-:Y:S05]  /*0170*/  EXIT ;  /* 0x000000000000794d */ /* 0x000fea0003800000 */
.L_x_141:
        /* <DEDUP_REMOVED lines=16> */
.L_x_312:


//--------------------- .text._Z18_matrix_scalar_divPfS_fm --------------------------
	.section	.text._Z18_matrix_scalar_divPfS_fm,"ax",@progbits
	.align	128
        .global         _Z18_matrix_scalar_divPfS_fm
        .type           _Z18_matrix_scalar_divPfS_fm,@function
        .size           _Z18_matrix_scalar_divPfS_fm,(.L_x_264 - _Z18_matrix_scalar_divPfS_fm)
        .other          _Z18_matrix_scalar_divPfS_fm,@"STO_CUDA_ENTRY STV_DEFAULT"
_Z18_matrix_scalar_divPfS_fm:
.text._Z18_matrix_scalar_divPfS_fm:
        /* <DEDUP_REMOVED lines=13> */
[----:B------:R-:W1:Y:S01]  /*00d0*/  LDC R9, c[0x0][0x390] ;  /* 0x0000e400ff097b82 */ /* 0x000e620000000800 */
[----:B------:R-:W2:Y:S02]  /*00e0*/  LDCU.64 UR4, c[0x0][0x358] ;  /* 0x00006b00ff0477ac */ /* 0x000ea40008000a00 */
[----:B0-----:R-:W-:-:S04]  /*00f0*/  IADD3 R6, P0, PT, R4, UR6, RZ ;  /* 0x0000000604067c10 */ /* 0x001fc8000ff1e0ff */
[----:B------:R-:W-:-:S05]  /*0100*/  IADD3.X R7, PT, PT, R2, UR7, RZ, P0, !PT ;  /* 0x0000000702077c10 */ /* 0x000fca00087fe4ff */
[----:B--2---:R-:W2:Y:S01]  /*0110*/  LDG.E R0, desc[UR4][R6.64] ;  /* 0x0000000406007981 */ /* 0x004ea2000c1e1900 */
[----:B-1----:R-:W0:Y:S01]  /*0120*/  MUFU.RCP R3, R9 ;  /* 0x0000000900037308 */ /* 0x002e220000001000 */
[----:B------:R-:W-:Y:S01]  /*0130*/  BSSY.RECONVERGENT B0, `(.L_x_142) ;  /* 0x000000b000007945 */ /* 0x000fe20003800200 */
[----:B0-----:R-:W-:-:S04]  /*0140*/  FFMA R8, R3, -R9, 1 ;  /* 0x3f80000003087423 */ /* 0x001fc80000000809 */
[----:B------:R-:W-:Y:S02]  /*0150*/  FFMA R3, R3, R8, R3 ;  /* 0x0000000803037223 */ /* 0x000fe40000000003 */
[----:B--2---:R-:W0:Y:S02]  /*0160*/  FCHK P0, R0, R9 ;  /* 0x0000000900007302 */ /* 0x004e240000000000 */
[----:B------:R-:W-:-:S04]  /*0170*/  FFMA R5, R0, R3, RZ ;  /* 0x0000000300057223 */ /* 0x000fc800000000ff */
[----:B------:R-:W-:-:S04]  /*0180*/  FFMA R8, R5, -R9, R0 ;  /* 0x8000000905087223 */ /* 0x000fc80000000000 */
[----:B------:R-:W-:Y:S01]  /*0190*/  FFMA R3, R3, R8, R5 ;  /* 0x0000000803037223 */ /* 0x000fe20000000005 */
[----:B0-----:R-:W-:Y:S06]  /*01a0*/  @!P0 BRA `(.L_x_143) ;  /* 0x00000000000c8947 */ /* 0x001fec0003800000 */
[----:B------:R-:W-:-:S07]  /*01b0*/  MOV R6, 0x1d0 ;  /* 0x000001d000067802 */ /* 0x000fce0000000f00 */
[----:B------:R-:W-:Y:S05]  /*01c0*/  CALL.REL.NOINC `($__internal_8_$__cuda_sm3x_div_rn_noftz_f32_slowpath) ;  /* 0x00000000001c7944 */ /* 0x000fea0003c00000 */
[----:B------:R-:W-:-:S07]  /*01d0*/  IMAD.MOV.U32 R3, RZ, RZ, R0 ;  /* 0x000000ffff037224 */ /* 0x000fce00078e0000 */
.L_x_143:
[----:B------:R-:W-:Y:S05]  /*01e0*/  BSYNC.RECONVERGENT B0 ;  /* 0x0000000000007941 */ /* 0x000fea0003800200 */
.L_x_142:
[----:B------:R-:W0:Y:S02]  /*01f0*/  LDCU.64 UR6, c[0x0][0x380] ;  /* 0x00007000ff0677ac */ /* 0x000e240008000a00 */
[----:B0-----:R-:W-:-:S04]  /*0200*/  IADD3 R4, P0, PT, R4, UR6, RZ ;  /* 0x0000000604047c10 */ /* 0x001fc8000ff1e0ff */
[----:B------:R-:W-:-:S05]  /*0210*/  IADD3.X R5, PT, PT, R2, UR7, RZ, P0, !PT ;  /* 0x0000000702057c10 */ /* 0x000fca00087fe4ff */
[----:B------:R-:W-:Y:S01]  /*0220*/  STG.E desc[UR4][R4.64], R3 ;  /* 0x0000000304007986 */ /* 0x000fe2000c101904 */
[----:B------:R-:W-:Y:S05]  /*0230*/  EXIT ;  /* 0x000000000000794d */ /* 0x000fea0003800000 */
        .weak           $__internal_8_$__cuda_sm3x_div_rn_noftz_f32_slowpath
        .type           $__internal_8_$__cuda_sm3x_div_rn_noftz_f32_slowpath,@function
        .size           $__internal_8_$__cuda_sm3x_div_rn_noftz_f32_slowpath,(.L_x_264 - $__internal_8_$__cuda_sm3x_div_rn_noftz_f32_slowpath)
$__internal_8_$__cuda_sm3x_div_rn_noftz_f32_slowpath:
[----:B------:R-:W0:Y:S01]  /*0240*/  LDC R3, c[0x0][0x390] ;  /* 0x0000e400ff037b82 */ /* 0x000e220000000800 */
[--C-:B------:R-:W-:Y:S01]  /*0250*/  SHF.R.U32.HI R5, RZ, 0x17, R0.reuse ;  /* 0x00000017ff057819 */ /* 0x100fe20000011600 */
[----:B------:R-:W1:Y:S01]  /*0260*/  LDCU UR6, c[0x0][0x390] ;  /* 0x00007200ff0677ac */ /* 0x000e620008000800 */
[----:B------:R-:W-:Y:S01]  /*0270*/  BSSY.RECONVERGENT B1, `(.L_x_144) ;  /* 0x0000064000017945 */ /* 0x000fe20003800200 */
[----:B------:R-:W-:Y:S01]  /*0280*/  IMAD.MOV.U32 R8, RZ, RZ, R0 ;  /* 0x000000ffff087224 */ /* 0x000fe200078e0000 */
[----:B------:R-:W-:-:S05]  /*0290*/  LOP3.LUT R5, R5, 0xff, RZ, 0xc0, !PT ;  /* 0x000000ff05057812 */ /* 0x000fca00078ec0ff */
[----:B------:R-:W-:Y:S02]  /*02a0*/  VIADD R11, R5, 0xffffffff ;  /* 0xffffffff050b7836 */ /* 0x000fe40000000000 */
[----:B-1----:R-:W-:Y:S01]  /*02b0*/  IMAD.U32 R9, RZ, RZ, UR6 ;  /* 0x00000006ff097e24 */ /* 0x002fe2000f8e00ff */
[----:B0-----:R-:W-:-:S04]  /*02c0*/  SHF.R.U32.HI R7, RZ, 0x17, R3 ;  /* 0x00000017ff077819 */ /* 0x001fc80000011603 */
[----:B------:R-:W-:-:S05]  /*02d0*/  LOP3.LUT R7, R7, 0xff, RZ, 0xc0, !PT ;  /* 0x000000ff07077812 */ /* 0x000fca00078ec0ff */
[----:B------:R-:W-:-:S05]  /*02e0*/  VIADD R12, R7, 0xffffffff ;  /* 0xffffffff070c7836 */ /* 0x000fca0000000000 */
[----:B------:R-:W-:-:S04]  /*02f0*/  ISETP.GT.U32.AND P0, PT, R12, 0xfd, PT ;  /* 0x000000fd0c00780c */ /* 0x000fc80003f04070 */
[----:B------:R-:W-:-:S13]  /*0300*/  ISETP.GT.U32.OR P0, PT, R11, 0xfd, P0 ;  /* 0x000000fd0b00780c */ /* 0x000fda0000704470 */
[----:B------:R-:W-:Y:S01]  /*0310*/  @!P0 IMAD.MOV.U32 R10, RZ, RZ, RZ ;  /* 0x000000ffff0a8224 */ /* 0x000fe200078e00ff */
        /* <DEDUP_REMOVED lines=24> */
.L_x_145:
        /* <DEDUP_REMOVED lines=29> */
[CC--:B------:R-:W-:Y:S01]  /*0670*/  FFMA.RZ R3, R12.reuse, R8.reuse, R13 ;  /* 0x000000080c037223 */ /* 0x0c0fe2000000c00d */
[C---:B------:R-:W-:Y:S01]  /*0680*/  VIADD R10, R7.reuse, 0x20 ;  /* 0x00000020070a7836 */ /* 0x040fe20000000000 */
[C---:B------:R-:W-:Y:S02]  /*0690*/  ISETP.NE.AND P2, PT, R7.reuse, RZ, PT ;  /* 0x000000ff0700720c */ /* 0x040fe40003f45270 */
[----:B------:R-:W-:Y:S01]  /*06a0*/  ISETP.NE.AND P1, PT, R7, RZ, PT ;  /* 0x000000ff0700720c */ /* 0x000fe20003f25270 */
[----:B------:R-:W-:Y:S01]  /*06b0*/  IMAD.MOV R7, RZ, RZ, -R7 ;  /* 0x000000ffff077224 */ /* 0x000fe200078e0a07 */
[----:B------:R-:W-:Y:S01]  /*06c0*/  LOP3.LUT R5, R3, 0x7fffff, RZ, 0xc0, !PT ;  /* 0x007fffff03057812 */ /* 0x000fe200078ec0ff */
[CCC-:B------:R-:W-:Y:S01]  /*06d0*/  FFMA.RP R3, R12.reuse, R8.reuse, R13.reuse ;  /* 0x000000080c037223 */ /* 0x1c0fe2000000800d */
[----:B------:R-:W-:Y:S02]  /*06e0*/  FFMA.RM R8, R12, R8, R13 ;  /* 0x000000080c087223 */ /* 0x000fe4000000400d */
[----:B------:R-:W-:-:S03]  /*06f0*/  LOP3.LUT R5, R5, 0x800000, RZ, 0xfc, !PT ;  /* 0x0080000005057812 */ /* 0x000fc600078efcff */
        /* <DEDUP_REMOVED lines=13> */
.L_x_152:
[----:B------:R-:W-:-:S04]  /*07d0*/  LOP3.LUT R0, R0, 0x80000000, RZ, 0xc0, !PT ;  /* 0x8000000000007812 */ /* 0x000fc800078ec0ff */
[----:B------:R-:W-:Y:S01]  /*07e0*/  LOP3.LUT R0, R0, 0x7f800000, RZ, 0xfc, !PT ;  /* 0x7f80000000007812 */ /* 0x000fe200078efcff */
[----:B------:R-:W-:Y:S06]  /*07f0*/  BRA `(.L_x_153) ;  /* 0x0000000000047947 */ /* 0x000fec0003800000 */
.L_x_151:
[----:B------:R-:W-:-:S07]  /*0800*/  IMAD R0, R5, 0x800000, R0 ;  /* 0x0080000005007824 */ /* 0x000fce00078e0200 */
.L_x_153:
[----:B------:R-:W-:Y:S05]  /*0810*/  BSYNC.RECONVERGENT B2 ;  /* 0x0000000000027941 */ /* 0x000fea0003800200 */
.L_x_150:
[----:B------:R-:W-:Y:S05]  /*0820*/  BRA `(.L_x_154) ;  /* 0x0000000000207947 */ /* 0x000fea0003800000 */
.L_x_149:
[----:B------:R-:W-:-:S04]  /*0830*/  LOP3.LUT R0, R9, 0x80000000, R8, 0x48, !PT ;  /* 0x8000000009007812 */ /* 0x000fc800078e4808 */
[----:B------:R-:W-:Y:S01]  /*0840*/  LOP3.LUT R0, R0, 0x7f800000, RZ, 0xfc, !PT ;  /* 0x7f80000000007812 */ /* 0x000fe200078efcff */
[----:B------:R-:W-:Y:S06]  /*0850*/  BRA `(.L_x_154) ;  /* 0x0000000000147947 */ /* 0x000fec0003800000 */
.L_x_148:
[----:B------:R-:W-:Y:S01]  /*0860*/  LOP3.LUT R0, R9, 0x80000000, R8, 0x48, !PT ;  /* 0x8000000009007812 */ /* 0x000fe200078e4808 */
[----:B------:R-:W-:Y:S06]  /*0870*/  BRA `(.L_x_154) ;  /* 0x00000000000c7947 */ /* 0x000fec0003800000 */
.L_x_147:
[----:B------:R-:W0:Y:S01]  /*0880*/  MUFU.RSQ R0, -QNAN ;  /* 0xffc0000000007908 */ /* 0x000e220000001400 */
[----:B------:R-:W-:Y:S05]  /*0890*/  BRA `(.L_x_154) ;  /* 0x0000000000047947 */ /* 0x000fea0003800000 */
.L_x_146:
[----:B------:R-:W-:-:S07]  /*08a0*/  FADD.FTZ R0, R0, R3 ;  /* 0x0000000300007221 */ /* 0x000fce0000010000 */
.L_x_154:
[----:B------:R-:W-:Y:S05]  /*08b0*/  BSYNC.RECONVERGENT B1 ;  /* 0x0000000000017941 */ /* 0x000fea0003800200 */
.L_x_144:
[----:B------:R-:W-:-:S04]  /*08c0*/  IMAD.MOV.U32 R7, RZ, RZ, 0x0 ;  /* 0x00000000ff077424 */ /* 0x000fc800078e00ff */
[----:B0-----:R-:W-:Y:S05]  /*08d0*/  RET.REL.NODEC R6 `(_Z18_matrix_scalar_divPfS_fm) ;  /* 0xfffffff406c87950 */ /* 0x001fea0003c3ffff */
.L_x_155:
        /* <DEDUP_REMOVED lines=10> */
.L_x_264:


//--------------------- .text._Z18_matrix_scalar_mulPfS_fm --------------------------
	.section	.text._Z18_matrix_scalar_mulPfS_fm,"ax",@progbits
	.align	128
        .global         _Z18_matrix_scalar_mulPfS_fm
        .type           _Z18_matrix_scalar_mulPfS_fm,@function
        .size           _Z18_matrix_scalar_mulPfS_fm,(.L_x_314 - _Z18_matrix_scalar_mulPfS_fm)
        .other          _Z18_matrix_scalar_mulPfS_fm,@"STO_CUDA_ENTRY STV_DEFAULT"
_Z18_matrix_scalar_mulPfS_fm:
.text._Z18_matrix_scalar_mulPfS_fm:
        /* <DEDUP_REMOVED lines=14> */
[----:B------:R-:W2:Y:S02]  /*00e0*/  LDCU UR6, c[0x0][0x390] ;  /* 0x00007200ff0677ac */ /* 0x000ea40008000800 */
[----:B0-----:R-:W-:-:S04]  /*00f0*/  IADD3 R2, P0, PT, R4, UR10, RZ ;  /* 0x0000000a04027c10 */ /* 0x001fc8000ff1e0ff */
[----:B------:R-:W-:-:S05]  /*0100*/  IADD3.X R3, PT, PT, R0, UR11, RZ, P0, !PT ;  /* 0x0000000b00037c10 */ /* 0x000fca00087fe4ff */
[----:B-1----:R-:W2:Y:S01]  /*0110*/  LDG.E R2, desc[UR4][R2.64] ;  /* 0x0000000402027981 */ /* 0x002ea2000c1e1900 */
[----:B------:R-:W-:-:S04]  /*0120*/  IADD3 R4, P0, PT, R4, UR8, RZ ;  /* 0x0000000804047c10 */ /* 0x000fc8000ff1e0ff */
[----:B------:R-:W-:Y:S01]  /*0130*/  IADD3.X R5, PT, PT, R0, UR9, RZ, P0, !PT ;  /* 0x0000000900057c10 */ /* 0x000fe200087fe4ff */
[----:B--2---:R-:W-:-:S05]  /*0140*/  FMUL R7, R2, UR6 ;  /* 0x0000000602077c20 */ /* 0x004fca0008400000 */
[----:B------:R-:W-:Y:S01]  /*0150*/  STG.E desc[UR4][R4.64], R7 ;  /* 0x0000000704007986 */ /* 0x000fe2000c101904 */
[----:B------:R-:W-:Y:S05]  /*0160*/  EXIT ;  /* 0x000000000000794d */ /* 0x000fea0003800000 */
.L_x_156:
        /* <DEDUP_REMOVED lines=9> */
.L_x_314:


//--------------------- .text._Z18_matrix_scalar_subPfS_fm --------------------------
	.section	.text._Z18_matrix_scalar_subPfS_fm,"ax",@progbits
	.align	128
        .global         _Z18_matrix_scalar_subPfS_fm
        .type           _Z18_matrix_scalar_subPfS_fm,@function
        .size           _Z18_matrix_scalar_subPfS_fm,(.L_x_315 - _Z18_matrix_scalar_subPfS_fm)
        .other          _Z18_matrix_scalar_subPfS_fm,@"STO_CUDA_ENTRY STV_DEFAULT"
_Z18_matrix_scalar_subPfS_fm:
.text._Z18_matrix_scalar_subPfS_fm:
        /* <DEDUP_REMOVED lines=20> */
[----:B--2---:R-:W-:-:S05]  /*0140*/  FADD R7, R2, -UR6 ;  /* 0x8000000602077e21 */ /* 0x004fca0008000000 */
[----:B------:R-:W-:Y:S01]  /*0150*/  STG.E desc[UR4][R4.64], R7 ;  /* 0x0000000704007986 */ /* 0x000fe2000c101904 */
[----:B------:R-:W-:Y:S05]  /*0160*/  EXIT ;  /* 0x000000000000794d */ /* 0x000fea0003800000 */
.L_x_157:
        /* <DEDUP_REMOVED lines=9> */
.L_x_315:


//--------------------- .text._Z18_matrix_scalar_addPfS_fm --------------------------
	.section	.text._Z18_matrix_scalar_addPfS_fm,"ax",@progbits
	.align	128
        .global         _Z18_matrix_scalar_addPfS_fm
        .type           _Z18_matrix_scalar_addPfS_fm,@function
        .size           _Z18_matrix_scalar_addPfS_fm,(.L_x_316 - _Z18_matrix_scalar_addPfS_fm)
        .other          _Z18_matrix_scalar_addPfS_fm,@"STO_CUDA_ENTRY STV_DEFAULT"
_Z18_matrix_scalar_addPfS_fm:
.text._Z18_matrix_scalar_addPfS_fm:
        /* <DEDUP_REMOVED lines=20> */
[----:B--2---:R-:W-:-:S05]  /*0140*/  FADD R7, R2, UR6 ;  /* 0x0000000602077e21 */ /* 0x004fca0008000000 */
[----:B------:R-:W-:Y:S01]  /*0150*/  STG.E desc[UR4][R4.64], R7 ;  /* 0x0000000704007986 */ /* 0x000fe2000c101904 */
[----:B------:R-:W-:Y:S05]  /*0160*/  EXIT ;  /* 0x000000000000794d */ /* 0x000fea0003800000 */
.L_x_158:
        /* <DEDUP_REMOVED lines=9> */
.L_x_316:


//--------------------- .text._matrix_div_t_left  --------------------------
	.section	.text._matrix_div_t_left,"ax",@progbits
	.align	128
        .global         _matrix_div_t_left
        .type           _matrix_div_t_left,@function
        .size           _matrix_div_t_left,(.L_x_267 - _matrix_div_t_left)
        .other          _matrix_div_t_left,@"STO_CUDA_ENTRY STV_DEFAULT"
_matrix_div_t_left:
.text._matrix_div_t_left:
[----:B------:R-:W0:Y:S01]  /*0000*/  LDC R1, c[0x0][0x37c] ;  /* 0x0000df00ff017b82 */ /* 0x000e220000000800 */
[----:B------:R-:W1:Y:S07]  /*0010*/  S2R R0, SR_TID.X ;  /* 0x0000000000007919 */ /* 0x000e6e0000002100 */
[----:B------:R-:W1:Y:S01]  /*0020*/  S2UR UR4, SR_CTAID.X ;  /* 0x00000000000479c3 */ /* 0x000e620000002500 */
[----:B------:R-:W2:Y:S07]  /*0030*/  LDCU.64 UR6, c[0x0][0x3a8] ;  /* 0x00007500ff0677ac */ /* 0x000eae0008000a00 */
[----:B------:R-:W1:Y:S02]  /*0040*/  LDC R17, c[0x0][0x360] ;  /* 0x0000d800ff117b82 */ /* 0x000e640000000800 */
[----:B-1----:R-:W-:-:S05]  /*0050*/  IMAD R17, R17, UR4, R0 ;  /* 0x0000000411117c24 */ /* 0x002fca000f8e0200 */
[----:B--2---:R-:W-:Y:S02]  /*0060*/  ISETP.GE.U32.AND P0, PT, R17, UR6, PT ;  /* 0x0000000611007c0c */ /* 0x004fe4000bf06070 */
[----:B------:R-:W-:-:S04]  /*0070*/  SHF.R.S32.HI R16, RZ, 0x1f, R17 ;  /* 0x0000001fff107819 */ /* 0x000fc80000011411 */
[----:B------:R-:W-:-:S13]  /*0080*/  ISETP.GE.U32.AND.EX P0, PT, R16, UR7, PT, P0 ;  /* 0x0000000710007c0c */ /* 0x000fda000bf06100 */
[----:B0-----:R-:W-:Y:S05]  /*0090*/  @P0 EXIT ;  /* 0x000000000000094d */ /* 0x001fea0003800000 */
[----:B------:R-:W0:Y:S01]  /*00a0*/  LDCU.64 UR10, c[0x0][0x3a0] ;  /* 0x00007400ff0a77ac */ /* 0x000e220008000a00 */
[----:B------:R-:W-:Y:S01]  /*00b0*/  BSSY.RECONVERGENT B0, `(.L_x_159) ;  /* 0x0000024000007945 */ /* 0x000fe20003800200 */
[----:B------:R-:W1:Y:S01]  /*00c0*/  LDCU.64 UR8, c[0x0][0x398] ;  /* 0x00007300ff0877ac */ /* 0x000e620008000a00 */
[----:B0-----:R-:W-:Y:S02]  /*00d0*/  IMAD R0, R16, UR10, RZ ;  /* 0x0000000a10007c24 */ /* 0x001fe4000f8e02ff */
[C---:B------:R-:W-:Y:S01]  /*00e0*/  IMAD.WIDE.U32 R2, R17.reuse, UR10, RZ ;  /* 0x0000000a11027c25 */ /* 0x040fe2000f8e00ff */
[----:B-1----:R-:W-:Y:S02]  /*00f0*/  UIMAD UR6, UR11, UR8, URZ ;  /* 0x000000080b0672a4 */ /* 0x002fe4000f8e02ff */
[----:B------:R-:W-:Y:S01]  /*0100*/  UIMAD.WIDE.U32 UR4, UR10, UR8, URZ ;  /* 0x000000080a0472a5 */ /* 0x000fe2000f8e00ff */
[----:B------:R-:W-:Y:S01]  /*0110*/  IMAD R5, R17, UR11, R0 ;  /* 0x0000000b11057c24 */ /* 0x000fe2000f8e0200 */
[----:B------:R-:W-:-:S03]  /*0120*/  UIMAD UR6, UR10, UR9, UR6 ;  /* 0x000000090a0672a4 */ /* 0x000fc6000f8e0206 */
[----:B------:R-:W-:Y:S01]  /*0130*/  IMAD.IADD R4, R3, 0x1, R5 ;  /* 0x0000000103047824 */ /* 0x000fe200078e0205 */
[----:B------:R-:W-:-:S06]  /*0140*/  UIADD3 UR7, UPT, UPT, UR5, UR6, URZ ;  /* 0x0000000605077290 */ /* 0x000fcc000fffe0ff */
        /* <DEDUP_REMOVED lines=8> */
[----:B0-----:R-:W-:Y:S02]  /*01d0*/  IMAD.MOV.U32 R4, RZ, RZ, RZ ;  /* 0x000000ffff047224 */ /* 0x001fe400078e00ff */
[----:B-1----:R-:W-:-:S04]  /*01e0*/  IMAD.MOV R3, RZ, RZ, -R5 ;  /* 0x000000ffff037224 */ /* 0x002fc800078e0a05 */
[----:B------:R-:W-:-:S04]  /*01f0*/  IMAD R3, R3, UR4, RZ ;  /* 0x0000000403037c24 */ /* 0x000fc8000f8e02ff */
[----:B------:R-:W-:-:S04]  /*0200*/  IMAD.HI.U32 R5, R5, R3, R4 ;  /* 0x0000000305057227 */ /* 0x000fc800078e0004 */
[----:B------:R-:W-:Y:S02]  /*0210*/  IMAD.MOV.U32 R3, RZ, RZ, RZ ;  /* 0x000000ffff037224 */ /* 0x000fe400078e00ff */
[----:B------:R-:W-:-:S05]  /*0220*/  IMAD.HI.U32 R5, R5, R2, RZ ;  /* 0x0000000205057227 */ /* 0x000fca00078e00ff */
[----:B------:R-:W-:-:S05]  /*0230*/  IADD3 R5, PT, PT, -R5, RZ, RZ ;  /* 0x000000ff05057210 */ /* 0x000fca0007ffe1ff */
[----:B------:R-:W-:-:S05]  /*0240*/  IMAD R2, R5, UR4, R2 ;  /* 0x0000000405027c24 */ /* 0x000fca000f8e0202 */
[----:B------:R-:W-:-:S13]  /*0250*/  ISETP.GE.U32.AND P0, PT, R2, UR4, PT ;  /* 0x0000000402007c0c */ /* 0x000fda000bf06070 */
[----:B------:R-:W-:-:S05]  /*0260*/  @P0 VIADD R2, R2, -UR4 ;  /* 0x8000000402020c36 */ /* 0x000fca0008000000 */
[----:B------:R-:W-:-:S13]  /*0270*/  ISETP.GE.U32.AND P0, PT, R2, UR4, PT ;  /* 0x0000000402007c0c */ /* 0x000fda000bf06070 */
[----:B------:R-:W-:Y:S01]  /*0280*/  @P0 VIADD R2, R2, -UR4 ;  /* 0x8000000402020c36 */ /* 0x000fe20008000000 */
[----:B------:R-:W-:Y:S01]  /*0290*/  @!P1 LOP3.LUT R2, RZ, UR4, RZ, 0x33, !PT ;  /* 0x00000004ff029c12 */ /* 0x000fe2000f8e33ff */
[----:B------:R-:W-:Y:S06]  /*02a0*/  BRA `(.L_x_161) ;  /* 0x0000000000107947 */ /* 0x000fec0003800000 */
.L_x_160:
[----:B------:R-:W-:-:S07]  /*02b0*/  MOV R0, 0x2d0 ;  /* 0x000002d000007802 */ /* 0x000fce0000000f00 */
[----:B------:R-:W-:Y:S05]  /*02c0*/  CALL.REL.NOINC `($__internal_10_$__cuda_sm20_rem_u64) ;  /* 0x0000000800747944 */ /* 0x000fea0003c00000 */
[----:B------:R-:W-:Y:S01]  /*02d0*/  IMAD.MOV.U32 R2, RZ, RZ, R4 ;  /* 0x000000ffff027224 */ /* 0x000fe200078e0004 */
[----:B------:R-:W-:-:S07]  /*02e0*/  MOV R3, R5 ;  /* 0x0000000500037202 */ /* 0x000fce0000000f00 */
.L_x_161:
[----:B------:R-:W-:Y:S05]  /*02f0*/  BSYNC.RECONVERGENT B0 ;  /* 0x0000000000007941 */ /* 0x000fea0003800200 */
.L_x_159:
        /* <DEDUP_REMOVED lines=11> */
[----:B0-----:R-:W-:Y:S02]  /*03b0*/  IMAD.MOV.U32 R4, RZ, RZ, RZ ;  /* 0x000000ffff047224 */ /* 0x001fe400078e00ff */
[----:B-1----:R-:W-:-:S04]  /*03c0*/  IMAD.MOV R7, RZ, RZ, -R5 ;  /* 0x000000ffff077224 */ /* 0x002fc800078e0a05 */
        /* <DEDUP_REMOVED lines=9> */
[----:B------:R-:W-:-:S12]  /*0460*/  IMAD.MOV.U32 R5, RZ, RZ, RZ ;  /* 0x000000ffff057224 */ /* 0x000fd800078e00ff */
[----:B------:R-:W-:Y:S01]  /*0470*/  @P1 VIADD R4, R4, 0x1 ;  /* 0x0000000104041836 */ /* 0x000fe20000000000 */
[----:B------:R-:W-:Y:S01]  /*0480*/  @!P2 LOP3.LUT R4, RZ, UR4, RZ, 0x33, !PT ;  /* 0x00000004ff04ac12 */ /* 0x000fe2000f8e33ff */
[----:B------:R-:W-:Y:S06]  /*0490*/  BRA `(.L_x_164) ;  /* 0x0000000000107947 */ /* 0x000fec0003800000 */
.L_x_163:
[----:B------:R-:W-:-:S07]  /*04a0*/  MOV R0, 0x4c0 ;  /* 0x000004c000007802 */ /* 0x000fce0000000f00 */
[----:B------:R-:W-:Y:S05]  /*04b0*/  CALL.REL.NOINC `($__internal_9_$__cuda_sm20_div_u64) ;  /* 0x0000000000e07944 */ /* 0x000fea0003c00000 */
[----:B------:R-:W-:Y:S01]  /*04c0*/  IMAD.MOV.U32 R4, RZ, RZ, R6 ;  /* 0x000000ffff047224 */ /* 0x000fe200078e0006 */
[----:B------:R-:W-:-:S07]  /*04d0*/  MOV R5, R7 ;  /* 0x0000000700057202 */ /* 0x000fce0000000f00 */
.L_x_164:
[----:B------:R-:W-:Y:S05]  /*04e0*/  BSYNC.RECONVERGENT B0 ;  /* 0x0000000000007941 */ /* 0x000fea0003800200 */
.L_x_162:
[----:B------:R-:W0:Y:S01]  /*04f0*/  LDCU.64 UR4, c[0x0][0x3a8] ;  /* 0x00007500ff0477ac */ /* 0x000e220008000a00 */
[----:B------:R-:W-:Y:S01]  /*0500*/  IADD3 R18, P0, PT, R2, R4, RZ ;  /* 0x0000000402127210 */ /* 0x000fe20007f1e0ff */
[----:B------:R-:W-:Y:S01]  /*0510*/  BSSY.RECONVERGENT B6, `(.L_x_165) ;  /* 0x0000016000067945 */ /* 0x000fe20003800200 */
[----:B------:R-:W1:Y:S03]  /*0520*/  LDCU.64 UR36, c[0x0][0x358] ;  /* 0x00006b00ff2477ac */ /* 0x000e660008000a00 */
[----:B------:R-:W-:Y:S01]  /*0530*/  IMAD.X R19, R3, 0x1, R5, P0 ;  /* 0x0000000103137824 */ /* 0x000fe200000e0605 */
[----:B0-----:R-:W-:-:S04]  /*0540*/  ISETP.GE.U32.AND P0, PT, R18, UR4, PT ;  /* 0x0000000412007c0c */ /* 0x001fc8000bf06070 */
[----:B------:R-:W-:-:S13]  /*0550*/  ISETP.GE.U32.AND.EX P0, PT, R19, UR5, PT, P0 ;  /* 0x0000000513007c0c */ /* 0x000fda000bf06100 */
[----:B-1----:R-:W-:Y:S05]  /*0560*/  @!P0 BRA `(.L_x_166) ;  /* 0x0000000000408947 */ /* 0x002fea0003800000 */
[----:B------:R-:W-:Y:S01]  /*0570*/  MOV R2, 0x80 ;  /* 0x0000008000027802 */ /* 0x000fe20000000f00 */
[----:B------:R-:W0:Y:S01]  /*0580*/  LDCU.64 UR4, c[0x4][0x70] ;  /* 0x01000e00ff0477ac */ /* 0x000e220008000a00 */
[----:B------:R-:W-:Y:S02]  /*0590*/  HFMA2 R13, -RZ, RZ, 0, 0 ;  /* 0x00000000ff0d7431 */ /* 0x000fe400000001ff */
[----:B------:R-:W-:Y:S01]  /*05a0*/  IMAD.MOV.U32 R8, RZ, RZ, 0x48 ;  /* 0x00000048ff087424 */ /* 0x000fe200078e00ff */
[----:B------:R-:W1:Y:S01]  /*05b0*/  LDCU.64 UR6, c[0x4][0x78] ;  /* 0x01000f00ff0677ac */ /* 0x000e620008000a00 */
[----:B------:R-:W2:Y:S01]  /*05c0*/  LDC.64 R2, c[0x4][R2] ;  /* 0x0100000002027b82 */ /* 0x000ea20000000a00 */
[----:B------:R-:W-:Y:S01]  /*05d0*/  IMAD.MOV.U32 R12, RZ, RZ, 0x1 ;  /* 0x00000001ff0c7424 */ /* 0x000fe200078e00ff */
[----:B------:R-:W3:Y:S01]  /*05e0*/  LDCU.64 UR8, c[0x4][0x68] ;  /* 0x01000d00ff0877ac */ /* 0x000ee20008000a00 */
[----:B0-----:R-:W-:Y:S02]  /*05f0*/  IMAD.U32 R4, RZ, RZ, UR4 ;  /* 0x00000004ff047e24 */ /* 0x001fe4000f8e00ff */
[----:B------:R-:W-:-:S02]  /*0600*/  IMAD.U32 R5, RZ, RZ, UR5 ;  /* 0x00000005ff057e24 */ /* 0x000fc4000f8e00ff */
[----:B-1----:R-:W-:Y:S01]  /*0610*/  IMAD.U32 R6, RZ, RZ, UR6 ;  /* 0x00000006ff067e24 */ /* 0x002fe2000f8e00ff */
[----:B------:R-:W-:Y:S01]  /*0620*/  MOV R7, UR7 ;  /* 0x0000000700077c02 */ /* 0x000fe20008000f00 */
[----:B---3--:R-:W-:Y:S02]  /*0630*/  IMAD.U32 R10, RZ, RZ, UR8 ;  /* 0x00000008ff0a7e24 */ /* 0x008fe4000f8e00ff */
[----:B------:R-:W-:-:S07]  /*0640*/  IMAD.U32 R11, RZ, RZ, UR9 ;  /* 0x00000009ff0b7e24 */ /* 0x000fce000f8e00ff */
[----:B------:R-:W-:-:S07]  /*0650*/  LEPC R20, `(.L_x_166) ;  /* 0x000000001014794e */ /* 0x000fce0000000000 */
[----:B--2---:R-:W-:Y:S05]  /*0660*/  CALL.ABS.NOINC R2 ;  /* 0x0000000002007343 */ /* 0x004fea0003c00000 */
.L_x_166:
[----:B------:R-:W-:Y:S05]  /*0670*/  BSYNC.RECONVERGENT B6 ;  /* 0x0000000000067941 */ /* 0x000fea0003800200 */
.L_x_165:
[----:B------:R-:W0:Y:S01]  /*0680*/  LDCU.64 UR4, c[0x0][0x390] ;  /* 0x00007200ff0477ac */ /* 0x000e220008000a00 */
[C---:B------:R-:W-:Y:S01]  /*0690*/  IMAD.SHL.U32 R2, R17.reuse, 0x4, RZ ;  /* 0x0000000411027824 */ /* 0x040fe200078e00ff */
[----:B------:R-:W-:-:S04]  /*06a0*/  SHF.L.U64.HI R16, R17, 0x2, R16 ;  /* 0x0000000211107819 */ /* 0x000fc80000010210 */
[----:B0-----:R-:W-:-:S04]  /*06b0*/  IADD3 R6, P0, PT, R2, UR4, RZ ;  /* 0x0000000402067c10 */ /* 0x001fc8000ff1e0ff */
[----:B------:R-:W-:Y:S01]  /*06c0*/  IADD3.X R7, PT, PT, R16, UR5, RZ, P0, !PT ;  /* 0x0000000510077c10 */ /* 0x000fe200087fe4ff */
[----:B------:R-:W0:Y:S04]  /*06d0*/  LDCU.64 UR4, c[0x0][0x388] ;  /* 0x00007100ff0477ac */ /* 0x000e280008000a00 */
[----:B------:R-:W2:Y:S01]  /*06e0*/  LDG.E R3, desc[UR36][R6.64] ;  /* 0x0000002406037981 */ /* 0x000ea2000c1e1900 */
[----:B0-----:R-:W-:-:S04]  /*06f0*/  LEA R4, P0, R18, UR4, 0x2 ;  /* 0x0000000412047c11 */ /* 0x001fc8000f8010ff */
[----:B------:R-:W-:-:S05]  /*0700*/  LEA.HI.X R5, R18, UR5, R19, 0x2, P0 ;  /* 0x0000000512057c11 */ /* 0x000fca00080f1413 */
[----:B------:R-:W3:Y:S01]  /*0710*/  LDG.E R0, desc[UR36][R4.64] ;  /* 0x0000002404007981 */ /* 0x000ee2000c1e1900 */
[----:B------:R-:W-:Y:S01]  /*0720*/  BSSY.RECONVERGENT B0, `(.L_x_167) ;  /* 0x000000c000007945 */ /* 0x000fe20003800200 */
[----:B--2---:R-:W0:Y:S02]  /*0730*/  MUFU.RCP R8, R3 ;  /* 0x0000000300087308 */ /* 0x004e240000001000 */
[----:B0-----:R-:W-:-:S04]  /*0740*/  FFMA R9, -R3, R8, 1 ;  /* 0x3f80000003097423 */ /* 0x001fc80000000108 */
[----:B------:R-:W-:Y:S02]  /*0750*/  FFMA R9, R8, R9, R8 ;  /* 0x0000000908097223 */ /* 0x000fe40000000008 */
[----:B---3--:R-:W0:Y:S02]  /*0760*/  FCHK P0, R0, R3 ;  /* 0x0000000300007302 */ /* 0x008e240000000000 */
[----:B------:R-:W-:-:S04]  /*0770*/  FFMA R8, R0, R9, RZ ;  /* 0x0000000900087223 */ /* 0x000fc800000000ff */
[----:B------:R-:W-:-:S04]  /*0780*/  FFMA R10, -R3, R8, R0 ;  /* 0x00000008030a7223 */ /* 0x000fc80000000100 */
[----:B------:R-:W-:Y:S01]  /*0790*/  FFMA R9, R9, R10, R8 ;  /* 0x0000000a09097223 */ /* 0x000fe20000000008 */
[----:B0-----:R-:W-:Y:S06]  /*07a0*/  @!P0 BRA `(.L_x_168) ;  /* 0x00000000000c8947 */ /* 0x001fec0003800000 */
[----:B------:R-:W-:-:S07]  /*07b0*/  MOV R4, 0x7d0 ;  /* 0x000007d000047802 */ /* 0x000fce0000000f00 */
[----:B------:R-:W-:Y:S05]  /*07c0*/  CALL.REL.NOINC `($__internal_11_$__cuda_sm3x_div_rn_noftz_f32_slowpath) ;  /* 0x0000000800387944 */ /* 0x000fea0003c00000 */
[----:B------:R-:W-:-:S07]  /*07d0*/  IMAD.MOV.U32 R9, RZ, RZ, R0 ;  /* 0x000000ffff097224 */ /* 0x000fce00078e0000 */
.L_x_168:
[----:B------:R-:W-:Y:S05]  /*07e0*/  BSYNC.RECONVERGENT B0 ;  /* 0x0000000000007941 */ /* 0x000fea0003800200 */
.L_x_167:
[----:B------:R-:W0:Y:S02]  /*07f0*/  LDCU.64 UR4, c[0x0][0x380] ;  /* 0x00007000ff0477ac */ /* 0x000e240008000a00 */
[----:B0-----:R-:W-:-:S04]  /*0800*/  IADD3 R2, P0, PT, R2, UR4, RZ ;  /* 0x0000000402027c10 */ /* 0x001fc8000ff1e0ff */
[----:B------:R-:W-:-:S05]  /*0810*/  IADD3.X R3, PT, PT, R16, UR5, RZ, P0, !PT ;  /* 0x0000000510037c10 */ /* 0x000fca00087fe4ff */
[----:B------:R-:W-:Y:S01]  /*0820*/  STG.E desc[UR36][R2.64], R9 ;  /* 0x0000000902007986 */ /* 0x000fe2000c101924 */
[----:B------:R-:W-:Y:S05]  /*0830*/  EXIT ;  /* 0x000000000000794d */ /* 0x000fea0003800000 */
        .weak           $__internal_9_$__cuda_sm20_div_u64
        .type           $__internal_9_$__cuda_sm20_div_u64,@function
        .size           $__internal_9_$__cuda_sm20_div_u64,($__internal_10_$__cuda_sm20_rem_u64 - $__internal_9_$__cuda_sm20_div_u64)
$__internal_9_$__cuda_sm20_div_u64:
        /* <DEDUP_REMOVED lines=10> */
[----:B------:R-:W-:-:S04]  /*08e0*/  IMAD.HI.U32 R8, R6, R11, RZ ;  /* 0x0000000b06087227 */ /* 0x000fc800078e00ff */
[----:B------:R-:W-:Y:S01]  /*08f0*/  IMAD.X R13, RZ, RZ, ~R9, P0 ;  /* 0x000000ffff0d7224 */ /* 0x000fe200000e0e09 */
[----:B------:R-:W-:-:S03]  /*0900*/  MOV R9, R6 ;  /* 0x0000000600097202 */ /* 0x000fc60000000f00 */
[-C--:B------:R-:W-:Y:S02]  /*0910*/  IMAD R15, R7, R13.reuse, RZ ;  /* 0x0000000d070f7224 */ /* 0x080fe400078e02ff */
[----:B------:R-:W-:-:S04]  /*0920*/  IMAD.WIDE.U32 R8, P0, R6, R13, R8 ;  /* 0x0000000d06087225 */ /* 0x000fc80007800008 */
[----:B------:R-:W-:-:S04]  /*0930*/  IMAD.HI.U32 R13, R7, R13, RZ ;  /* 0x0000000d070d7227 */ /* 0x000fc800078e00ff */
[----:B------:R-:W-:-:S05]  /*0940*/  IMAD.HI.U32 R8, P1, R7, R11, R8 ;  /* 0x0000000b07087227 */ /* 0x000fca0007820008 */
[----:B------:R-:W-:Y:S01]  /*0950*/  IADD3 R9, P2, PT, R15, R8, RZ ;  /* 0x000000080f097210 */ /* 0x000fe20007f5e0ff */
[----:B------:R-:W-:-:S04]  /*0960*/  IMAD.X R8, R13, 0x1, R7, P0 ;  /* 0x000000010d087824 */ /* 0x000fc800000e0607 */
[----:B------:R-:W-:Y:S01]  /*0970*/  IMAD.WIDE.U32 R6, R9, R4, RZ ;  /* 0x0000000409067225 */ /* 0x000fe200078e00ff */
[----:B------:R-:W-:-:S03]  /*0980*/  IADD3.X R11, PT, PT, RZ, RZ, R8, P2, P1 ;  /* 0x000000ffff0b7210 */ /* 0x000fc600017e2408 */
[----:B------:R-:W-:Y:S01]  /*0990*/  IMAD R7, R9, R5, R7 ;  /* 0x0000000509077224 */ /* 0x000fe200078e0207 */
[----:B------:R-:W-:-:S03]  /*09a0*/  IADD3 R13, P0, PT, RZ, -R6, RZ ;  /* 0x80000006ff0d7210 */ /* 0x000fc60007f1e0ff */
[----:B------:R-:W-:Y:S02]  /*09b0*/  IMAD R7, R11, R4, R7 ;  /* 0x000000040b077224 */ /* 0x000fe400078e0207 */
[----:B------:R-:W-:-:S04]  /*09c0*/  IMAD.HI.U32 R8, R9, R13, RZ ;  /* 0x0000000d09087227 */ /* 0x000fc800078e00ff */
[----:B------:R-:W-:Y:S02]  /*09d0*/  IMAD.X R6, RZ, RZ, ~R7, P0 ;  /* 0x000000ffff067224 */ /* 0x000fe400000e0e07 */
[----:B------:R-:W-:Y:S02]  /*09e0*/  IMAD.MOV.U32 R7, RZ, RZ, RZ ;  /* 0x000000ffff077224 */ /* 0x000fe400078e00ff */
        /* <DEDUP_REMOVED lines=19> */
[----:B------:R-:W-:-:S04]  /*0b20*/  IMAD R7, R11, R4, R7 ;  /* 0x000000040b077224 */ /* 0x000fc800078e0207 */
[----:B------:R-:W-:Y:S01]  /*0b30*/  IMAD.X R12, R16, 0x1, ~R7, P1 ;  /* 0x00000001100c7824 */ /* 0x000fe200008e0e07 */
[----:B------:R-:W-:Y:S02]  /*0b40*/  IADD3 R7, P2, PT, R13, -R4, RZ ;  /* 0x800000040d077210 */ /* 0x000fe40007f5e0ff */
[----:B------:R-:W-:Y:S02]  /*0b50*/  IADD3 R6, P1, PT, R9, 0x1, RZ ;  /* 0x0000000109067810 */ /* 0x000fe40007f3e0ff */
[C---:B------:R-:W-:Y:S01]  /*0b60*/  ISETP.GE.U32.AND.EX P0, PT, R12.reuse, R5, PT, P0 ;  /* 0x000000050c00720c */ /* 0x040fe20003f06100 */
[----:B------:R-:W-:Y:S02]  /*0b70*/  IMAD.X R10, R12, 0x1, ~R5, P2 ;  /* 0x000000010c0a7824 */ /* 0x000fe400010e0e05 */
[----:B------:R-:W-:Y:S01]  /*0b80*/  IMAD.X R8, RZ, RZ, R11, P1 ;  /* 0x000000ffff087224 */ /* 0x000fe200008e060b */
[----:B------:R-:W-:Y:S02]  /*0b90*/  SEL R7, R7, R13, P0 ;  /* 0x0000000d07077207 */ /* 0x000fe40000000000 */
[----:B------:R-:W-:-:S02]  /*0ba0*/  SEL R9, R6, R9, P0 ;  /* 0x0000000906097207 */ /* 0x000fc40000000000 */
[----:B------:R-:W-:Y:S02]  /*0bb0*/  SEL R10, R10, R12, P0 ;  /* 0x0000000c0a0a7207 */ /* 0x000fe40000000000 */
[----:B------:R-:W-:Y:S02]  /*0bc0*/  SEL R8, R8, R11, P0 ;  /* 0x0000000b08087207 */ /* 0x000fe40000000000 */
[----:B------:R-:W-:Y:S02]  /*0bd0*/  ISETP.GE.U32.AND P0, PT, R7, R4, PT ;  /* 0x000000040700720c */ /* 0x000fe40003f06070 */
[----:B------:R-:W-:Y:S02]  /*0be0*/  IADD3 R6, P2, PT, R9, 0x1, RZ ;  /* 0x0000000109067810 */ /* 0x000fe40007f5e0ff */
[----:B------:R-:W-:Y:S01]  /*0bf0*/  ISETP.NE.U32.AND P1, PT, R4, RZ, PT ;  /* 0x000000ff0400720c */ /* 0x000fe20003f25070 */
[----:B------:R-:W-:Y:S01]  /*0c00*/  IMAD.MOV.U32 R4, RZ, RZ, R0 ;  /* 0x000000ffff047224 */ /* 0x000fe200078e0000 */
[----:B------:R-:W-:-:S02]  /*0c10*/  ISETP.GE.U32.AND.EX P0, PT, R10, R5, PT, P0 ;  /* 0x000000050a00720c */ /* 0x000fc40003f06100 */
[-C--:B------:R-:W-:Y:S02]  /*0c20*/  IADD3.X R7, PT, PT, RZ, R8.reuse, RZ, P2, !PT ;  /* 0x00000008ff077210 */ /* 0x080fe400017fe4ff */
[----:B------:R-:W-:Y:S01]  /*0c30*/  ISETP.NE.AND.EX P1, PT, R5, RZ, PT, P1 ;  /* 0x000000ff0500720c */ /* 0x000fe20003f25310 */
[----:B------:R-:W-:Y:S01]  /*0c40*/  IMAD.MOV.U32 R5, RZ, RZ, 0x0 ;  /* 0x00000000ff057424 */ /* 0x000fe200078e00ff */
[----:B------:R-:W-:Y:S02]  /*0c50*/  SEL R6, R6, R9, P0 ;  /* 0x0000000906067207 */ /* 0x000fe40000000000 */
[----:B------:R-:W-:Y:S02]  /*0c60*/  SEL R7, R7, R8, P0 ;  /* 0x0000000807077207 */ /* 0x000fe40000000000 */
[----:B------:R-:W-:Y:S02]  /*0c70*/  SEL R6, R6, 0xffffffff, P1 ;  /* 0xffffffff06067807 */ /* 0x000fe40000800000 */
[----:B------:R-:W-:Y:S01]  /*0c80*/  SEL R7, R7, 0xffffffff, P1 ;  /* 0xffffffff07077807 */ /* 0x000fe20000800000 */
[----:B------:R-:W-:Y:S06]  /*0c90*/  RET.REL.NODEC R4 `(_matrix_div_t_left) ;  /* 0xfffffff004d87950 */ /* 0x000fec0003c3ffff */
        .weak           $__internal_10_$__cuda_sm20_rem_u64
        .type           $__internal_10_$__cuda_sm20_rem_u64,@function
        .size           $__internal_10_$__cuda_sm20_rem_u64,($__internal_11_$__cuda_sm3x_div_rn_noftz_f32_slowpath - $__internal_10_$__cuda_sm20_rem_u64)
$__internal_10_$__cuda_sm20_rem_u64:
[----:B------:R-:W-:Y:S02]  /*0ca0*/  UMOV UR6, UR4 ;  /* 0x0000000400067c82 */ /* 0x000fe40008000000 */
[----:B------:R-:W0:Y:S08]  /*0cb0*/  I2F.U64.RP R3, UR6 ;  /* 0x0000000600037d12 */ /* 0x000e300008309000 */
[----:B0-----:R-:W0:Y:S02]  /*0cc0*/  MUFU.RCP R3, R3 ;  /* 0x0000000300037308 */ /* 0x001e240000001000 */
[----:B0-----:R-:W-:-:S06]  /*0cd0*/  VIADD R6, R3, 0x1ffffffe ;  /* 0x1ffffffe03067836 */ /* 0x001fcc0000000000 */
[----:B------:R-:W0:Y:S02]  /*0ce0*/  F2I.U64.TRUNC R6, R6 ;  /* 0x0000000600067311 */ /* 0x000e24000020d800 */
[----:B0-----:R-:W-:-:S04]  /*0cf0*/  IMAD.WIDE.U32 R8, R6, UR4, RZ ;  /* 0x0000000406087c25 */ /* 0x001fc8000f8e00ff */
[C---:B------:R-:W-:Y:S01]  /*0d00*/  IMAD R5, R6.reuse, UR7, R9 ;  /* 0x0000000706057c24 */ /* 0x040fe2000f8e0209 */
[----:B------:R-:W-:Y:S02]  /*0d10*/  IADD3 R11, P0, PT, RZ, -R8, RZ ;  /* 0x80000008ff0b7210 */ /* 0x000fe40007f1e0ff */
[----:B------:R-:W-:Y:S01]  /*0d20*/  MOV R9, R6 ;  /* 0x0000000600097202 */ /* 0x000fe20000000f00 */
        /* <DEDUP_REMOVED lines=8> */
[----:B------:R-:W-:Y:S02]  /*0db0*/  IMAD.X R3, R3, 0x1, R7, P0 ;  /* 0x0000000103037824 */ /* 0x000fe400000e0607 */
        /* <DEDUP_REMOVED lines=15> */
[----:B------:R-:W-:Y:S02]  /*0eb0*/  IMAD.MOV.U32 R7, RZ, RZ, RZ ;  /* 0x000000ffff077224 */ /* 0x000fe400078e00ff */
        /* <DEDUP_REMOVED lines=11> */
[----:B------:R-:W-:-:S04]  /*0f70*/  IMAD R3, R3, UR4, R8 ;  /* 0x0000000403037c24 */ /* 0x000fc8000f8e0208 */
[----:B------:R-:W-:Y:S01]  /*0f80*/  IMAD.X R5, R4, 0x1, ~R3, P1 ;  /* 0x0000000104057824 */ /* 0x000fe200008e0e03 */
[----:B------:R-:W-:-:S04]  /*0f90*/  IADD3 R3, P1, PT, R6, -UR4, RZ ;  /* 0x8000000406037c10 */ /* 0x000fc8000ff3e0ff */
[C---:B------:R-:W-:Y:S02]  /*0fa0*/  ISETP.GE.U32.AND.EX P0, PT, R5.reuse, UR7, PT, P0 ;  /* 0x0000000705007c0c */ /* 0x040fe4000bf06100 */
[----:B------:R-:W-:Y:S02]  /*0fb0*/  IADD3.X R2, PT, PT, R5, ~UR7, RZ, P1, !PT ;  /* 0x8000000705027c10 */ /* 0x000fe40008ffe4ff */
[----:B------:R-:W-:Y:S02]  /*0fc0*/  SEL R3, R3, R6, P0 ;  /* 0x0000000603037207 */ /* 0x000fe40000000000 */
[----:B------:R-:W-:Y:S02]  /*0fd0*/  SEL R2, R2, R5, P0 ;  /* 0x0000000502027207 */ /* 0x000fe40000000000 */
[C---:B------:R-:W-:Y:S02]  /*0fe0*/  ISETP.GE.U32.AND P0, PT, R3.reuse, UR4, PT ;  /* 0x0000000403007c0c */ /* 0x040fe4000bf06070 */
[----:B------:R-:W-:-:S02]  /*0ff0*/  IADD3 R4, P2, PT, R3, -UR4, RZ ;  /* 0x8000000403047c10 */ /* 0x000fc4000ff5e0ff */
[C---:B------:R-:W-:Y:S02]  /*1000*/  ISETP.GE.U32.AND.EX P0, PT, R2.reuse, UR7, PT, P0 ;  /* 0x0000000702007c0c */ /* 0x040fe4000bf06100 */
[----:B------:R-:W-:Y:S02]  /*1010*/  IADD3.X R5, PT, PT, R2, ~UR7, RZ, P2, !PT ;  /* 0x8000000702057c10 */ /* 0x000fe400097fe4ff */
[----:B------:R-:W-:Y:S01]  /*1020*/  SEL R4, R4, R3, P0 ;  /* 0x0000000304047207 */ /* 0x000fe20000000000 */
[----:B------:R-:W-:Y:S01]  /*1030*/  HFMA2 R3, -RZ, RZ, 0, 0 ;  /* 0x00000000ff037431 */ /* 0x000fe200000001ff */
[----:B------:R-:W-:Y:S02]  /*1040*/  ISETP.NE.U32.AND P1, PT, RZ, UR4, PT ;  /* 0x00000004ff007c0c */ /* 0x000fe4000bf25070 */
[----:B------:R-:W-:Y:S01]  /*1050*/  SEL R5, R5, R2, P0 ;  /* 0x0000000205057207 */ /* 0x000fe20000000000 */
[----:B------:R-:W-:Y:S01]  /*1060*/  IMAD.MOV.U32 R2, RZ, RZ, R0 ;  /* 0x000000ffff027224 */ /* 0x000fe200078e0000 */
[----:B------:R-:W-:-:S04]  /*1070*/  ISETP.NE.AND.EX P1, PT, RZ, UR7, PT, P1 ;  /* 0x00000007ff007c0c */ /* 0x000fc8000bf25310 */
[----:B------:R-:W-:Y:S02]  /*1080*/  SEL R4, R4, 0xffffffff, P1 ;  /* 0xffffffff04047807 */ /* 0x000fe40000800000 */
[----:B------:R-:W-:Y:S01]  /*1090*/  SEL R5, R5, 0xffffffff, P1 ;  /* 0xffffffff05057807 */ /* 0x000fe20000800000 */
[----:B------:R-:W-:Y:S06]  /*10a0*/  RET.REL.NODEC R2 `(_matrix_div_t_left) ;  /* 0xffffffec02d47950 */ /* 0x000fec0003c3ffff */
        .weak           $__internal_11_$__cuda_sm3x_div_rn_noftz_f32_slowpath
        .type           $__internal_11_$__cuda_sm3x_div_rn_noftz_f32_slowpath,@function
        .size           $__internal_11_$__cuda_sm3x_div_rn_noftz_f32_slowpath,(.L_x_267 - $__internal_11_$__cuda_sm3x_div_rn_noftz_f32_slowpath)
$__internal_11_$__cuda_sm3x_div_rn_noftz_f32_slowpath:
[----:B------:R-:W-:Y:S01]  /*10b0*/  SHF.R.U32.HI R6, RZ, 0x17, R3 ;  /* 0x00000017ff067819 */ /* 0x000fe20000011603 */
[----:B------:R-:W-:Y:S01]  /*10c0*/  BSSY.RECONVERGENT B1, `(.L_x_169) ;  /* 0x0000064000017945 */ /* 0x000fe20003800200 */
[--C-:B------:R-:W-:Y:S02]  /*10d0*/  SHF.R.U32.HI R5, RZ, 0x17, R0.reuse ;  /* 0x00000017ff057819 */ /* 0x100fe40000011600 */
[----:B------:R-:W-:Y:S02]  /*10e0*/  LOP3.LUT R6, R6, 0xff, RZ, 0xc0, !PT ;  /* 0x000000ff06067812 */ /* 0x000fe400078ec0ff */
[----:B------:R-:W-:Y:S01]  /*10f0*/  LOP3.LUT R10, R5, 0xff, RZ, 0xc0, !PT ;  /* 0x000000ff050a7812 */ /* 0x000fe200078ec0ff */
[----:B------:R-:W-:Y:S01]  /*1100*/  IMAD.MOV.U32 R5, RZ, RZ, R0 ;  /* 0x000000ffff057224 */ /* 0x000fe200078e0000 */
[----:B------:R-:W-:Y:S01]  /*1110*/  MOV R8, R3 ;  /* 0x0000000300087202 */ /* 0x000fe20000000f00 */
[----:B------:R-:W-:Y:S02]  /*1120*/  VIADD R9, R6, 0xffffffff ;  /* 0xffffffff06097836 */ /* 0x000fe40000000000 */
[----:B------:R-:W-:-:S03]  /*1130*/  VIADD R11, R10, 0xffffffff ;  /* 0xffffffff0a0b7836 */ /* 0x000fc60000000000 */
        /* <DEDUP_REMOVED lines=25> */
[----:B------:R-:W-:-:S03]  /*12d0*/  @!P1 FFMA R8, R3, 1.84467440737095516160e+19, RZ ;  /* 0x5f80000003089823 */ /* 0x000fc600000000ff */
[----:B------:R-:W-:-:S07]  /*12e0*/  @!P1 IADD3 R7, PT, PT, R7, 0x40, RZ ;  /* 0x0000004007079810 */ /* 0x000fce0007ffe0ff */
.L_x_170:
[----:B------:R-:W-:Y:S01]  /*12f0*/  LEA R3, R6, 0xc0800000, 0x17 ;  /* 0xc080000006037811 */ /* 0x000fe200078eb8ff */
[----:B------:R-:W-:Y:S04]  /*1300*/  BSSY.RECONVERGENT B2, `(.L_x_175) ;  /* 0x0000036000027945 */ /* 0x000fe80003800200 */
[----:B------:R-:W-:Y:S02]  /*1310*/  IMAD.IADD R8, R8, 0x1, -R3 ;  /* 0x0000000108087824 */ /* 0x000fe400078e0a03 */
[----:B------:R-:W-:Y:S02]  /*1320*/  VIADD R3, R10, 0xffffff81 ;  /* 0xffffff810a037836 */ /* 0x000fe40000000000 */
[----:B------:R-:W0:Y:S01]  /*1330*/  MUFU.RCP R9, R8 ;  /* 0x0000000800097308 */ /* 0x000e220000001000 */
[----:B------:R-:W-:Y:S01]  /*1340*/  FADD.FTZ R11, -R8, -RZ ;  /* 0x800000ff080b7221 */ /* 0x000fe20000010100 */
[C---:B------:R-:W-:Y:S01]  /*1350*/  IMAD R0, R3.reuse, -0x800000, R5 ;  /* 0xff80000003007824 */ /* 0x040fe200078e0205 */
[----:B------:R-:W-:-:S05]  /*1360*/  IADD3 R6, PT, PT, R3, 0x7f, -R6 ;  /* 0x0000007f03067810 */ /* 0x000fca0007ffe806 */
        /* <DEDUP_REMOVED lines=39> */
[----:B------:R-:W-:-:S04]  /*15e0*/  LOP3.LUT R3, R3, R6, RZ, 0xc0, !PT ;  /* 0x0000000603037212 */ /* 0x000fc800078ec0ff */
[----:B------:R-:W-:-:S04]  /*15f0*/  IADD3 R3, PT, PT, R8, R3, RZ ;  /* 0x0000000308037210 */ /* 0x000fc80007ffe0ff */
[----:B------:R-:W-:Y:S01]  /*1600*/  LOP3.LUT R0, R3, R0, RZ, 0xfc, !PT ;  /* 0x0000000003007212 */ /* 0x000fe200078efcff */
[----:B------:R-:W-:Y:S06]  /*1610*/  BRA `(.L_x_178) ;  /* 0x0000000000107947 */ /* 0x000fec0003800000 */
.L_x_177:
[----:B------:R-:W-:-:S04]  /*1620*/  LOP3.LUT R0, R0, 0x80000000, RZ, 0xc0, !PT ;  /* 0x8000000000007812 */ /* 0x000fc800078ec0ff */
[----:B------:R-:W-:Y:S01]  /*1630*/  LOP3.LUT R0, R0, 0x7f800000, RZ, 0xfc, !PT ;  /* 0x7f80000000007812 */ /* 0x000fe200078efcff */
[----:B------:R-:W-:Y:S06]  /*1640*/  BRA `(.L_x_178) ;  /* 0x0000000000047947 */ /* 0x000fec0003800000 */
.L_x_176:
[----:B------:R-:W-:-:S07]  /*1650*/  IMAD R0, R6, 0x800000, R0 ;  /* 0x0080000006007824 */ /* 0x000fce00078e0200 */
.L_x_178:
[----:B------:R-:W-:Y:S05]  /*1660*/  BSYNC.RECONVERGENT B2 ;  /* 0x0000000000027941 */ /* 0x000fea0003800200 */
.L_x_175:
[----:B------:R-:W-:Y:S05]  /*1670*/  BRA `(.L_x_179) ;  /* 0x0000000000207947 */ /* 0x000fea0003800000 */
.L_x_174:
[----:B------:R-:W-:-:S04]  /*1680*/  LOP3.LUT R0, R8, 0x80000000, R5, 0x48, !PT ;  /* 0x8000000008007812 */ /* 0x000fc800078e4805 */
[----:B------:R-:W-:Y:S01]  /*1690*/  LOP3.LUT R0, R0, 0x7f800000, RZ, 0xfc, !PT ;  /* 0x7f80000000007812 */ /* 0x000fe200078efcff */
[----:B------:R-:W-:Y:S06]  /*16a0*/  BRA `(.L_x_179) ;  /* 0x0000000000147947 */ /* 0x000fec0003800000 */
.L_x_173:
[----:B------:R-:W-:Y:S01]  /*16b0*/  LOP3.LUT R0, R8, 0x80000000, R5, 0x48, !PT ;  /* 0x8000000008007812 */ /* 0x000fe200078e4805 */
[----:B------:R-:W-:Y:S06]  /*16c0*/  BRA `(.L_x_179) ;  /* 0x00000000000c7947 */ /* 0x000fec0003800000 */
.L_x_172:
[----:B------:R-:W0:Y:S01]  /*16d0*/  MUFU.RSQ R0, -QNAN ;  /* 0xffc0000000007908 */ /* 0x000e220000001400 */
[----:B------:R-:W-:Y:S05]  /*16e0*/  BRA `(.L_x_179) ;  /* 0x0000000000047947 */ /* 0x000fea0003800000 */
.L_x_171:
[----:B------:R-:W-:-:S07]  /*16f0*/  FADD.FTZ R0, R0, R3 ;  /* 0x0000000300007221 */ /* 0x000fce0000010000 */
.L_x_179:
[----:B------:R-:W-:Y:S05]  /*1700*/  BSYNC.RECONVERGENT B1 ;  /* 0x0000000000017941 */ /* 0x000fea0003800200 */
.L_x_169:
[----:B------:R-:W-:-:S04]  /*1710*/  IMAD.MOV.U32 R5, RZ, RZ, 0x0 ;  /* 0x00000000ff057424 */ /* 0x000fc800078e00ff */
[----:B0-----:R-:W-:Y:S05]  /*1720*/  RET.REL.NODEC R4 `(_matrix_div_t_left) ;  /* 0xffffffe804347950 */ /* 0x001fea0003c3ffff */
.L_x_180:
        /* <DEDUP_REMOVED lines=13> */
.L_x_267:


//--------------------- .text._matrix_sub_t_left  --------------------------
	.section	.text._matrix_sub_t_left,"ax",@progbits
	.align	128
        .global         _matrix_sub_t_left
        .type           _matrix_sub_t_left,@function
        .size           _matrix_sub_t_left,(.L_x_269 - _matrix_sub_t_left)
        .other          _matrix_sub_t_left,@"STO_CUDA_ENTRY STV_DEFAULT"
_matrix_sub_t_left:
.text._matrix_sub_t_left:
        /* <DEDUP_REMOVED lines=43> */
.L_x_182:
[----:B------:R-:W-:-:S07]  /*02b0*/  MOV R0, 0x2d0 ;  /* 0x000002d000007802 */ /* 0x000fce0000000f00 */
[----:B------:R-:W-:Y:S05]  /*02c0*/  CALL.REL.NOINC `($__internal_13_$__cuda_sm20_rem_u64) ;  /* 0x0000000800407944 */ /* 0x000fea0003c00000 */
[----:B------:R-:W-:Y:S01]  /*02d0*/  MOV R2, R4 ;  /* 0x0000000400027202 */ /* 0x000fe20000000f00 */
[----:B------:R-:W-:-:S07]  /*02e0*/  IMAD.MOV.U32 R3, RZ, RZ, R5 ;  /* 0x000000ffff037224 */ /* 0x000fce00078e0005 */
.L_x_183:
[----:B------:R-:W-:Y:S05]  /*02f0*/  BSYNC.RECONVERGENT B0 ;  /* 0x0000000000007941 */ /* 0x000fea0003800200 */
.L_x_181:
        /* <DEDUP_REMOVED lines=26> */
.L_x_185:
[----:B------:R-:W-:-:S07]  /*04a0*/  MOV R0, 0x4c0 ;  /* 0x000004c000007802 */ /* 0x000fce0000000f00 */
[----:B------:R-:W-:Y:S05]  /*04b0*/  CALL.REL.NOINC `($__internal_12_$__cuda_sm20_div_u64) ;  /* 0x0000000000ac7944 */ /* 0x000fea0003c00000 */
[----:B------:R-:W-:Y:S02]  /*04c0*/  IMAD.MOV.U32 R4, RZ, RZ, R6 ;  /* 0x000000ffff047224 */ /* 0x000fe400078e0006 */
[----:B------:R-:W-:-:S07]  /*04d0*/  IMAD.MOV.U32 R5, RZ, RZ, R7 ;  /* 0x000000ffff057224 */ /* 0x000fce00078e0007 */
.L_x_186:
[----:B------:R-:W-:Y:S05]  /*04e0*/  BSYNC.RECONVERGENT B0 ;  /* 0x0000000000007941 */ /* 0x000fea0003800200 */
.L_x_184:
[----:B------:R-:W0:Y:S01]  /*04f0*/  LDCU.64 UR4, c[0x0][0x3a8] ;  /* 0x00007500ff0477ac */ /* 0x000e220008000a00 */
[----:B------:R-:W-:Y:S01]  /*0500*/  IADD3 R18, P0, PT, R2, R4, RZ ;  /* 0x0000000402127210 */ /* 0x000fe20007f1e0ff */
[----:B------:R-:W-:Y:S01]  /*0510*/  BSSY.RECONVERGENT B6, `(.L_x_187) ;  /* 0x0000016000067945 */ /* 0x000fe20003800200 */
[----:B------:R-:W1:Y:S02]  /*0520*/  LDCU.64 UR36, c[0x0][0x358] ;  /* 0x00006b00ff2477ac */ /* 0x000e640008000a00 */
[----:B------:R-:W-:Y:S02]  /*0530*/  IADD3.X R19, PT, PT, R3, R5, RZ, P0, !PT ;  /* 0x0000000503137210 */ /* 0x000fe400007fe4ff */
        /* <DEDUP_REMOVED lines=12> */
[----:B------:R-:W-:Y:S01]  /*0600*/  IMAD.U32 R5, RZ, RZ, UR5 ;  /* 0x00000005ff057e24 */ /* 0x000fe2000f8e00ff */
[----:B-1----:R-:W-:Y:S01]  /*0610*/  MOV R6, UR6 ;  /* 0x0000000600067c02 */ /* 0x002fe20008000f00 */
[----:B------:R-:W-:-:S02]  /*0620*/  IMAD.U32 R7, RZ, RZ, UR7 ;  /* 0x00000007ff077e24 */ /* 0x000fc4000f8e00ff */
[----:B---3--:R-:W-:Y:S01]  /*0630*/  IMAD.U32 R10, RZ, RZ, UR8 ;  /* 0x00000008ff0a7e24 */ /* 0x008fe2000f8e00ff */
[----:B------:R-:W-:-:S07]  /*0640*/  MOV R11, UR9 ;  /* 0x00000009000b7c02 */ /* 0x000fce0008000f00 */
[----:B------:R-:W-:-:S07]  /*0650*/  LEPC R20, `(.L_x_188) ;  /* 0x000000001014794e */ /* 0x000fce0000000000 */
[----:B--2---:R-:W-:Y:S05]  /*0660*/  CALL.ABS.NOINC R2 ;  /* 0x0000000002007343 */ /* 0x004fea0003c00000 */
.L_x_188:
[----:B------:R-:W-:Y:S05]  /*0670*/  BSYNC.RECONVERGENT B6 ;  /* 0x0000000000067941 */ /* 0x000fea0003800200 */
.L_x_187:
[----:B------:R-:W0:Y:S01]  /*0680*/  LDCU.64 UR4, c[0x0][0x390] ;  /* 0x00007200ff0477ac */ /* 0x000e220008000a00 */
[C---:B------:R-:W-:Y:S01]  /*0690*/  IMAD.SHL.U32 R6, R17.reuse, 0x4, RZ ;  /* 0x0000000411067824 */ /* 0x040fe200078e00ff */
[----:B------:R-:W-:Y:S01]  /*06a0*/  SHF.L.U64.HI R16, R17, 0x2, R16 ;  /* 0x0000000211107819 */ /* 0x000fe20000010210 */
[----:B------:R-:W1:Y:S03]  /*06b0*/  LDCU.128 UR8, c[0x0][0x380] ;  /* 0x00007000ff0877ac */ /* 0x000e660008000c00 */
[----:B0-----:R-:W-:Y:S02]  /*06c0*/  IADD3 R4, P1, PT, R6, UR4, RZ ;  /* 0x0000000406047c10 */ /* 0x001fe4000ff3e0ff */
[----:B-1----:R-:W-:Y:S02]  /*06d0*/  LEA R2, P0, R18, UR10, 0x2 ;  /* 0x0000000a12027c11 */ /* 0x002fe4000f8010ff */
[----:B------:R-:W-:-:S02]  /*06e0*/  IADD3.X R5, PT, PT, R16, UR5, RZ, P1, !PT ;  /* 0x0000000510057c10 */ /* 0x000fc40008ffe4ff */
[----:B------:R-:W-:-:S04]  /*06f0*/  LEA.HI.X R3, R18, UR11, R19, 0x2, P0 ;  /* 0x0000000b12037c11 */ /* 0x000fc800080f1413 */
[----:B------:R-:W2:Y:S04]  /*0700*/  LDG.E R5, desc[UR36][R4.64] ;  /* 0x0000002404057981 */ /* 0x000ea8000c1e1900 */
[----:B------:R-:W2:Y:S01]  /*0710*/  LDG.E R2, desc[UR36][R2.64] ;  /* 0x0000002402027981 */ /* 0x000ea2000c1e1900 */
[----:B------:R-:W-:-:S04]  /*0720*/  IADD3 R6, P0, PT, R6, UR8, RZ ;  /* 0x0000000806067c10 */ /* 0x000fc8000ff1e0ff */
[----:B------:R-:W-:Y:S01]  /*0730*/  IADD3.X R7, PT, PT, R16, UR9, RZ, P0, !PT ;  /* 0x0000000910077c10 */ /* 0x000fe200087fe4ff */
[----:B--2---:R-:W-:-:S05]  /*0740*/  FADD R9, R2, -R5 ;  /* 0x8000000502097221 */ /* 0x004fca0000000000 */
[----:B------:R-:W-:Y:S01]  /*0750*/  STG.E desc[UR36][R6.64], R9 ;  /* 0x0000000906007986 */ /* 0x000fe2000c101924 */
[----:B------:R-:W-:Y:S05]  /*0760*/  EXIT ;  /* 0x000000000000794d */ /* 0x000fea0003800000 */
        .weak           $__internal_12_$__cuda_sm20_div_u64
        .type           $__internal_12_$__cuda_sm20_div_u64,@function
        .size           $__internal_12_$__cuda_sm20_div_u64,($__internal_13_$__cuda_sm20_rem_u64 - $__internal_12_$__cuda_sm20_div_u64)
$__internal_12_$__cuda_sm20_div_u64:
        /* <DEDUP_REMOVED lines=48> */
[----:B------:R-:W-:Y:S02]  /*0a70*/  IADD3 R6, P1, PT, R9, 0x1, RZ ;  /* 0x0000000109067810 */ /* 0x000fe40007f3e0ff */
[----:B------:R-:W-:Y:S02]  /*0a80*/  IADD3 R7, P2, PT, R13, -R4, RZ ;  /* 0x800000040d077210 */ /* 0x000fe40007f5e0ff */
[CC--:B------:R-:W-:Y:S01]  /*0a90*/  ISETP.GE.U32.AND.EX P0, PT, R12.reuse, R5.reuse, PT, P0 ;  /* 0x000000050c00720c */ /* 0x0c0fe20003f06100 */
[----:B------:R-:W-:Y:S01]  /*0aa0*/  IMAD.X R8, RZ, RZ, R11, P1 ;  /* 0x000000ffff087224 */ /* 0x000fe200008e060b */
[----:B------:R-:W-:Y:S02]  /*0ab0*/  IADD3.X R10, PT, PT, R12, ~R5, RZ, P2, !PT ;  /* 0x800000050c0a7210 */ /* 0x000fe400017fe4ff */
        /* <DEDUP_REMOVED lines=10> */
[----:B------:R-:W-:Y:S02]  /*0b60*/  ISETP.NE.AND.EX P1, PT, R5, RZ, PT, P1 ;  /* 0x000000ff0500720c */ /* 0x000fe40003f25310 */
[----:B------:R-:W-:Y:S02]  /*0b70*/  MOV R5, 0x0 ;  /* 0x0000000000057802 */ /* 0x000fe40000000f00 */
[----:B------:R-:W-:Y:S02]  /*0b80*/  SEL R6, R6, R9, P0 ;  /* 0x0000000906067207 */ /* 0x000fe40000000000 */
[----:B------:R-:W-:Y:S02]  /*0b90*/  SEL R7, R7, R8, P0 ;  /* 0x0000000807077207 */ /* 0x000fe40000000000 */
[----:B------:R-:W-:-:S02]  /*0ba0*/  SEL R6, R6, 0xffffffff, P1 ;  /* 0xffffffff06067807 */ /* 0x000fc40000800000 */
[----:B------:R-:W-:Y:S01]  /*0bb0*/  SEL R7, R7, 0xffffffff, P1 ;  /* 0xffffffff07077807 */ /* 0x000fe20000800000 */
[----:B------:R-:W-:Y:S06]  /*0bc0*/  RET.REL.NODEC R4 `(_matrix_sub_t_left) ;  /* 0xfffffff4040c7950 */ /* 0x000fec0003c3ffff */
        .weak           $__internal_13_$__cuda_sm20_rem_u64
        .type           $__internal_13_$__cuda_sm20_rem_u64,@function
        .size           $__internal_13_$__cuda_sm20_rem_u64,(.L_x_269 - $__internal_13_$__cuda_sm20_rem_u64)
$__internal_13_$__cuda_sm20_rem_u64:
        /* <DEDUP_REMOVED lines=64> */
[----:B------:R-:W-:Y:S06]  /*0fd0*/  RET.REL.NODEC R2 `(_matrix_sub_t_left) ;  /* 0xfffffff002087950 */ /* 0x000fec0003c3ffff */
.L_x_189:
        /* <DEDUP_REMOVED lines=10> */
.L_x_269:


//--------------------- .text._matrix_div_t_right --------------------------
	.section	.text._matrix_div_t_right,"ax",@progbits
	.align	128
        .global         _matrix_div_t_right
        .type           _matrix_div_t_right,@function
        .size           _matrix_div_t_right,(.L_x_272 - _matrix_div_t_right)
        .other          _matrix_div_t_right,@"STO_CUDA_ENTRY STV_DEFAULT"
_matrix_div_t_right:
.text._matrix_div_t_right:
        /* <DEDUP_REMOVED lines=43> */
.L_x_191:
[----:B------:R-:W-:-:S07]  /*02b0*/  MOV R0, 0x2d0 ;  /* 0x000002d000007802 */ /* 0x000fce0000000f00 */
[----:B------:R-:W-:Y:S05]  /*02c0*/  CALL.REL.NOINC `($__internal_15_$__cuda_sm20_rem_u64) ;  /* 0x0000000800747944 */ /* 0x000fea0003c00000 */
[----:B------:R-:W-:Y:S01]  /*02d0*/  IMAD.MOV.U32 R2, RZ, RZ, R4 ;  /* 0x000000ffff027224 */ /* 0x000fe200078e0004 */
[----:B------:R-:W-:-:S07]  /*02e0*/  MOV R3, R5 ;  /* 0x0000000500037202 */ /* 0x000fce0000000f00 */
.L_x_192:
[----:B------:R-:W-:Y:S05]  /*02f0*/  BSYNC.RECONVERGENT B0 ;  /* 0x0000000000007941 */ /* 0x000fea0003800200 */
.L_x_190:
        /* <DEDUP_REMOVED lines=26> */
.L_x_194:
[----:B------:R-:W-:-:S07]  /*04a0*/  MOV R0, 0x4c0 ;  /* 0x000004c000007802 */ /* 0x000fce0000000f00 */
[----:B------:R-:W-:Y:S05]  /*04b0*/  CALL.REL.NOINC `($__internal_14_$__cuda_sm20_div_u64) ;  /* 0x0000000000e07944 */ /* 0x000fea0003c00000 */
[----:B------:R-:W-:Y:S01]  /*04c0*/  IMAD.MOV.U32 R4, RZ, RZ, R6 ;  /* 0x000000ffff047224 */ /* 0x000fe200078e0006 */
[----:B------:R-:W-:-:S07]  /*04d0*/  MOV R5, R7 ;  /* 0x0000000700057202 */ /* 0x000fce0000000f00 */
.L_x_195:
[----:B------:R-:W-:Y:S05]  /*04e0*/  BSYNC.RECONVERGENT B0 ;  /* 0x0000000000007941 */ /* 0x000fea0003800200 */
.L_x_193:
        /* <DEDUP_REMOVED lines=24> */
.L_x_197:
[----:B------:R-:W-:Y:S05]  /*0670*/  BSYNC.RECONVERGENT B6 ;  /* 0x0000000000067941 */ /* 0x000fea0003800200 */
.L_x_196:
[----:B------:R-:W0:Y:S02]  /*0680*/  LDCU.64 UR4, c[0x0][0x390] ;  /* 0x00007200ff0477ac */ /* 0x000e240008000a00 */
[----:B0-----:R-:W-:-:S04]  /*0690*/  LEA R6, P0, R18, UR4, 0x2 ;  /* 0x0000000412067c11 */ /* 0x001fc8000f8010ff */
[----:B------:R-:W-:Y:S01]  /*06a0*/  LEA.HI.X R7, R18, UR5, R19, 0x2, P0 ;  /* 0x0000000512077c11 */ /* 0x000fe200080f1413 */
[----:B------:R-:W0:Y:S01]  /*06b0*/  LDCU.64 UR4, c[0x0][0x388] ;  /* 0x00007100ff0477ac */ /* 0x000e220008000a00 */
[----:B------:R-:W-:-:S03]  /*06c0*/  IMAD.SHL.U32 R2, R17, 0x4, RZ ;  /* 0x0000000411027824 */ /* 0x000fc600078e00ff */
[----:B------:R-:W2:Y:S01]  /*06d0*/  LDG.E R9, desc[UR36][R6.64] ;  /* 0x0000002406097981 */ /* 0x000ea2000c1e1900 */
[----:B------:R-:W-:Y:S02]  /*06e0*/  SHF.L.U64.HI R16, R17, 0x2, R16 ;  /* 0x0000000211107819 */ /* 0x000fe40000010210 */
[----:B0-----:R-:W-:-:S04]  /*06f0*/  IADD3 R4, P0, PT, R2, UR4, RZ ;  /* 0x0000000402047c10 */ /* 0x001fc8000ff1e0ff */
[----:B------:R-:W-:-:S05]  /*0700*/  IADD3.X R5, PT, PT, R16, UR5, RZ, P0, !PT ;  /* 0x0000000510057c10 */ /* 0x000fca00087fe4ff */
        /* <DEDUP_REMOVED lines=11> */
[----:B------:R-:W-:Y:S05]  /*07c0*/  CALL.REL.NOINC `($__internal_16_$__cuda_sm3x_div_rn_noftz_f32_slowpath) ;  /* 0x0000000800387944 */ /* 0x000fea0003c00000 */
[----:B------:R-:W-:-:S07]  /*07d0*/  IMAD.MOV.U32 R7, RZ, RZ, R0 ;  /* 0x000000ffff077224 */ /* 0x000fce00078e0000 */
.L_x_199:
[----:B------:R-:W-:Y:S05]  /*07e0*/  BSYNC.RECONVERGENT B0 ;  /* 0x0000000000007941 */ /* 0x000fea0003800200 */
.L_x_198:
[----:B------:R-:W0:Y:S02]  /*07f0*/  LDCU.64 UR4, c[0x0][0x380] ;  /* 0x00007000ff0477ac */ /* 0x000e240008000a00 */
[----:B0-----:R-:W-:-:S04]  /*0800*/  IADD3 R2, P0, PT, R2, UR4, RZ ;  /* 0x0000000402027c10 */ /* 0x001fc8000ff1e0ff */
[----:B------:R-:W-:-:S05]  /*0810*/  IADD3.X R3, PT, PT, R16, UR5, RZ, P0, !PT ;  /* 0x0000000510037c10 */ /* 0x000fca00087fe4ff */
[----:B------:R-:W-:Y:S01]  /*0820*/  STG.E desc[UR36][R2.64], R7 ;  /* 0x0000000702007986 */ /* 0x000fe2000c101924 */
[----:B------:R-:W-:Y:S05]  /*0830*/  EXIT ;  /* 0x000000000000794d */ /* 0x000fea0003800000 */
        .weak           $__internal_14_$__cuda_sm20_div_u64
        .type           $__internal_14_$__cuda_sm20_div_u64,@function
        .size           $__internal_14_$__cuda_sm20_div_u64,($__internal_15_$__cuda_sm20_rem_u64 - $__internal_14_$__cuda_sm20_div_u64)
$__internal_14_$__cuda_sm20_div_u64:
        /* <DEDUP_REMOVED lines=51> */
[----:B------:R-:W-:Y:S01]  /*0b70*/  IMAD.X R10, R12, 0x1, ~R5, P2 ;  /* 0x000000010c0a7824 */ /* 0x000fe200010e0e05 */
[----:B------:R-:W-:Y:S02]  /*0b80*/  IADD3.X R8, PT, PT, RZ, R11, RZ, P1, !PT ;  /* 0x0000000bff087210 */ /* 0x000fe40000ffe4ff */
[----:B------:R-:W-:Y:S02]  /*0b90*/  SEL R9, R6, R9, P0 ;  /* 0x0000000906097207 */ /* 0x000fe40000000000 */
[----:B------:R-:W-:-:S02]  /*0ba0*/  SEL R7, R7, R13, P0 ;  /* 0x0000000d07077207 */ /* 0x000fc40000000000 */
[----:B------:R-:W-:Y:S02]  /*0bb0*/  SEL R8, R8, R11, P0 ;  /* 0x0000000b08087207 */ /* 0x000fe40000000000 */
[----:B------:R-:W-:Y:S02]  /*0bc0*/  IADD3 R6, P2, PT, R9, 0x1, RZ ;  /* 0x0000000109067810 */ /* 0x000fe40007f5e0ff */
[----:B------:R-:W-:Y:S02]  /*0bd0*/  SEL R10, R10, R12, P0 ;  /* 0x0000000c0a0a7207 */ /* 0x000fe40000000000 */
[----:B------:R-:W-:Y:S01]  /*0be0*/  ISETP.GE.U32.AND P0, PT, R7, R4, PT ;  /* 0x000000040700720c */ /* 0x000fe20003f06070 */
[----:B------:R-:W-:Y:S01]  /*0bf0*/  IMAD.X R7, RZ, RZ, R8, P2 ;  /* 0x000000ffff077224 */ /* 0x000fe200010e0608 */
[----:B------:R-:W-:Y:S01]  /*0c00*/  ISETP.NE.U32.AND P1, PT, R4, RZ, PT ;  /* 0x000000ff0400720c */ /* 0x000fe20003f25070 */
[----:B------:R-:W-:Y:S01]  /*0c10*/  IMAD.MOV.U32 R4, RZ, RZ, R0 ;  /* 0x000000ffff047224 */ /* 0x000fe200078e0000 */
[----:B------:R-:W-:-:S02]  /*0c20*/  ISETP.GE.U32.AND.EX P0, PT, R10, R5, PT, P0 ;  /* 0x000000050a00720c */ /* 0x000fc40003f06100 */
[----:B------:R-:W-:Y:S01]  /*0c30*/  ISETP.NE.AND.EX P1, PT, R5, RZ, PT, P1 ;  /* 0x000000ff0500720c */ /* 0x000fe20003f25310 */
[----:B------:R-:W-:Y:S01]  /*0c40*/  IMAD.MOV.U32 R5, RZ, RZ, 0x0 ;  /* 0x00000000ff057424 */ /* 0x000fe200078e00ff */
[----:B------:R-:W-:Y:S02]  /*0c50*/  SEL R6, R6, R9, P0 ;  /* 0x0000000906067207 */ /* 0x000fe40000000000 */
[----:B------:R-:W-:Y:S02]  /*0c60*/  SEL R7, R7, R8, P0 ;  /* 0x0000000807077207 */ /* 0x000fe40000000000 */
[----:B------:R-:W-:Y:S02]  /*0c70*/  SEL R6, R6, 0xffffffff, P1 ;  /* 0xffffffff06067807 */ /* 0x000fe40000800000 */
[----:B------:R-:W-:Y:S01]  /*0c80*/  SEL R7, R7, 0xffffffff, P1 ;  /* 0xffffffff07077807 */ /* 0x000fe20000800000 */
[----:B------:R-:W-:Y:S06]  /*0c90*/  RET.REL.NODEC R4 `(_matrix_div_t_right) ;  /* 0xfffffff004d87950 */ /* 0x000fec0003c3ffff */
        .weak           $__internal_15_$__cuda_sm20_rem_u64
        .type           $__internal_15_$__cuda_sm20_rem_u64,@function
        .size           $__internal_15_$__cuda_sm20_rem_u64,($__internal_16_$__cuda_sm3x_div_rn_noftz_f32_slowpath - $__internal_15_$__cuda_sm20_rem_u64)
$__internal_15_$__cuda_sm20_rem_u64:
[----:B------:R-:W-:Y:S02]  /*0ca0*/  UMOV UR6, UR4 ;  /* 0x0000000400067c82 */ /* 0x000fe40008000000 */
[----:B------:R-:W0:Y:S08]  /*0cb0*/  I2F.U64.RP R3, UR6 ;  /* 0x0000000600037d12 */ /* 0x000e300008309000 */
[----:B0-----:R-:W0:Y:S02]  /*0cc0*/  MUFU.RCP R3, R3 ;  /* 0x0000000300037308 */ /* 0x001e240000001000 */
[----:B0-----:R-:W-:-:S06]  /*0cd0*/  IADD3 R6, PT, PT, R3, 0x1ffffffe, RZ ;  /* 0x1ffffffe03067810 */ /* 0x001fcc0007ffe0ff */
[----:B------:R-:W0:Y:S02]  /*0ce0*/  F2I.U64.TRUNC R6, R6 ;  /* 0x0000000600067311 */ /* 0x000e24000020d800 */
[----:B0-----:R-:W-:-:S04]  /*0cf0*/  IMAD.WIDE.U32 R8, R6, UR4, RZ ;  /* 0x0000000406087c25 */ /* 0x001fc8000f8e00ff */
[C---:B------:R-:W-:Y:S01]  /*0d00*/  IMAD R5, R6.reuse, UR7, R9 ;  /* 0x0000000706057c24 */ /* 0x040fe2000f8e0209 */
[----:B------:R-:W-:Y:S01]  /*0d10*/  IADD3 R11, P0, PT, RZ, -R8, RZ ;  /* 0x80000008ff0b7210 */ /* 0x000fe20007f1e0ff */
[----:B------:R-:W-:Y:S02]  /*0d20*/  IMAD.MOV.U32 R9, RZ, RZ, R6 ;  /* 0x000000ffff097224 */ /* 0x000fe400078e0006 */
        /* <DEDUP_REMOVED lines=14> */
[----:B------:R-:W-:-:S03]  /*0e10*/  IMAD.HI.U32 R8, R9, R7, RZ ;  /* 0x0000000709087227 */ /* 0x000fc600078e00ff */
[----:B------:R-:W-:-:S05]  /*0e20*/  IADD3.X R6, PT, PT, RZ, ~R5, RZ, P0, !PT ;  /* 0x80000005ff067210 */ /* 0x000fca00007fe4ff */
        /* <DEDUP_REMOVED lines=13> */
[----:B------:R-:W-:-:S03]  /*0f00*/  IADD3 R5, P1, PT, R8, R5, RZ ;  /* 0x0000000508057210 */ /* 0x000fc60007f3e0ff */
[----:B------:R-:W-:Y:S02]  /*0f10*/  IMAD.X R3, RZ, RZ, R3, P0 ;  /* 0x000000ffff037224 */ /* 0x000fe400000e0603 */
[----:B------:R-:W-:-:S03]  /*0f20*/  IMAD.WIDE.U32 R6, R5, UR4, RZ ;  /* 0x0000000405067c25 */ /* 0x000fc6000f8e00ff */
[----:B------:R-:W-:Y:S01]  /*0f30*/  IADD3.X R3, PT, PT, RZ, R3, RZ, P1, !PT ;  /* 0x00000003ff037210 */ /* 0x000fe20000ffe4ff */
[----:B------:R-:W-:Y:S01]  /*0f40*/  IMAD R8, R5, UR7, R7 ;  /* 0x0000000705087c24 */ /* 0x000fe2000f8e0207 */
[----:B------:R-:W-:-:S03]  /*0f50*/  IADD3 R6, P1, PT, -R6, R2, RZ ;  /* 0x0000000206067210 */ /* 0x000fc60007f3e1ff */
[----:B------:R-:W-:Y:S01]  /*0f60*/  IMAD R3, R3, UR4, R8 ;  /* 0x0000000403037c24 */ /* 0x000fe2000f8e0208 */
[----:B------:R-:W-:-:S03]  /*0f70*/  ISETP.GE.U32.AND P0, PT, R6, UR4, PT ;  /* 0x0000000406007c0c */ /* 0x000fc6000bf06070 */
        /* <DEDUP_REMOVED lines=10> */
[----:B------:R-:W-:Y:S02]  /*1020*/  ISETP.NE.U32.AND P1, PT, RZ, UR4, PT ;  /* 0x00000004ff007c0c */ /* 0x000fe4000bf25070 */
[----:B------:R-:W-:Y:S01]  /*1030*/  SEL R4, R4, R3, P0 ;  /* 0x0000000304047207 */ /* 0x000fe20000000000 */
[----:B------:R-:W-:Y:S01]  /*1040*/  IMAD.MOV.U32 R3, RZ, RZ, 0x0 ;  /* 0x00000000ff037424 */ /* 0x000fe200078e00ff */
[----:B------:R-:W-:Y:S01]  /*1050*/  SEL R5, R5, R2, P0 ;  /* 0x0000000205057207 */ /* 0x000fe20000000000 */
[----:B------:R-:W-:Y:S01]  /*1060*/  IMAD.MOV.U32 R2, RZ, RZ, R0 ;  /* 0x000000ffff027224 */ /* 0x000fe200078e0000 */
[----:B------:R-:W-:-:S04]  /*1070*/  ISETP.NE.AND.EX P1, PT, RZ, UR7, PT, P1 ;  /* 0x00000007ff007c0c */ /* 0x000fc8000bf25310 */
[----:B------:R-:W-:Y:S02]  /*1080*/  SEL R4, R4, 0xffffffff, P1 ;  /* 0xffffffff04047807 */ /* 0x000fe40000800000 */
[----:B------:R-:W-:Y:S01]  /*1090*/  SEL R5, R5, 0xffffffff, P1 ;  /* 0xffffffff05057807 */ /* 0x000fe20000800000 */
[----:B------:R-:W-:Y:S06]  /*10a0*/  RET.REL.NODEC R2 `(_matrix_div_t_right) ;  /* 0xffffffec02d47950 */ /* 0x000fec0003c3ffff */
        .weak           $__internal_16_$__cuda_sm3x_div_rn_noftz_f32_slowpath
        .type           $__internal_16_$__cuda_sm3x_div_rn_noftz_f32_slowpath,@function
        .size           $__internal_16_$__cuda_sm3x_div_rn_noftz_f32_slowpath,(.L_x_272 - $__internal_16_$__cuda_sm3x_div_rn_noftz_f32_slowpath)
$__internal_16_$__cuda_sm3x_div_rn_noftz_f32_slowpath:
[--C-:B------:R-:W-:Y:S01]  /*10b0*/  SHF.R.U32.HI R5, RZ, 0x17, R9.reuse ;  /* 0x00000017ff057819 */ /* 0x100fe20000011609 */
[----:B------:R-:W-:Y:S01]  /*10c0*/  BSSY.RECONVERGENT B1, `(.L_x_200) ;  /* 0x0000065000017945 */ /* 0x000fe20003800200 */
[--C-:B------:R-:W-:Y:S01]  /*10d0*/  SHF.R.U32.HI R3, RZ, 0x17, R0.reuse ;  /* 0x00000017ff037819 */ /* 0x100fe20000011600 */
[----:B------:R-:W-:Y:S01]  /*10e0*/  IMAD.MOV.U32 R6, RZ, RZ, R0 ;  /* 0x000000ffff067224 */ /* 0x000fe200078e0000 */
[----:B------:R-:W-:Y:S01]  /*10f0*/  LOP3.LUT R12, R5, 0xff, RZ, 0xc0, !PT ;  /* 0x000000ff050c7812 */ /* 0x000fe200078ec0ff */
[----:B------:R-:W-:Y:S01]  /*1100*/  IMAD.MOV.U32 R7, RZ, RZ, R9 ;  /* 0x000000ffff077224 */ /* 0x000fe200078e0009 */
[----:B------:R-:W-:Y:S02]  /*1110*/  LOP3.LUT R5, R3, 0xff, RZ, 0xc0, !PT ;  /* 0x000000ff03057812 */ /* 0x000fe400078ec0ff */
[----:B------:R-:W-:-:S03]  /*1120*/  IADD3 R11, PT, PT, R12, -0x1, RZ ;  /* 0xffffffff0c0b7810 */ /* 0x000fc60007ffe0ff */
[----:B------:R-:W-:Y:S01]  /*1130*/  VIADD R10, R5, 0xffffffff ;  /* 0xffffffff050a7836 */ /* 0x000fe20000000000 */
[----:B------:R-:W-:-:S04]  /*1140*/  ISETP.GT.U32.AND P0, PT, R11, 0xfd, PT ;  /* 0x000000fd0b00780c */ /* 0x000fc80003f04070 */
[----:B------:R-:W-:-:S13]  /*1150*/  ISETP.GT.U32.OR P0, PT, R10, 0xfd, P0 ;  /* 0x000000fd0a00780c */ /* 0x000fda0000704470 */
[----:B------:R-:W-:Y:S01]  /*1160*/  @!P0 MOV R8, RZ ;  /* 0x000000ff00088202 */ /* 0x000fe20000000f00 */
        /* <DEDUP_REMOVED lines=25> */
.L_x_201:
        /* <DEDUP_REMOVED lines=51> */
.L_x_208:
[----:B------:R-:W-:-:S04]  /*1630*/  LOP3.LUT R0, R0, 0x80000000, RZ, 0xc0, !PT ;  /* 0x8000000000007812 */ /* 0x000fc800078ec0ff */
[----:B------:R-:W-:Y:S01]  /*1640*/  LOP3.LUT R0, R0, 0x7f800000, RZ, 0xfc, !PT ;  /* 0x7f80000000007812 */ /* 0x000fe200078efcff */
[----:B------:R-:W-:Y:S06]  /*1650*/  BRA `(.L_x_209) ;  /* 0x0000000000047947 */ /* 0x000fec0003800000 */
.L_x_207:
[----:B------:R-:W-:-:S07]  /*1660*/  IMAD R0, R5, 0x800000, R0 ;  /* 0x0080000005007824 */ /* 0x000fce00078e0200 */
.L_x_209:
[----:B------:R-:W-:Y:S05]  /*1670*/  BSYNC.RECONVERGENT B2 ;  /* 0x0000000000027941 */ /* 0x000fea0003800200 */
.L_x_206:
[----:B------:R-:W-:Y:S05]  /*1680*/  BRA `(.L_x_210) ;  /* 0x0000000000207947 */ /* 0x000fea0003800000 */
.L_x_205:
[----:B------:R-:W-:-:S04]  /*1690*/  LOP3.LUT R0, R7, 0x80000000, R6, 0x48, !PT ;  /* 0x8000000007007812 */ /* 0x000fc800078e4806 */
[----:B------:R-:W-:Y:S01]  /*16a0*/  LOP3.LUT R0, R0, 0x7f800000, RZ, 0xfc, !PT ;  /* 0x7f80000000007812 */ /* 0x000fe200078efcff */
[----:B------:R-:W-:Y:S06]  /*16b0*/  BRA `(.L_x_210) ;  /* 0x0000000000147947 */ /* 0x000fec0003800000 */
.L_x_204:
[----:B------:R-:W-:Y:S01]  /*16c0*/  LOP3.LUT R0, R7, 0x80000000, R6, 0x48, !PT ;  /* 0x8000000007007812 */ /* 0x000fe200078e4806 */
[----:B------:R-:W-:Y:S06]  /*16d0*/  BRA `(.L_x_210) ;  /* 0x00000000000c7947 */ /* 0x000fec0003800000 */
.L_x_203:
[----:B------:R-:W0:Y:S01]  /*16e0*/  MUFU.RSQ R0, -QNAN ;  /* 0xffc0000000007908 */ /* 0x000e220000001400 */
[----:B------:R-:W-:Y:S05]  /*16f0*/  BRA `(.L_x_210) ;  /* 0x0000000000047947 */ /* 0x000fea0003800000 */
.L_x_202:
[----:B------:R-:W-:-:S07]  /*1700*/  FADD.FTZ R0, R0, R3 ;  /* 0x0000000300007221 */ /* 0x000fce0000010000 */
.L_x_210:
[----:B------:R-:W-:Y:S05]  /*1710*/  BSYNC.RECONVERGENT B1 ;  /* 0x0000000000017941 */ /* 0x000fea0003800200 */
.L_x_200:
[----:B------:R-:W-:-:S04]  /*1720*/  IMAD.MOV.U32 R5, RZ, RZ, 0x0 ;  /* 0x00000000ff057424 */ /* 0x000fc800078e00ff */
[----:B0-----:R-:W-:Y:S05]  /*1730*/  RET.REL.NODEC R4 `(_matrix_div_t_right) ;  /* 0xffffffe804307950 */ /* 0x001fea0003c3ffff */
.L_x_211:
        /* <DEDUP_REMOVED lines=12> */
.L_x_272:


//--------------------- .text._matrix_mul_t_right --------------------------
	.section	.text._matrix_mul_t_right,"ax",@progbits
	.align	128
        .global         _matrix_mul_t_right
        .type           _matrix_mul_t_right,@function
        .size           _matrix_mul_t_right,(.L_x_274 - _matrix_mul_t_right)
        .other          _matrix_mul_t_right,@"STO_CUDA_ENTRY STV_DEFAULT"
_matrix_mul_t_right:
.text._matrix_mul_t_right:
        /* <DEDUP_REMOVED lines=43> */
.L_x_213:
[----:B------:R-:W-:-:S07]  /*02b0*/  MOV R0, 0x2d0 ;  /* 0x000002d000007802 */ /* 0x000fce0000000f00 */
[----:B------:R-:W-:Y:S05]  /*02c0*/  CALL.REL.NOINC `($__internal_18_$__cuda_sm20_rem_u64) ;  /* 0x0000000800407944 */ /* 0x000fea0003c00000 */
[----:B------:R-:W-:Y:S01]  /*02d0*/  MOV R2, R4 ;  /* 0x0000000400027202 */ /* 0x000fe20000000f00 */
[----:B------:R-:W-:-:S07]  /*02e0*/  IMAD.MOV.U32 R3, RZ, RZ, R5 ;  /* 0x000000ffff037224 */ /* 0x000fce00078e0005 */
.L_x_214:
[----:B------:R-:W-:Y:S05]  /*02f0*/  BSYNC.RECONVERGENT B0 ;  /* 0x0000000000007941 */ /* 0x000fea0003800200 */
.L_x_212:
        /* <DEDUP_REMOVED lines=26> */
.L_x_216:
[----:B------:R-:W-:-:S07]  /*04a0*/  MOV R0, 0x4c0 ;  /* 0x000004c000007802 */ /* 0x000fce0000000f00 */
[----:B------:R-:W-:Y:S05]  /*04b0*/  CALL.REL.NOINC `($__internal_17_$__cuda_sm20_div_u64) ;  /* 0x0000000000ac7944 */ /* 0x000fea0003c00000 */
[----:B------:R-:W-:Y:S02]  /*04c0*/  IMAD.MOV.U32 R4, RZ, RZ, R6 ;  /* 0x000000ffff047224 */ /* 0x000fe400078e0006 */
[----:B------:R-:W-:-:S07]  /*04d0*/  IMAD.MOV.U32 R5, RZ, RZ, R7 ;  /* 0x000000ffff057224 */ /* 0x000fce00078e0007 */
.L_x_217:
[----:B------:R-:W-:Y:S05]  /*04e0*/  BSYNC.RECONVERGENT B0 ;  /* 0x0000000000007941 */ /* 0x000fea0003800200 */
.L_x_215:
        /* <DEDUP_REMOVED lines=24> */
.L_x_219:
[----:B------:R-:W-:Y:S05]  /*0670*/  BSYNC.RECONVERGENT B6 ;  /* 0x0000000000067941 */ /* 0x000fea0003800200 */
.L_x_218:
[----:B------:R-:W0:Y:S01]  /*0680*/  LDCU.64 UR4, c[0x0][0x390] ;  /* 0x00007200ff0477ac */ /* 0x000e220008000a00 */
[C---:B------:R-:W-:Y:S01]  /*0690*/  IMAD.SHL.U32 R6, R17.reuse, 0x4, RZ ;  /* 0x0000000411067824 */ /* 0x040fe200078e00ff */
[----:B------:R-:W-:Y:S01]  /*06a0*/  SHF.L.U64.HI R16, R17, 0x2, R16 ;  /* 0x0000000211107819 */ /* 0x000fe20000010210 */
[----:B------:R-:W1:Y:S01]  /*06b0*/  LDCU.128 UR8, c[0x0][0x380] ;  /* 0x00007000ff0877ac */ /* 0x000e620008000c00 */
[----:B0-----:R-:W-:Y:S02]  /*06c0*/  LEA R4, P1, R18, UR4, 0x2 ;  /* 0x0000000412047c11 */ /* 0x001fe4000f8210ff */
[----:B-1----:R-:W-:Y:S02]  /*06d0*/  IADD3 R2, P0, PT, R6, UR10, RZ ;  /* 0x0000000a06027c10 */ /* 0x002fe4000ff1e0ff */
[----:B------:R-:W-:Y:S02]  /*06e0*/  LEA.HI.X R5, R18, UR5, R19, 0x2, P1 ;  /* 0x0000000512057c11 */ /* 0x000fe400088f1413 */
[----:B------:R-:W-:-:S04]  /*06f0*/  IADD3.X R3, PT, PT, R16, UR11, RZ, P0, !PT ;  /* 0x0000000b10037c10 */ /* 0x000fc800087fe4ff */
[----:B------:R-:W2:Y:S04]  /*0700*/  LDG.E R5, desc[UR36][R4.64] ;  /* 0x0000002404057981 */ /* 0x000ea8000c1e1900 */
[----:B------:R-:W2:Y:S01]  /*0710*/  LDG.E R2, desc[UR36][R2.64] ;  /* 0x0000002402027981 */ /* 0x000ea2000c1e1900 */
[----:B------:R-:W-:-:S04]  /*0720*/  IADD3 R6, P0, PT, R6, UR8, RZ ;  /* 0x0000000806067c10 */ /* 0x000fc8000ff1e0ff */
[----:B------:R-:W-:Y:S01]  /*0730*/  IADD3.X R7, PT, PT, R16, UR9, RZ, P0, !PT ;  /* 0x0000000910077c10 */ /* 0x000fe200087fe4ff */
[----:B--2---:R-:W-:-:S05]  /*0740*/  FMUL R9, R2, R5 ;  /* 0x0000000502097220 */ /* 0x004fca0000400000 */
[----:B------:R-:W-:Y:S01]  /*0750*/  STG.E desc[UR36][R6.64], R9 ;  /* 0x0000000906007986 */ /* 0x000fe2000c101924 */
[----:B------:R-:W-:Y:S05]  /*0760*/  EXIT ;  /* 0x000000000000794d */ /* 0x000fea0003800000 */
        .weak           $__internal_17_$__cuda_sm20_div_u64
        .type           $__internal_17_$__cuda_sm20_div_u64,@function
        .size           $__internal_17_$__cuda_sm20_div_u64,($__internal_18_$__cuda_sm20_rem_u64 - $__internal_17_$__cuda_sm20_div_u64)
$__internal_17_$__cuda_sm20_div_u64:
        /* <DEDUP_REMOVED lines=69> */
[----:B------:R-:W-:Y:S06]  /*0bc0*/  RET.REL.NODEC R4 `(_matrix_mul_t_right) ;  /* 0xfffffff4040c7950 */ /* 0x000fec0003c3ffff */
        .weak           $__internal_18_$__cuda_sm20_rem_u64
        .type           $__internal_18_$__cuda_sm20_rem_u64,@function
        .size           $__internal_18_$__cuda_sm20_rem_u64,(.L_x_274 - $__internal_18_$__cuda_sm20_rem_u64)
$__internal_18_$__cuda_sm20_rem_u64:
        /* <DEDUP_REMOVED lines=64> */
[----:B------:R-:W-:Y:S06]  /*0fd0*/  RET.REL.NODEC R2 `(_matrix_mul_t_right) ;  /* 0xfffffff002087950 */ /* 0x000fec0003c3ffff */
.L_x_220:
        /* <DEDUP_REMOVED lines=10> */
.L_x_274:


//--------------------- .text._matrix_sub_t_right --------------------------
	.section	.text._matrix_sub_t_right,"ax",@progbits
	.align	128
        .global         _matrix_sub_t_right
        .type           _matrix_sub_t_right,@function
        .size           _matrix_sub_t_right,(.L_x_276 - _matrix_sub_t_right)
        .other          _matrix_sub_t_right,@"STO_CUDA_ENTRY STV_DEFAULT"
_matrix_sub_t_right:
.text._matrix_sub_t_right:
        /* <DEDUP_REMOVED lines=43> */
.L_x_222:
[----:B------:R-:W-:-:S07]  /*02b0*/  MOV R0, 0x2d0 ;  /* 0x000002d000007802 */ /* 0x000fce0000000f00 */
[----:B------:R-:W-:Y:S05]  /*02c0*/  CALL.REL.NOINC `($__internal_20_$__cuda_sm20_rem_u64) ;  /* 0x0000000800407944 */ /* 0x000fea0003c00000 */
[----:B------:R-:W-:Y:S01]  /*02d0*/  MOV R2, R4 ;  /* 0x0000000400027202 */ /* 0x000fe20000000f00 */
[----:B------:R-:W-:-:S07]  /*02e0*/  IMAD.MOV.U32 R3, RZ, RZ, R5 ;  /* 0x000000ffff037224 */ /* 0x000fce00078e0005 */
.L_x_223:
[----:B------:R-:W-:Y:S05]  /*02f0*/  BSYNC.RECONVERGENT B0 ;  /* 0x0000000000007941 */ /* 0x000fea0003800200 */
.L_x_221:
        /* <DEDUP_REMOVED lines=26> */
.L_x_225:
[----:B------:R-:W-:-:S07]  /*04a0*/  MOV R0, 0x4c0 ;  /* 0x000004c000007802 */ /* 0x000fce0000000f00 */
[----:B------:R-:W-:Y:S05]  /*04b0*/  CALL.REL.NOINC `($__internal_19_$__cuda_sm20_div_u64) ;  /* 0x0000000000ac7944 */ /* 0x000fea0003c00000 */
[----:B------:R-:W-:Y:S02]  /*04c0*/  IMAD.MOV.U32 R4, RZ, RZ, R6 ;  /* 0x000000ffff047224 */ /* 0x000fe400078e0006 */
[----:B------:R-:W-:-:S07]  /*04d0*/  IMAD.MOV.U32 R5, RZ, RZ, R7 ;  /* 0x000000ffff057224 */ /* 0x000fce00078e0007 */
.L_x_226:
[----:B------:R-:W-:Y:S05]  /*04e0*/  BSYNC.RECONVERGENT B0 ;  /* 0x0000000000007941 */ /* 0x000fea0003800200 */
.L_x_224:
        /* <DEDUP_REMOVED lines=24> */
.L_x_228:
[----:B------:R-:W-:Y:S05]  /*0670*/  BSYNC.RECONVERGENT B6 ;  /* 0x0000000000067941 */ /* 0x000fea0003800200 */
.L_x_227:
        /* <DEDUP_REMOVED lines=12> */
[----:B--2---:R-:W-:-:S05]  /*0740*/  FADD R9, R2, -R5 ;  /* 0x8000000502097221 */ /* 0x004fca0000000000 */
[----:B------:R-:W-:Y:S01]  /*0750*/  STG.E desc[UR36][R6.64], R9 ;  /* 0x0000000906007986 */ /* 0x000fe2000c101924 */
[----:B------:R-:W-:Y:S05]  /*0760*/  EXIT ;  /* 0x000000000000794d */ /* 0x000fea0003800000 */
        .weak           $__internal_19_$__cuda_sm20_div_u64
        .type           $__internal_19_$__cuda_sm20_div_u64,@function
        .size           $__internal_19_$__cuda_sm20_div_u64,($__internal_20_$__cuda_sm20_rem_u64 - $__internal_19_$__cuda_sm20_div_u64)
$__internal_19_$__cuda_sm20_div_u64:
        /* <DEDUP_REMOVED lines=69> */
[----:B------:R-:W-:Y:S06]  /*0bc0*/  RET.REL.NODEC R4 `(_matrix_sub_t_right) ;  /* 0xfffffff4040c7950 */ /* 0x000fec0003c3ffff */
        .weak           $__internal_20_$__cuda_sm20_rem_u64
        .type           $__internal_20_$__cuda_sm20_rem_u64,@function
        .size           $__internal_20_$__cuda_sm20_rem_u64,(.L_x_276 - $__internal_20_$__cuda_sm20_rem_u64)
$__internal_20_$__cuda_sm20_rem_u64:
        /* <DEDUP_REMOVED lines=64> */
[----:B------:R-:W-:Y:S06]  /*0fd0*/  RET.REL.NODEC R2 `(_matrix_sub_t_right) ;  /* 0xfffffff002087950 */ /* 0x000fec0003c3ffff */
.L_x_229:
        /* <DEDUP_REMOVED lines=10> */
.L_x_276:


//--------------------- .text._matrix_add_t_right --------------------------
	.section	.text._matrix_add_t_right,"ax",@progbits
	.align	128
        .global         _matrix_add_t_right
        .type           _matrix_add_t_right,@function
        .size           _matrix_add_t_right,(.L_x_278 - _matrix_add_t_right)
        .other          _matrix_add_t_right,@"STO_CUDA_ENTRY STV_DEFAULT"
_matrix_add_t_right:
.text._matrix_add_t_right:
        /* <DEDUP_REMOVED lines=43> */
.L_x_231:
[----:B------:R-:W-:-:S07]  /*02b0*/  MOV R0, 0x2d0 ;  /* 0x000002d000007802 */ /* 0x000fce0000000f00 */
[----:B------:R-:W-:Y:S05]  /*02c0*/  CALL.REL.NOINC `($__internal_22_$__cuda_sm20_rem_u64) ;  /* 0x0000000800407944 */ /* 0x000fea0003c00000 */
[----:B------:R-:W-:Y:S01]  /*02d0*/  MOV R2, R4 ;  /* 0x0000000400027202 */ /* 0x000fe20000000f00 */
[----:B------:R-:W-:-:S07]  /*02e0*/  IMAD.MOV.U32 R3, RZ, RZ, R5 ;  /* 0x000000ffff037224 */ /* 0x000fce00078e0005 */
.L_x_232:
[----:B------:R-:W-:Y:S05]  /*02f0*/  BSYNC.RECONVERGENT B0 ;  /* 0x0000000000007941 */ /* 0x000fea0003800200 */
.L_x_230:
        /* <DEDUP_REMOVED lines=26> */
.L_x_234:
[----:B------:R-:W-:-:S07]  /*04a0*/  MOV R0, 0x4c0 ;  /* 0x000004c000007802 */ /* 0x000fce0000000f00 */
[----:B------:R-:W-:Y:S05]  /*04b0*/  CALL.REL.NOINC `($__internal_21_$__cuda_sm20_div_u64) ;  /* 0x0000000000ac7944 */ /* 0x000fea0003c00000 */
[----:B------:R-:W-:Y:S02]  /*04c0*/  IMAD.MOV.U32 R4, RZ, RZ, R6 ;  /* 0x000000ffff047224 */ /* 0x000fe400078e0006 */
[----:B------:R-:W-:-:S07]  /*04d0*/  IMAD.MOV.U32 R5, RZ, RZ, R7 ;  /* 0x000000ffff057224 */ /* 0x000fce00078e0007 */
.L_x_235:
[----:B------:R-:W-:Y:S05]  /*04e0*/  BSYNC.RECONVERGENT B0 ;  /* 0x0000000000007941 */ /* 0x000fea0003800200 */
.L_x_233:
        /* <DEDUP_REMOVED lines=24> */
.L_x_237:
[----:B------:R-:W-:Y:S05]  /*0670*/  BSYNC.RECONVERGENT B6 ;  /* 0x0000000000067941 */ /* 0x000fea0003800200 */
.L_x_236:
        /* <DEDUP_REMOVED lines=12> */
[----:B--2---:R-:W-:-:S05]  /*0740*/  FADD R9, R2, R5 ;  /* 0x0000000502097221 */ /* 0x004fca0000000000 */
[----:B------:R-:W-:Y:S01]  /*0750*/  STG.E desc[UR36][R6.64], R9 ;  /* 0x0000000906007986 */ /* 0x000fe2000c101924 */
[----:B------:R-:W-:Y:S05]  /*0760*/  EXIT ;  /* 0x000000000000794d */ /* 0x000fea0003800000 */
        .weak           $__internal_21_$__cuda_sm20_div_u64
        .type           $__internal_21_$__cuda_sm20_div_u64,@function
        .size           $__internal_21_$__cuda_sm20_div_u64,($__internal_22_$__cuda_sm20_rem_u64 - $__internal_21_$__cuda_sm20_div_u64)
$__internal_21_$__cuda_sm20_div_u64:
        /* <DEDUP_REMOVED lines=69> */
[----:B------:R-:W-:Y:S06]  /*0bc0*/  RET.REL.NODEC R4 `(_matrix_add_t_right) ;  /* 0xfffffff4040c7950 */ /* 0x000fec0003c3ffff */
        .weak           $__internal_22_$__cuda_sm20_rem_u64
        .type           $__internal_22_$__cuda_sm20_rem_u64,@function
        .size           $__internal_22_$__cuda_sm20_rem_u64,(.L_x_278 - $__internal_22_$__cuda_sm20_rem_u64)
$__internal_22_$__cuda_sm20_rem_u64:
        /* <DEDUP_REMOVED lines=64> */
[----:B------:R-:W-:Y:S06]  /*0fd0*/  RET.REL.NODEC R2 `(_matrix_add_t_right) ;  /* 0xfffffff002087950 */ /* 0x000fec0003c3ffff */
.L_x_238:
        /* <DEDUP_REMOVED lines=10> */
.L_x_278:


//--------------------- .text._matrix_div_flat    --------------------------
	.section	.text._matrix_div_flat,"ax",@progbits
	.align	128
        .global         _matrix_div_flat
        .type           _matrix_div_flat,@function
        .size           _matrix_div_flat,(.L_x_279 - _matrix_div_flat)
        .other          _matrix_div_flat,@"STO_CUDA_ENTRY STV_DEFAULT"
_matrix_div_flat:
.text._matrix_div_flat:
        /* <DEDUP_REMOVED lines=15> */
[----:B------:R-:W-:Y:S01]  /*00f0*/  IADD3.X R9, PT, PT, R2, UR7, RZ, P0, !PT ;  /* 0x0000000702097c10 */ /* 0x000fe200087fe4ff */
[----:B------:R-:W0:Y:S04]  /*0100*/  LDCU.64 UR6, c[0x0][0x388] ;  /* 0x00007100ff0677ac */ /* 0x000e280008000a00 */
[----:B-1----:R-:W2:Y:S01]  /*0110*/  LDG.E R3, desc[UR4][R8.64] ;  /* 0x0000000408037981 */ /* 0x002ea2000c1e1900 */
        /* <DEDUP_REMOVED lines=13> */
[----:B------:R-:W-:Y:S05]  /*01f0*/  CALL.REL.NOINC `($__internal_23_$__cuda_sm3x_div_rn_noftz_f32_slowpath) ;  /* 0x00000000001c7944 */ /* 0x000fea0003c00000 */
[----:B------:R-:W-:-:S07]  /*0200*/  IMAD.MOV.U32 R11, RZ, RZ, R0 ;  /* 0x000000ffff0b7224 */ /* 0x000fce00078e0000 */
.L_x_240:
[----:B------:R-:W-:Y:S05]  /*0210*/  BSYNC.RECONVERGENT B0 ;  /* 0x0000000000007941 */ /* 0x000fea0003800200 */
.L_x_239:
[----:B------:R-:W0:Y:S02]  /*0220*/  LDCU.64 UR6, c[0x0][0x380] ;  /* 0x00007000ff0677ac */ /* 0x000e240008000a00 */
[----:B0-----:R-:W-:-:S04]  /*0230*/  IADD3 R4, P0, PT, R4, UR6, RZ ;  /* 0x0000000604047c10 */ /* 0x001fc8000ff1e0ff */
[----:B------:R-:W-:-:S05]  /*0240*/  IADD3.X R5, PT, PT, R2, UR7, RZ, P0, !PT ;  /* 0x0000000702057c10 */ /* 0x000fca00087fe4ff */
[----:B------:R-:W-:Y:S01]  /*0250*/  STG.E desc[UR4][R4.64], R11 ;  /* 0x0000000b04007986 */ /* 0x000fe2000c101904 */
[----:B------:R-:W-:Y:S05]  /*0260*/  EXIT ;  /* 0x000000000000794d */ /* 0x000fea0003800000 */
        .weak           $__internal_23_$__cuda_sm3x_div_rn_noftz_f32_slowpath
        .type           $__internal_23_$__cuda_sm3x_div_rn_noftz_f32_slowpath,@function
        .size           $__internal_23_$__cuda_sm3x_div_rn_noftz_f32_slowpath,(.L_x_279 - $__internal_23_$__cuda_sm3x_div_rn_noftz_f32_slowpath)
$__internal_23_$__cuda_sm3x_div_rn_noftz_f32_slowpath:
[--C-:B------:R-:W-:Y:S01]  /*0270*/  SHF.R.U32.HI R7, RZ, 0x17, R3.reuse ;  /* 0x00000017ff077819 */ /* 0x100fe20000011603 */
[----:B------:R-:W-:Y:S01]  /*0280*/  BSSY.RECONVERGENT B1, `(.L_x_241) ;  /* 0x0000064000017945 */ /* 0x000fe20003800200 */
[--C-:B------:R-:W-:Y:S01]  /*0290*/  SHF.R.U32.HI R5, RZ, 0x17, R0.reuse ;  /* 0x00000017ff057819 */ /* 0x100fe20000011600 */
[----:B------:R-:W-:Y:S01]  /*02a0*/  IMAD.MOV.U32 R8, RZ, RZ, R0 ;  /* 0x000000ffff087224 */ /* 0x000fe200078e0000 */
[----:B------:R-:W-:Y:S01]  /*02b0*/  LOP3.LUT R7, R7, 0xff, RZ, 0xc0, !PT ;  /* 0x000000ff07077812 */ /* 0x000fe200078ec0ff */
[----:B------:R-:W-:Y:S01]  /*02c0*/  IMAD.MOV.U32 R9, RZ, RZ, R3 ;  /* 0x000000ffff097224 */ /* 0x000fe200078e0003 */
[----:B------:R-:W-:-:S03]  /*02d0*/  LOP3.LUT R5, R5, 0xff, RZ, 0xc0, !PT ;  /* 0x000000ff05057812 */ /* 0x000fc600078ec0ff */
        /* <DEDUP_REMOVED lines=29> */
.L_x_242:
        /* <DEDUP_REMOVED lines=51> */
.L_x_249:
[----:B------:R-:W-:-:S04]  /*07e0*/  LOP3.LUT R0, R0, 0x80000000, RZ, 0xc0, !PT ;  /* 0x8000000000007812 */ /* 0x000fc800078ec0ff */
[----:B------:R-:W-:Y:S01]  /*07f0*/  LOP3.LUT R0, R0, 0x7f800000, RZ, 0xfc, !PT ;  /* 0x7f80000000007812 */ /* 0x000fe200078efcff */
[----:B------:R-:W-:Y:S06]  /*0800*/  BRA `(.L_x_250) ;  /* 0x0000000000047947 */ /* 0x000fec0003800000 */
.L_x_248:
[----:B------:R-:W-:-:S07]  /*0810*/  IMAD R0, R5, 0x800000, R0 ;  /* 0x0080000005007824 */ /* 0x000fce00078e0200 */
.L_x_250:
[----:B------:R-:W-:Y:S05]  /*0820*/  BSYNC.RECONVERGENT B2 ;  /* 0x0000000000027941 */ /* 0x000fea0003800200 */
.L_x_247:
[----:B------:R-:W-:Y:S05]  /*0830*/  BRA `(.L_x_251) ;  /* 0x0000000000207947 */ /* 0x000fea0003800000 */
.L_x_246:
[----:B------:R-:W-:-:S04]  /*0840*/  LOP3.LUT R0, R9, 0x80000000, R8, 0x48, !PT ;  /* 0x8000000009007812 */ /* 0x000fc800078e4808 */
[----:B------:R-:W-:Y:S01]  /*0850*/  LOP3.LUT R0, R0, 0x7f800000, RZ, 0xfc, !PT ;  /* 0x7f80000000007812 */ /* 0x000fe200078efcff */
[----:B------:R-:W-:Y:S06]  /*0860*/  BRA `(.L_x_251) ;  /* 0x0000000000147947 */ /* 0x000fec0003800000 */
.L_x_245:
[----:B------:R-:W-:Y:S01]  /*0870*/  LOP3.LUT R0, R9, 0x80000000, R8, 0x48, !PT ;  /* 0x8000000009007812 */ /* 0x000fe200078e4808 */
[----:B------:R-:W-:Y:S06]  /*0880*/  BRA `(.L_x_251) ;  /* 0x00000000000c7947 */ /* 0x000fec0003800000 */
.L_x_244:
[----:B------:R-:W0:Y:S01]  /*0890*/  MUFU.RSQ R0, -QNAN ;  /* 0xffc0000000007908 */ /* 0x000e220000001400 */
[----:B------:R-:W-:Y:S05]  /*08a0*/  BRA `(.L_x_251) ;  /* 0x0000000000047947 */ /* 0x000fea0003800000 */
.L_x_243:
[----:B------:R-:W-:-:S07]  /*08b0*/  FADD.FTZ R0, R0, R3 ;  /* 0x0000000300007221 */ /* 0x000fce0000010000 */
.L_x_251:
[----:B------:R-:W-:Y:S05]  /*08c0*/  BSYNC.RECONVERGENT B1 ;  /* 0x0000000000017941 */ /* 0x000fea0003800200 */
.L_x_241:
[----:B------:R-:W-:-:S04]  /*08d0*/  IMAD.MOV.U32 R7, RZ, RZ, 0x0 ;  /* 0x00000000ff077424 */ /* 0x000fc800078e00ff */
[----:B0-----:R-:W-:Y:S05]  /*08e0*/  RET.REL.NODEC R6 `(_matrix_div_flat) ;  /* 0xfffffff406c47950 */ /* 0x001fea0003c3ffff */
.L_x_252:
        /* <DEDUP_REMOVED lines=9> */
.L_x_279:


//--------------------- .text._matrix_mul_flat    --------------------------
	.section	.text._matrix_mul_flat,"ax",@progbits
	.align	128
        .global         _matrix_mul_flat
        .type           _matrix_mul_flat,@function
        .size           _matrix_mul_flat,(.L_x_324 - _matrix_mul_flat)
        .other          _matrix_mul_flat,@"STO_CUDA_ENTRY STV_DEFAULT"
_matrix_mul_flat:
.text._matrix_mul_flat:
        /* <DEDUP_REMOVED lines=13> */
[----:B------:R-:W1:Y:S01]  /*00d0*/  LDCU.128 UR8, c[0x0][0x380] ;  /* 0x00007000ff0877ac */ /* 0x000e620008000c00 */
[----:B------:R-:W2:Y:S02]  /*00e0*/  LDCU.64 UR4, c[0x0][0x358] ;  /* 0x00006b00ff0477ac */ /* 0x000ea40008000a00 */
[C---:B0-----:R-:W-:Y:S02]  /*00f0*/  IADD3 R4, P1, PT, R6.reuse, UR6, RZ ;  /* 0x0000000606047c10 */ /* 0x041fe4000ff3e0ff */
[----:B-1----:R-:W-:Y:S02]  /*0100*/  IADD3 R2, P0, PT, R6, UR10, RZ ;  /* 0x0000000a06027c10 */ /* 0x002fe4000ff1e0ff */
[----:B------:R-:W-:-:S02]  /*0110*/  IADD3.X R5, PT, PT, R0, UR7, RZ, P1, !PT ;  /* 0x0000000700057c10 */ /* 0x000fc40008ffe4ff */
[----:B------:R-:W-:-:S04]  /*0120*/  IADD3.X R3, PT, PT, R0, UR11, RZ, P0, !PT ;  /* 0x0000000b00037c10 */ /* 0x000fc800087fe4ff */
[----:B--2---:R-:W2:Y:S04]  /*0130*/  LDG.E R5, desc[UR4][R4.64] ;  /* 0x0000000404057981 */ /* 0x004ea8000c1e1900 */
[----:B------:R-:W2:Y:S01]  /*0140*/  LDG.E R2, desc[UR4][R2.64] ;  /* 0x0000000402027981 */ /* 0x000ea2000c1e1900 */
[----:B------:R-:W-:-:S04]  /*0150*/  IADD3 R6, P0, PT, R6, UR8, RZ ;  /* 0x0000000806067c10 */ /* 0x000fc8000ff1e0ff */
[----:B------:R-:W-:Y:S01]  /*0160*/  IADD3.X R7, PT, PT, R0, UR9, RZ, P0, !PT ;  /* 0x0000000900077c10 */ /* 0x000fe200087fe4ff */
[----:B--2---:R-:W-:-:S05]  /*0170*/  FMUL R9, R2, R5 ;  /* 0x0000000502097220 */ /* 0x004fca0000400000 */
[----:B------:R-:W-:Y:S01]  /*0180*/  STG.E desc[UR4][R6.64], R9 ;  /* 0x0000000906007986 */ /* 0x000fe2000c101904 */
[----:B------:R-:W-:Y:S05]  /*0190*/  EXIT ;  /* 0x000000000000794d */ /* 0x000fea0003800000 */
.L_x_253:
        /* <DEDUP_REMOVED lines=14> */
.L_x_324:


//--------------------- .text._matrix_sub_flat    --------------------------
	.section	.text._matrix_sub_flat,"ax",@progbits
	.align	128
        .global         _matrix_sub_flat
        .type           _matrix_sub_flat,@function
        .size           _matrix_sub_flat,(.L_x_325 - _matrix_sub_flat)
        .other          _matrix_sub_flat,@"STO_CUDA_ENTRY STV_DEFAULT"
_matrix_sub_flat:
.text._matrix_sub_flat:
        /* <DEDUP_REMOVED lines=23> */
[----:B--2---:R-:W-:-:S05]  /*0170*/  FADD R9, R2, -R5 ;  /* 0x8000000502097221 */ /* 0x004fca0000000000 */
[----:B------:R-:W-:Y:S01]  /*0180*/  STG.E desc[UR4][R6.64], R9 ;  /* 0x0000000906007986 */ /* 0x000fe2000c101904 */
[----:B------:R-:W-:Y:S05]  /*0190*/  EXIT ;  /* 0x000000000000794d */ /* 0x000fea0003800000 */
.L_x_254:
        /* <DEDUP_REMOVED lines=14> */
.L_x_325:


//--------------------- .text._matrix_add_flat    --------------------------
	.section	.text._matrix_add_flat,"ax",@progbits
	.align	128
        .global         _matrix_add_flat
        .type           _matrix_add_flat,@function
        .size           _matrix_add_flat,(.L_x_326 - _matrix_add_flat)
        .other          _matrix_add_flat,@"STO_CUDA_ENTRY STV_DEFAULT"
_matrix_add_flat:
.text._matrix_add_flat:
        /* <DEDUP_REMOVED lines=23> */
[----:B--2---:R-:W-:-:S05]  /*0170*/  FADD R9, R2, R5 ;  /* 0x0000000502097221 */ /* 0x004fca0000000000 */
[----:B------:R-:W-:Y:S01]  /*0180*/  STG.E desc[UR4][R6.64], R9 ;  /* 0x0000000906007986 */ /* 0x000fe2000c101904 */
[----:B------:R-:W-:Y:S05]  /*0190*/  EXIT ;  /* 0x000000000000794d */ /* 0x000fea0003800000 */
.L_x_255:
        /* <DEDUP_REMOVED lines=14> */
.L_x_326:


//--------------------- .nv.global.init           --------------------------
	.section	.nv.global.init,"aw",@progbits
	.align	4
.nv.global.init:
	.type		mrg32k3aM1SubSeq,@object
	.size		mrg32k3aM1SubSeq,(mrg32k3aM2SubSeq - mrg32k3aM1SubSeq)
mrg32k3aM1SubSeq:
        /*0000*/ 	.byte	0x0b, 0xcc, 0xee, 0x04, 0x73, 0x29, 0x8b, 0x6f, 0xf6, 0x53, 0x03, 0xf6, 0x23, 0xf6, 0xea, 0xda
        /* <DEDUP_REMOVED lines=125> */
	.type		mrg32k3aM2SubSeq,@object
	.size		mrg32k3aM2SubSeq,(mrg32k3aM1 - mrg32k3aM2SubSeq)
mrg32k3aM2SubSeq:
        /* <DEDUP_REMOVED lines=126> */
	.type		mrg32k3aM1,@object
	.size		mrg32k3aM1,(mrg32k3aM1Seq - mrg32k3aM1)
mrg32k3aM1:
        /* <DEDUP_REMOVED lines=144> */
	.type		mrg32k3aM1Seq,@object
	.size		mrg32k3aM1Seq,(mrg32k3aM2 - mrg32k3aM1Seq)
mrg32k3aM1Seq:
        /* <DEDUP_REMOVED lines=144> */
	.type		mrg32k3aM2,@object
	.size		mrg32k3aM2,(mrg32k3aM2Seq - mrg32k3aM2)
mrg32k3aM2:
        /* <DEDUP_REMOVED lines=144> */
	.type		mrg32k3aM2Seq,@object
	.size		mrg32k3aM2Seq,(precalc_xorwow_matrix - mrg32k3aM2Seq)
mrg32k3aM2Seq:
        /* <DEDUP_REMOVED lines=144> */
	.type		precalc_xorwow_matrix,@object
	.size		precalc_xorwow_matrix,(precalc_xorwow_offset_matrix - precalc_xorwow_matrix)
precalc_xorwow_matrix:
        /* <DEDUP_REMOVED lines=6400> */
	.type		precalc_xorwow_offset_matrix,@object
	.size		precalc_xorwow_offset_matrix,($str - precalc_xorwow_offset_matrix)
precalc_xorwow_offset_matrix:
        /* <DEDUP_REMOVED lines=6400> */
	.type		$str,@object
	.size		$str,($str$1 - $str)
$str:
        /*353c0*/ 	.byte	0x69, 0x6e, 0x64, 0x65, 0x78, 0x20, 0x3c, 0x20, 0x6c, 0x65, 0x6e, 0x00
	.type		$str$1,@object
	.size		$str$1,(__unnamed_5 - $str$1)
$str$1:
        /*353cc*/ 	.byte	0x2f, 0x74, 0x6d, 0x70, 0x2f, 0x73, 0x61, 0x73, 0x73, 0x5f, 0x63, 0x75, 0x5f, 0x72, 0x32, 0x6c
        /*353dc*/ 	.byte	0x70, 0x6b, 0x35, 0x6e, 0x30, 0x2f, 0x6b, 0x2e, 0x63, 0x75, 0x00
	.type		__unnamed_5,@object
	.size		__unnamed_5,(__unnamed_6 - __unnamed_5)
__unnamed_5:
        /*353e7*/ 	.byte	0x76, 0x6f, 0x69, 0x64, 0x20, 0x5f, 0x6d, 0x61, 0x74, 0x72, 0x69, 0x78, 0x5f, 0x73, 0x75, 0x62
        /*353f7*/ 	.byte	0x5f, 0x74, 0x5f, 0x6c, 0x65, 0x66, 0x74, 0x28, 0x66, 0x6c, 0x6f, 0x61, 0x74, 0x20, 0x2a, 0x2c
        /*35407*/ 	.byte	0x20, 0x66, 0x6c, 0x6f, 0x61, 0x74, 0x20, 0x2a, 0x2c, 0x20, 0x66, 0x6c, 0x6f, 0x61, 0x74, 0x20
        /*35417*/ 	.byte	0x2a, 0x2c, 0x20, 0x75, 0x6e, 0x73, 0x69, 0x67, 0x6e, 0x65, 0x64, 0x20, 0x6c, 0x6f, 0x6e, 0x67
        /*35427*/ 	.byte	0x2c, 0x20, 0x75, 0x6e, 0x73, 0x69, 0x67, 0x6e, 0x65, 0x64, 0x20, 0x6c, 0x6f, 0x6e, 0x67, 0x2c
        /*35437*/ 	.byte	0x20, 0x75, 0x6e, 0x73, 0x69, 0x67, 0x6e, 0x65, 0x64, 0x20, 0x6c, 0x6f, 0x6e, 0x67, 0x29, 0x00
	.type		__unnamed_6,@object
	.size		__unnamed_6,(__unnamed_3 - __unnamed_6)
__unnamed_6:
        /*35447*/ 	.byte	0x76, 0x6f, 0x69, 0x64, 0x20, 0x5f, 0x6d, 0x61, 0x74, 0x72, 0x69, 0x78, 0x5f, 0x64, 0x69, 0x76
        /*35457*/ 	.byte	0x5f, 0x74, 0x5f, 0x6c, 0x65, 0x66, 0x74, 0x28, 0x66, 0x6c, 0x6f, 0x61, 0x74, 0x20, 0x2a, 0x2c
        /*35467*/ 	.byte	0x20, 0x66, 0x6c, 0x6f, 0x61, 0x74, 0x20, 0x2a, 0x2c, 0x20, 0x66, 0x6c, 0x6f, 0x61, 0x74, 0x20
        /*35477*/ 	.byte	0x2a, 0x2c, 0x20, 0x75, 0x6e, 0x73, 0x69, 0x67, 0x6e, 0x65, 0x64, 0x20, 0x6c, 0x6f, 0x6e, 0x67
        /*35487*/ 	.byte	0x2c, 0x20, 0x75, 0x6e, 0x73, 0x69, 0x67, 0x6e, 0x65, 0x64, 0x20, 0x6c, 0x6f, 0x6e, 0x67, 0x2c
        /*35497*/ 	.byte	0x20, 0x75, 0x6e, 0x73, 0x69, 0x67, 0x6e, 0x65, 0x64, 0x20, 0x6c, 0x6f, 0x6e, 0x67, 0x29, 0x00
	.type		__unnamed_3,@object
	.size		__unnamed_3,(__unnamed_1 - __unnamed_3)
__unnamed_3:
        /*354a7*/ 	.byte	0x76, 0x6f, 0x69, 0x64, 0x20, 0x5f, 0x6d, 0x61, 0x74, 0x72, 0x69, 0x78, 0x5f, 0x6d, 0x75, 0x6c
        /*354b7*/ 	.byte	0x5f, 0x74, 0x5f, 0x72, 0x69, 0x67, 0x68, 0x74, 0x28, 0x66, 0x6c, 0x6f, 0x61, 0x74, 0x20, 0x2a
        /*354c7*/ 	.byte	0x2c, 0x20, 0x66, 0x6c, 0x6f, 0x61, 0x74, 0x20, 0x2a, 0x2c, 0x20, 0x66, 0x6c, 0x6f, 0x61, 0x74
        /*354d7*/ 	.byte	0x20, 0x2a, 0x2c, 0x20, 0x75, 0x6e, 0x73, 0x69, 0x67, 0x6e, 0x65, 0x64, 0x20, 0x6c, 0x6f, 0x6e
        /*354e7*/ 	.byte	0x67, 0x2c, 0x20, 0x75, 0x6e, 0x73, 0x69, 0x67, 0x6e, 0x65, 0x64, 0x20, 0x6c, 0x6f, 0x6e, 0x67
        /*354f7*/ 	.byte	0x2c, 0x20, 0x75, 0x6e, 0x73, 0x69, 0x67, 0x6e, 0x65, 0x64, 0x20, 0x6c, 0x6f, 0x6e, 0x67, 0x29
        /*35507*/ 	.byte	0x00
	.type		__unnamed_1,@object
	.size		__unnamed_1,(__unnamed_4 - __unnamed_1)
__unnamed_1:
        /*35508*/ 	.byte	0x76, 0x6f, 0x69, 0x64, 0x20, 0x5f, 0x6d, 0x61, 0x74, 0x72, 0x69, 0x78, 0x5f, 0x61, 0x64, 0x64
        /*35518*/ 	.byte	0x5f, 0x74, 0x5f, 0x72, 0x69, 0x67, 0x68, 0x74, 0x28, 0x66, 0x6c, 0x6f, 0x61, 0x74, 0x20, 0x2a
        /*35528*/ 	.byte	0x2c, 0x20, 0x66, 0x6c, 0x6f, 0x61, 0x74, 0x20, 0x2a, 0x2c, 0x20, 0x66, 0x6c, 0x6f, 0x61, 0x74
        /*35538*/ 	.byte	0x20, 0x2a, 0x2c, 0x20, 0x75, 0x6e, 0x73, 0x69, 0x67, 0x6e, 0x65, 0x64, 0x20, 0x6c, 0x6f, 0x6e
        /*35548*/ 	.byte	0x67, 0x2c, 0x20, 0x75, 0x6e, 0x73, 0x69, 0x67, 0x6e, 0x65, 0x64, 0x20, 0x6c, 0x6f, 0x6e, 0x67
        /*35558*/ 	.byte	0x2c, 0x20, 0x75, 0x6e, 0x73, 0x69, 0x67, 0x6e, 0x65, 0x64, 0x20, 0x6c, 0x6f, 0x6e, 0x67, 0x29
        /*35568*/ 	.byte	0x00
	.type		__unnamed_4,@object
	.size		__unnamed_4,(__unnamed_2 - __unnamed_4)
__unnamed_4:
        /*35569*/ 	.byte	0x76, 0x6f, 0x69, 0x64, 0x20, 0x5f, 0x6d, 0x61, 0x74, 0x72, 0x69, 0x78, 0x5f, 0x64, 0x69, 0x76
        /*35579*/ 	.byte	0x5f, 0x74, 0x5f, 0x72, 0x69, 0x67, 0x68, 0x74, 0x28, 0x66, 0x6c, 0x6f, 0x61, 0x74, 0x20, 0x2a
        /*35589*/ 	.byte	0x2c, 0x20, 0x66, 0x6c, 0x6f, 0x61, 0x74, 0x20, 0x2a, 0x2c, 0x20, 0x66, 0x6c, 0x6f, 0x61, 0x74
        /*35599*/ 	.byte	0x20, 0x2a, 0x2c, 0x20, 0x75, 0x6e, 0x73, 0x69, 0x67, 0x6e, 0x65, 0x64, 0x20, 0x6c, 0x6f, 0x6e
        /*355a9*/ 	.byte	0x67, 0x2c, 0x20, 0x75, 0x6e, 0x73, 0x69, 0x67, 0x6e, 0x65, 0x64, 0x20, 0x6c, 0x6f, 0x6e, 0x67
        /*355b9*/ 	.byte	0x2c, 0x20, 0x75, 0x6e, 0x73, 0x69, 0x67, 0x6e, 0x65, 0x64, 0x20, 0x6c, 0x6f, 0x6e, 0x67, 0x29
        /*355c9*/ 	.byte	0x00
	.type		__unnamed_2,@object
	.size		__unnamed_2,(.L_10 - __unnamed_2)
__unnamed_2:
        /*355ca*/ 	.byte	0x76, 0x6f, 0x69, 0x64, 0x20, 0x5f, 0x6d, 0x61, 0x74, 0x72, 0x69, 0x78, 0x5f, 0x73, 0x75, 0x62
        /*355da*/ 	.byte	0x5f, 0x74, 0x5f, 0x72, 0x69, 0x67, 0x68, 0x74, 0x28, 0x66, 0x6c, 0x6f, 0x61, 0x74, 0x20, 0x2a
        /*355ea*/ 	.byte	0x2c, 0x20, 0x66, 0x6c, 0x6f, 0x61, 0x74, 0x20, 0x2a, 0x2c, 0x20, 0x66, 0x6c, 0x6f, 0x61, 0x74
        /*355fa*/ 	.byte	0x20, 0x2a, 0x2c, 0x20, 0x75, 0x6e, 0x73, 0x69, 0x67, 0x6e, 0x65, 0x64, 0x20, 0x6c, 0x6f, 0x6e
        /*3560a*/ 	.byte	0x67, 0x2c, 0x20, 0x75, 0x6e, 0x73, 0x69, 0x67, 0x6e, 0x65, 0x64, 0x20, 0x6c, 0x6f, 0x6e, 0x67
        /*3561a*/ 	.byte	0x2c, 0x20, 0x75, 0x6e, 0x73, 0x69, 0x67, 0x6e, 0x65, 0x64, 0x20, 0x6c, 0x6f, 0x6e, 0x67, 0x29
        /*3562a*/ 	.byte	0x00
.L_10:


//--------------------- .nv.shared._Z10mse_kernelPfPKfS1_m --------------------------
	.section	.nv.shared._Z10mse_kernelPfPKfS1_m,"aw",@nobits
	.sectionflags	@""
	.align	16
	.zero		1024


//--------------------- .nv.shared.reserved.0     --------------------------
	.section	.nv.shared.reserved.0,"aw",@nobits
	.weak		__nv_reservedSMEM_offset_0_alias
	.size		__nv_reservedSMEM_offset_0_alias, 0, 64
	.other		__nv_reservedSMEM_offset_0_alias,@"STO_CUDA_RESERVED_SHARED STV_DEFAULT"
__nv_reservedSMEM_offset_0_alias:
	.zero		0
	.zero		64


//--------------------- .nv.shared._Z10_mse_primePfS_S_fm --------------------------
	.section	.nv.shared._Z10_mse_primePfS_S_fm,"aw",@nobits
	.sectionflags	@""
	.align	16
	.zero		1024


//--------------------- .nv.shared._Z19_adam_update_paramsPfS_S_S_S_S_S_S_ffffffmm --------------------------
	.section	.nv.shared._Z19_adam_update_paramsPfS_S_S_S_S_S_S_ffffffmm,"aw",@nobits
	.sectionflags	@""
	.align	16
	.zero		1024


//--------------------- .nv.shared._Z17_backward_sigmoidPfS_S_m --------------------------
	.section	.nv.shared._Z17_backward_sigmoidPfS_S_m,"aw",@nobits
	.sectionflags	@""
	.align	16
	.zero		1024


//--------------------- .nv.shared._Z14_backward_tanhPfS_S_m --------------------------
	.section	.nv.shared._Z14_backward_tanhPfS_S_m,"aw",@nobits
	.sectionflags	@""
	.align	16
	.zero		1024


//--------------------- .nv.shared._Z20_backward_leaky_reluPfS_S_m --------------------------
	.section	.nv.shared._Z20_backward_leaky_reluPfS_S_m,"aw",@nobits
	.sectionflags	@""
	.align	16
	.zero		1024


//--------------------- .nv.shared._Z14_update_paramsPfS_S_S_fmm --------------------------
	.section	.nv.shared._Z14_update_paramsPfS_S_S_fmm,"aw",@nobits
	.sectionflags	@""
	.align	16
	.zero		1024


//--------------------- .nv.shared._Z13_backward_mlpPfS_S_S_S_S_mmm --------------------------
	.section	.nv.shared._Z13_backward_mlpPfS_S_S_S_S_mmm,"aw",@nobits
	.sectionflags	@""
	.align	16
	.zero		1024


//--------------------- .nv.shared._Z12_forward_mlpPfS_S_S_mmm --------------------------
	.section	.nv.shared._Z12_forward_mlpPfS_S_S_mmm,"aw",@nobits
	.sectionflags	@""
	.align	16
	.zero		1024


//--------------------- .nv.shared._Z12_vec_f64_cmpPdS_Pim --------------------------
	.section	.nv.shared._Z12_vec_f64_cmpPdS_Pim,"aw",@nobits
	.sectionflags	@""
	.align	16
	.zero		1024


//--------------------- .nv.shared._Z12_vec_f32_cmpPfS_Pim --------------------------
	.section	.nv.shared._Z12_vec_f32_cmpPfS_Pim,"aw",@nobits
	.sectionflags	@""
	.align	16
	.zero		1024


//--------------------- .nv.shared._Z12_vec_u64_cmpPmS_Pim --------------------------
	.section	.nv.shared._Z12_vec_u64_cmpPmS_Pim,"aw",@nobits
	.sectionflags	@""
	.align	16
	.zero		1024


//--------------------- .nv.shared._Z12_vec_u32_cmpPjS_Pim --------------------------
	.section	.nv.shared._Z12_vec_u32_cmpPjS_Pim,"aw",@nobits
	.sectionflags	@""
	.align	16
	.zero		1024


//--------------------- .nv.shared._Z12_vec_u16_cmpPtS_Pim --------------------------
	.section	.nv.shared._Z12_vec_u16_cmpPtS_Pim,"aw",@nobits
	.sectionflags	@""
	.align	16
	.zero		1024


//--------------------- .nv.shared._Z11_vec_u8_cmpPhS_Pim --------------------------
	.section	.nv.shared._Z11_vec_u8_cmpPhS_Pim,"aw",@nobits
	.sectionflags	@""
	.align	16
	.zero		1024


//--------------------- .nv.shared._Z12_vec_i64_cmpPlS_Pim --------------------------
	.section	.nv.shared._Z12_vec_i64_cmpPlS_Pim,"aw",@nobits
	.sectionflags	@""
	.align	16
	.zero		1024


//--------------------- .nv.shared._Z12_vec_i32_cmpPiS_S_m --------------------------
	.section	.nv.shared._Z12_vec_i32_cmpPiS_S_m,"aw",@nobits
	.sectionflags	@""
	.align	16
	.zero		1024


//--------------------- .nv.shared._Z12_vec_i16_cmpPsS_Pim --------------------------
	.section	.nv.shared._Z12_vec_i16_cmpPsS_Pim,"aw",@nobits
	.sectionflags	@""
	.align	16
	.zero		1024


//--------------------- .nv.shared._Z11_vec_i8_cmpPaS_Pim --------------------------
	.section	.nv.shared._Z11_vec_i8_cmpPaS_Pim,"aw",@nobits
	.sectionflags	@""
	.align	16
	.zero		1024


//--------------------- .nv.shared._Z14_vec_usize_cmpPmS_Pim --------------------------
	.section	.nv.shared._Z14_vec_usize_cmpPmS_Pim,"aw",@nobits
	.sectionflags	@""
	.align	16
	.zero		1024


//--------------------- .nv.shared._Z24_matrix_value_type_cmp_tPfS_Pimmm --------------------------
	.section	.nv.shared._Z24_matrix_value_type_cmp_tPfS_Pimmm,"aw",@nobits
	.sectionflags	@""
	.align	16
	.zero		1024


//--------------------- .nv.shared._Z27_matrix_value_type_cmp_flatPfS_Pim --------------------------
	.section	.nv.shared._Z27_matrix_value_type_cmp_flatPfS_Pim,"aw",@nobits
	.sectionflags	@""
	.align	16
	.zero		1024


//--------------------- .nv.shared._Z8_uniformPfP17curandStateXORWOWm --------------------------
	.section	.nv.shared._Z8_uniformPfP17curandStateXORWOWm,"aw",@nobits
	.sectionflags	@""
	.align	16
	.zero		1024


//--------------------- .nv.shared._Z7_normalPfP17curandStateXORWOWm --------------------------
	.section	.nv.shared._Z7_normalPfP17curandStateXORWOWm,"aw",@nobits
	.sectionflags	@""
	.align	16
	.zero		1024


//--------------------- .nv.shared._Z19_init_curand_statesP17curandStateXORWOWmm --------------------------
	.section	.nv.shared._Z19_init_curand_statesP17curandStateXORWOWmm,"aw",@nobits
	.sectionflags	@""
	.align	16
	.zero		1024


//--------------------- .nv.shared._Z8_sigmoidPfS_m --------------------------
	.section	.nv.shared._Z8_sigmoidPfS_m,"aw",@nobits
	.sectionflags	@""
	.align	16
	.zero		1024


//--------------------- .nv.shared._Z12_matrix_tanhPfS_m --------------------------
	.section	.nv.shared._Z12_matrix_tanhPfS_m,"aw",@nobits
	.sectionflags	@""
	.align	16
	.zero		1024


//--------------------- .nv.shared._Z17_leaky_relu_primePfS_m --------------------------
	.section	.nv.shared._Z17_leaky_relu_primePfS_m,"aw",@nobits
	.sectionflags	@""
	.align	16
	.zero		1024


//--------------------- .nv.shared._Z11_leaky_reluPfS_m --------------------------
	.section	.nv.shared._Z11_leaky_reluPfS_m,"aw",@nobits
	.sectionflags	@""
	.align	16
	.zero		1024


//--------------------- .nv.shared._Z11_matrix_negPfS_m --------------------------
	.section	.nv.shared._Z11_matrix_negPfS_m,"aw",@nobits
	.sectionflags	@""
	.align	16
	.zero		1024


//--------------------- .nv.shared._Z7_sqwarePfS_m --------------------------
	.section	.nv.shared._Z7_sqwarePfS_m,"aw",@nobits
	.sectionflags	@""
	.align	16
	.zero		1024


//--------------------- .nv.shared._Z18_scalar_matrix_divPffS_m --------------------------
	.section	.nv.shared._Z18_scalar_matrix_divPffS_m,"aw",@nobits
	.sectionflags	@""
	.align	16
	.zero		1024


//--------------------- .nv.shared._Z18_scalar_matrix_subPffS_m --------------------------
	.section	.nv.shared._Z18_scalar_matrix_subPffS_m,"aw",@nobits
	.sectionflags	@""
	.align	16
	.zero		1024


//--------------------- .nv.shared._Z18_matrix_scalar_divPfS_fm --------------------------
	.section	.nv.shared._Z18_matrix_scalar_divPfS_fm,"aw",@nobits
	.sectionflags	@""
	.align	16
	.zero		1024


//--------------------- .nv.shared._Z18_matrix_scalar_mulPfS_fm --------------------------
	.section	.nv.shared._Z18_matrix_scalar_mulPfS_fm,"aw",@nobits
	.sectionflags	@""
	.align	16
	.zero		1024


//--------------------- .nv.shared._Z18_matrix_scalar_subPfS_fm --------------------------
	.section	.nv.shared._Z18_matrix_scalar_subPfS_fm,"aw",@nobits
	.sectionflags	@""
	.align	16
	.zero		1024


//--------------------- .nv.shared._Z18_matrix_scalar_addPfS_fm --------------------------
	.section	.nv.shared._Z18_matrix_scalar_addPfS_fm,"aw",@nobits
	.sectionflags	@""
	.align	16
	.zero		1024


//--------------------- .nv.shared._matrix_div_t_left --------------------------
	.section	.nv.shared._matrix_div_t_left,"aw",@nobits
	.sectionflags	@""
	.align	16
	.zero		1024


//--------------------- .nv.shared._matrix_sub_t_left --------------------------
	.section	.nv.shared._matrix_sub_t_left,"aw",@nobits
	.sectionflags	@""
	.align	16
	.zero		1024


//--------------------- .nv.shared._matrix_div_t_right --------------------------
	.section	.nv.shared._matrix_div_t_right,"aw",@nobits
	.sectionflags	@""
	.align	16
	.zero		1024


//--------------------- .nv.shared._matrix_mul_t_right --------------------------
	.section	.nv.shared._matrix_mul_t_right,"aw",@nobits
	.sectionflags	@""
	.align	16
	.zero		1024


//--------------------- .nv.shared._matrix_sub_t_right --------------------------
	.section	.nv.shared._matrix_sub_t_right,"aw",@nobits
	.sectionflags	@""
	.align	16
	.zero		1024


//--------------------- .nv.shared._matrix_add_t_right --------------------------
	.section	.nv.shared._matrix_add_t_right,"aw",@nobits
	.sectionflags	@""
	.align	16
	.zero		1024


//--------------------- .nv.shared._matrix_div_flat --------------------------
	.section	.nv.shared._matrix_div_flat,"aw",@nobits
	.sectionflags	@""
	.align	16
	.zero		1024


//--------------------- .nv.shared._matrix_mul_flat --------------------------
	.section	.nv.shared._matrix_mul_flat,"aw",@nobits
	.sectionflags	@""
	.align	16
	.zero		1024


//--------------------- .nv.shared._matrix_sub_flat --------------------------
	.section	.nv.shared._matrix_sub_flat,"aw",@nobits
	.sectionflags	@""
	.align	16
	.zero		1024


//--------------------- .nv.shared._matrix_add_flat --------------------------
	.section	.nv.shared._matrix_add_flat,"aw",@nobits
	.sectionflags	@""
	.align	16
	.zero		1024


//--------------------- .nv.constant0._Z10mse_kernelPfPKfS1_m --------------------------
	.section	.nv.constant0._Z10mse_kernelPfPKfS1_m,"a",@progbits
	.sectionflags	@""
	.align	4
.nv.constant0._Z10mse_kernelPfPKfS1_m:
	.zero		928


//--------------------- .nv.constant0._Z10_mse_primePfS_S_fm --------------------------
	.section	.nv.constant0._Z10_mse_primePfS_S_fm,"a",@progbits
	.sectionflags	@""
	.align	4
.nv.constant0._Z10_mse_primePfS_S_fm:
	.zero		936


//--------------------- .nv.constant0._Z19_adam_update_paramsPfS_S_S_S_S_S_S_ffffffmm --------------------------
	.section	.nv.constant0._Z19_adam_update_paramsPfS_S_S_S_S_S_S_ffffffmm,"a",@progbits
	.sectionflags	@""
	.align	4
.nv.constant0._Z19_adam_update_paramsPfS_S_S_S_S_S_S_ffffffmm:
	.zero		1000


//--------------------- .nv.constant0._Z17_backward_sigmoidPfS_S_m --------------------------
	.section	.nv.constant0._Z17_backward_sigmoidPfS_S_m,"a",@progbits
	.sectionflags	@""
	.align	4
.nv.constant0._Z17_backward_sigmoidPfS_S_m:
	.zero		928


//--------------------- .nv.constant0._Z14_backward_tanhPfS_S_m --------------------------
	.section	.nv.constant0._Z14_backward_tanhPfS_S_m,"a",@progbits
	.sectionflags	@""
	.align	4
.nv.constant0._Z14_backward_tanhPfS_S_m:
	.zero		928


//--------------------- .nv.constant0._Z20_backward_leaky_reluPfS_S_m --------------------------
	.section	.nv.constant0._Z20_backward_leaky_reluPfS_S_m,"a",@progbits
	.sectionflags	@""
	.align	4
.nv.constant0._Z20_backward_leaky_reluPfS_S_m:
	.zero		928


//--------------------- .nv.constant0._Z14_update_paramsPfS_S_S_fmm --------------------------
	.section	.nv.constant0._Z14_update_paramsPfS_S_S_fmm,"a",@progbits
	.sectionflags	@""
	.align	4
.nv.constant0._Z14_update_paramsPfS_S_S_fmm:
	.zero		952


//--------------------- .nv.constant0._Z13_backward_mlpPfS_S_S_S_S_mmm --------------------------
	.section	.nv.constant0._Z13_backward_mlpPfS_S_S_S_S_mmm,"a",@progbits
	.sectionflags	@""
	.align	4
.nv.constant0._Z13_backward_mlpPfS_S_S_S_S_mmm:
	.zero		968


//--------------------- .nv.constant0._Z12_forward_mlpPfS_S_S_mmm --------------------------
	.section	.nv.constant0._Z12_forward_mlpPfS_S_S_mmm,"a",@progbits
	.sectionflags	@""
	.align	4
.nv.constant0._Z12_forward_mlpPfS_S_S_mmm:
	.zero		952


//--------------------- .nv.constant0._Z12_vec_f64_cmpPdS_Pim --------------------------
	.section	.nv.constant0._Z12_vec_f64_cmpPdS_Pim,"a",@progbits
	.sectionflags	@""
	.align	4
.nv.constant0._Z12_vec_f64_cmpPdS_Pim:
	.zero		928


//--------------------- .nv.constant0._Z12_vec_f32_cmpPfS_Pim --------------------------
	.section	.nv.constant0._Z12_vec_f32_cmpPfS_Pim,"a",@progbits
	.sectionflags	@""
	.align	4
.nv.constant0._Z12_vec_f32_cmpPfS_Pim:
	.zero		928


//--------------------- .nv.constant0._Z12_vec_u64_cmpPmS_Pim --------------------------
	.section	.nv.constant0._Z12_vec_u64_cmpPmS_Pim,"a",@progbits
	.sectionflags	@""
	.align	4
.nv.constant0._Z12_vec_u64_cmpPmS_Pim:
	.zero		928


//--------------------- .nv.constant0._Z12_vec_u32_cmpPjS_Pim --------------------------
	.section	.nv.constant0._Z12_vec_u32_cmpPjS_Pim,"a",@progbits
	.sectionflags	@""
	.align	4
.nv.constant0._Z12_vec_u32_cmpPjS_Pim:
	.zero		928


//--------------------- .nv.constant0._Z12_vec_u16_cmpPtS_Pim --------------------------
	.section	.nv.constant0._Z12_vec_u16_cmpPtS_Pim,"a",@progbits
	.sectionflags	@""
	.align	4
.nv.constant0._Z12_vec_u16_cmpPtS_Pim:
	.zero		928


//--------------------- .nv.constant0._Z11_vec_u8_cmpPhS_Pim --------------------------
	.section	.nv.constant0._Z11_vec_u8_cmpPhS_Pim,"a",@progbits
	.sectionflags	@""
	.align	4
.nv.constant0._Z11_vec_u8_cmpPhS_Pim:
	.zero		928


//--------------------- .nv.constant0._Z12_vec_i64_cmpPlS_Pim --------------------------
	.section	.nv.constant0._Z12_vec_i64_cmpPlS_Pim,"a",@progbits
	.sectionflags	@""
	.align	4
.nv.constant0._Z12_vec_i64_cmpPlS_Pim:
	.zero		928


//--------------------- .nv.constant0._Z12_vec_i32_cmpPiS_S_m --------------------------
	.section	.nv.constant0._Z12_vec_i32_cmpPiS_S_m,"a",@progbits
	.sectionflags	@""
	.align	4
.nv.constant0._Z12_vec_i32_cmpPiS_S_m:
	.zero		928


//--------------------- .nv.constant0._Z12_vec_i16_cmpPsS_Pim --------------------------
	.section	.nv.constant0._Z12_vec_i16_cmpPsS_Pim,"a",@progbits
	.sectionflags	@""
	.align	4
.nv.constant0._Z12_vec_i16_cmpPsS_Pim:
	.zero		928


//--------------------- .nv.constant0._Z11_vec_i8_cmpPaS_Pim --------------------------
	.section	.nv.constant0._Z11_vec_i8_cmpPaS_Pim,"a",@progbits
	.sectionflags	@""
	.align	4
.nv.constant0._Z11_vec_i8_cmpPaS_Pim:
	.zero		928


//--------------------- .nv.constant0._Z14_vec_usize_cmpPmS_Pim --------------------------
	.section	.nv.constant0._Z14_vec_usize_cmpPmS_Pim,"a",@progbits
	.sectionflags	@""
	.align	4
.nv.constant0._Z14_vec_usize_cmpPmS_Pim:
	.zero		928


//--------------------- .nv.constant0._Z24_matrix_value_type_cmp_tPfS_Pimmm --------------------------
	.section	.nv.constant0._Z24_matrix_value_type_cmp_tPfS_Pimmm,"a",@progbits
	.sectionflags	@""
	.align	4
.nv.constant0._Z24_matrix_value_type_cmp_tPfS_Pimmm:
	.zero		944


//--------------------- .nv.constant0._Z27_matrix_value_type_cmp_flatPfS_Pim --------------------------
	.section	.nv.constant0._Z27_matrix_value_type_cmp_flatPfS_Pim,"a",@progbits
	.sectionflags	@""
	.align	4
.nv.constant0._Z27_matrix_value_type_cmp_flatPfS_Pim:
	.zero		928


//--------------------- .nv.constant0._Z8_uniformPfP17curandStateXORWOWm --------------------------
	.section	.nv.constant0._Z8_uniformPfP17curandStateXORWOWm,"a",@progbits
	.sectionflags	@""
	.align	4
.nv.constant0._Z8_uniformPfP17curandStateXORWOWm:
	.zero		920


//--------------------- .nv.constant0._Z7_normalPfP17curandStateXORWOWm --------------------------
	.section	.nv.constant0._Z7_normalPfP17curandStateXORWOWm,"a",@progbits
	.sectionflags	@""
	.align	4
.nv.constant0._Z7_normalPfP17curandStateXORWOWm:
	.zero		920


//--------------------- .nv.constant0._Z19_init_curand_statesP17curandStateXORWOWmm --------------------------
	.section	.nv.constant0._Z19_init_curand_statesP17curandStateXORWOWmm,"a",@progbits
	.sectionflags	@""
	.align	4
.nv.constant0._Z19_init_curand_statesP17curandStateXORWOWmm:
	.zero		920


//--------------------- .nv.constant0._Z8_sigmoidPfS_m --------------------------
	.section	.nv.constant0._Z8_sigmoidPfS_m,"a",@progbits
	.sectionflags	@""
	.align	4
.nv.constant0._Z8_sigmoidPfS_m:
	.zero		920


//--------------------- .nv.constant0._Z12_matrix_tanhPfS_m --------------------------
	.section	.nv.constant0._Z12_matrix_tanhPfS_m,"a",@progbits
	.sectionflags	@""
	.align	4
.nv.constant0._Z12_matrix_tanhPfS_m:
	.zero		920


//--------------------- .nv.constant0._Z17_leaky_relu_primePfS_m --------------------------
	.section	.nv.constant0._Z17_leaky_relu_primePfS_m,"a",@progbits
	.sectionflags	@""
	.align	4
.nv.constant0._Z17_leaky_relu_primePfS_m:
	.zero		920


//--------------------- .nv.constant0._Z11_leaky_reluPfS_m --------------------------
	.section	.nv.constant0._Z11_leaky_reluPfS_m,"a",@progbits
	.sectionflags	@""
	.align	4
.nv.constant0._Z11_leaky_reluPfS_m:
	.zero		920


//--------------------- .nv.constant0._Z11_matrix_negPfS_m --------------------------
	.section	.nv.constant0._Z11_matrix_negPfS_m,"a",@progbits
	.sectionflags	@""
	.align	4
.nv.constant0._Z11_matrix_negPfS_m:
	.zero		920


//--------------------- .nv.constant0._Z7_sqwarePfS_m --------------------------
	.section	.nv.constant0._Z7_sqwarePfS_m,"a",@progbits
	.sectionflags	@""
	.align	4
.nv.constant0._Z7_sqwarePfS_m:
	.zero		920


//--------------------- .nv.constant0._Z18_scalar_matrix_divPffS_m --------------------------
	.section	.nv.constant0._Z18_scalar_matrix_divPffS_m,"a",@progbits
	.sectionflags	@""
	.align	4
.nv.constant0._Z18_scalar_matrix_divPffS_m:
	.zero		928


//--------------------- .nv.constant0._Z18_scalar_matrix_subPffS_m --------------------------
	.section	.nv.constant0._Z18_scalar_matrix_subPffS_m,"a",@progbits
	.sectionflags	@""
	.align	4
.nv.constant0._Z18_scalar_matrix_subPffS_m:
	.zero		928


//--------------------- .nv.constant0._Z18_matrix_scalar_divPfS_fm --------------------------
	.section	.nv.constant0._Z18_matrix_scalar_divPfS_fm,"a",@progbits
	.sectionflags	@""
	.align	4
.nv.constant0._Z18_matrix_scalar_divPfS_fm:
	.zero		928


//--------------------- .nv.constant0._Z18_matrix_scalar_mulPfS_fm --------------------------
	.section	.nv.constant0._Z18_matrix_scalar_mulPfS_fm,"a",@progbits
	.sectionflags	@""
	.align	4
.nv.constant0._Z18_matrix_scalar_mulPfS_fm:
	.zero		928


//--------------------- .nv.constant0._Z18_matrix_scalar_subPfS_fm --------------------------
	.section	.nv.constant0._Z18_matrix_scalar_subPfS_fm,"a",@progbits
	.sectionflags	@""
	.align	4
.nv.constant0._Z18_matrix_scalar_subPfS_fm:
	.zero		928


//--------------------- .nv.constant0._Z18_matrix_scalar_addPfS_fm --------------------------
	.section	.nv.constant0._Z18_matrix_scalar_addPfS_fm,"a",@progbits
	.sectionflags	@""
	.align	4
.nv.constant0._Z18_matrix_scalar_addPfS_fm:
	.zero		928


//--------------------- .nv.constant0._matrix_div_t_left --------------------------
	.section	.nv.constant0._matrix_div_t_left,"a",@progbits
	.sectionflags	@""
	.align	4
.nv.constant0._matrix_div_t_left:
	.zero		944


//--------------------- .nv.constant0._matrix_sub_t_left --------------------------
	.section	.nv.constant0._matrix_sub_t_left,"a",@progbits
	.sectionflags	@""
	.align	4
.nv.constant0._matrix_sub_t_left:
	.zero		944


//--------------------- .nv.constant0._matrix_div_t_right --------------------------
	.section	.nv.constant0._matrix_div_t_right,"a",@progbits
	.sectionflags	@""
	.align	4
.nv.constant0._matrix_div_t_right:
	.zero		944


//--------------------- .nv.constant0._matrix_mul_t_right --------------------------
	.section	.nv.constant0._matrix_mul_t_right,"a",@progbits
	.sectionflags	@""
	.align	4
.nv.constant0._matrix_mul_t_right:
	.zero		944


//--------------------- .nv.constant0._matrix_sub_t_right --------------------------
	.section	.nv.constant0._matrix_sub_t_right,"a",@progbits
	.sectionflags	@""
	.align	4
.nv.constant0._matrix_sub_t_right:
	.zero		944


//--------------------- .nv.constant0._matrix_add_t_right --------------------------
	.section	.nv.constant0._matrix_add_t_right,"a",@progbits
	.sectionflags	@""
	.align	4
.nv.constant0._matrix_add_t_right:
	.zero		944


//--------------------- .nv.constant0._matrix_div_flat --------------------------
	.section	.nv.constant0._matrix_div_flat,"a",@progbits
	.sectionflags	@""
	.align	4
.nv.constant0._matrix_div_flat:
	.zero		928


//--------------------- .nv.constant0._matrix_mul_flat --------------------------
	.section	.nv.constant0._matrix_mul_flat,"a",@progbits
	.sectionflags	@""
	.align	4
.nv.constant0._matrix_mul_flat:
	.zero		928


//--------------------- .nv.constant0._matrix_sub_flat --------------------------
	.section	.nv.constant0._matrix_sub_flat,"a",@progbits
	.sectionflags	@""
	.align	4
.nv.constant0._matrix_sub_flat:
	.zero		928


//--------------------- .nv.constant0._matrix_add_flat --------------------------
	.section	.nv.constant0._matrix_add_flat,"a",@progbits
	.sectionflags	@""
	.align	4
.nv.constant0._matrix_add_flat:
	.zero		928


//--------------------- SYMBOLS --------------------------

	.type		.nv.reservedSmem.offset0,@object
	.size		.nv.reservedSmem.offset0,0x4
	.type		.nv.reservedSmem.cap,@object
	.size		.nv.reservedSmem.cap,0x4
	.type		__assertfail,@function
